	.target	sm_80

	.elftype	@"ET_EXEC"


//--------------------- .note.nv.tkinfo           --------------------------
	.section	.note.nv.tkinfo,"",@"SHT_NOTE"
	.sectionflags	@"SHF_NOTE_NV_TKINFO"
	.tkinfo
        /*0018*/ 	.word	0x00000002
        /*0030*/ 	.string	""
        /*0030*/ 	.string	"ptxas"
        /*0030*/ 	.string	"Cuda compilation tools, release 13.0, V13.0.88"
        /*0030*/ 	.string	"Build cuda_13.0.r13.0/compiler.36424714_0"
        /*0030*/ 	.string	"-arch sm_80 -m 64 "



//--------------------- .note.nv.cuinfo           --------------------------
	.section	.note.nv.cuinfo,"",@"SHT_NOTE"
	.sectionflags	@"SHF_NOTE_NV_CUINFO"
        /*0018*/ 	.short	0x0002
        /*001a*/ 	.short	0x0050
        /*001c*/ 	.short	0x0082
	.zero		2


//--------------------- .nv.info                  --------------------------
	.section	.nv.info,"",@"SHT_CUDA_INFO"
	.align	4


	//----- nvinfo : EIATTR_REGCOUNT
	.align		4
        /*0000*/ 	.byte	0x04, 0x2f
        /*0002*/ 	.short	(.L_12 - .L_11)
	.align		4
.L_11:
        /*0004*/ 	.word	index@(_ZN5flash25flash_bwd_dot_do_o_kernelILb1E23Flash_bwd_kernel_traitsILi96ELi64ELi128ELi8ELi2ELi4ELi4ELb0ELb0EN7cutlass6half_tE19Flash_kernel_traitsILi96ELi64ELi128ELi8ES3_EEEEvNS_16Flash_bwd_paramsE)
        /*0008*/ 	.word	0x0000002d


	//----- nvinfo : EIATTR_FRAME_SIZE
	.align		4
.L_12:
        /*000c*/ 	.byte	0x04, 0x11
        /*000e*/ 	.short	(.L_14 - .L_13)
	.align		4
.L_13:
        /*0010*/ 	.word	index@(_ZN5flash25flash_bwd_dot_do_o_kernelILb1E23Flash_bwd_kernel_traitsILi96ELi64ELi128ELi8ELi2ELi4ELi4ELb0ELb0EN7cutlass6half_tE19Flash_kernel_traitsILi96ELi64ELi128ELi8ES3_EEEEvNS_16Flash_bwd_paramsE)
        /*0014*/ 	.word	0x00000000


	//----- nvinfo : EIATTR_REGCOUNT
	.align		4
.L_14:
        /*0018*/ 	.byte	0x04, 0x2f
        /*001a*/ 	.short	(.L_16 - .L_15)
	.align		4
.L_15:
        /*001c*/ 	.word	index@(_ZN5flash25flash_bwd_dot_do_o_kernelILb0E23Flash_bwd_kernel_traitsILi96ELi64ELi128ELi8ELi2ELi4ELi4ELb0ELb0EN7cutlass6half_tE19Flash_kernel_traitsILi96ELi64ELi128ELi8ES3_EEEEvNS_16Flash_bwd_paramsE)
        /*0020*/ 	.word	0x0000002b


	//----- nvinfo : EIATTR_FRAME_SIZE
	.align		4
.L_16:
        /*0024*/ 	.byte	0x04, 0x11
        /*0026*/ 	.short	(.L_18 - .L_17)
	.align		4
.L_17:
        /*0028*/ 	.word	index@(_ZN5flash25flash_bwd_dot_do_o_kernelILb0E23Flash_bwd_kernel_traitsILi96ELi64ELi128ELi8ELi2ELi4ELi4ELb0ELb0EN7cutlass6half_tE19Flash_kernel_traitsILi96ELi64ELi128ELi8ES3_EEEEvNS_16Flash_bwd_paramsE)
        /*002c*/ 	.word	0x00000000


	//----- nvinfo : EIATTR_REGCOUNT
	.align		4
.L_18:
        /*0030*/ 	.byte	0x04, 0x2f
        /*0032*/ 	.short	(.L_20 - .L_19)
	.align		4
.L_19:
        /*0034*/ 	.word	index@(_ZN5flash44flash_bwd_dq_dk_dv_loop_seqk_parallel_kernelI23Flash_bwd_kernel_traitsILi96ELi64ELi128ELi8ELi2ELi4ELi4ELb0ELb0EN7cutlass6half_tE19Flash_kernel_traitsILi96ELi64ELi128ELi8ES3_EELb0ELb1ELb0ELb1ELb0ELb0ELb1EEEvNS_16Flash_bwd_paramsE)
        /*0038*/ 	.word	0x000000ff


	//----- nvinfo : EIATTR_FRAME_SIZE
	.align		4
.L_20:
        /*003c*/ 	.byte	0x04, 0x11
        /*003e*/ 	.short	(.L_22 - .L_21)
	.align		4
.L_21:
        /*0040*/ 	.word	index@(_ZN5flash44flash_bwd_dq_dk_dv_loop_seqk_parallel_kernelI23Flash_bwd_kernel_traitsILi96ELi64ELi128ELi8ELi2ELi4ELi4ELb0ELb0EN7cutlass6half_tE19Flash_kernel_traitsILi96ELi64ELi128ELi8ES3_EELb0ELb1ELb0ELb1ELb0ELb0ELb1EEEvNS_16Flash_bwd_paramsE)
        /*0044*/ 	.word	0x00000050


	//----- nvinfo : EIATTR_REGCOUNT
	.align		4
.L_22:
        /*0048*/ 	.byte	0x04, 0x2f
        /*004a*/ 	.short	(.L_24 - .L_23)
	.align		4
.L_23:
        /*004c*/ 	.word	index@(_ZN5flash44flash_bwd_dq_dk_dv_loop_seqk_parallel_kernelI23Flash_bwd_kernel_traitsILi96ELi64ELi128ELi8ELi2ELi4ELi4ELb0ELb0EN7cutlass6half_tE19Flash_kernel_traitsILi96ELi64ELi128ELi8ES3_EELb1ELb1ELb0ELb1ELb0ELb0ELb0EEEvNS_16Flash_bwd_paramsE)
        /*0050*/ 	.word	0x000000ff


	//----- nvinfo : EIATTR_FRAME_SIZE
	.align		4
.L_24:
        /*0054*/ 	.byte	0x04, 0x11
        /*0056*/ 	.short	(.L_26 - .L_25)
	.align		4
.L_25:
        /*0058*/ 	.word	index@(_ZN5flash44flash_bwd_dq_dk_dv_loop_seqk_parallel_kernelI23Flash_bwd_kernel_traitsILi96ELi64ELi128ELi8ELi2ELi4ELi4ELb0ELb0EN7cutlass6half_tE19Flash_kernel_traitsILi96ELi64ELi128ELi8ES3_EELb1ELb1ELb0ELb1ELb0ELb0ELb0EEEvNS_16Flash_bwd_paramsE)
        /*005c*/ 	.word	0x00000000


	//----- nvinfo : EIATTR_REGCOUNT
	.align		4
.L_26:
        /*0060*/ 	.byte	0x04, 0x2f
        /*0062*/ 	.short	(.L_28 - .L_27)
	.align		4
.L_27:
        /*0064*/ 	.word	index@(_ZN5flash44flash_bwd_dq_dk_dv_loop_seqk_parallel_kernelI23Flash_bwd_kernel_traitsILi96ELi64ELi128ELi8ELi2ELi4ELi4ELb0ELb0EN7cutlass6half_tE19Flash_kernel_traitsILi96ELi64ELi128ELi8ES3_EELb0ELb1ELb0ELb0ELb0ELb1ELb1EEEvNS_16Flash_bwd_paramsE)
        /*0068*/ 	.word	0x000000ff


	//----- nvinfo : EIATTR_FRAME_SIZE
	.align		4
.L_28:
        /*006c*/ 	.byte	0x04, 0x11
        /*006e*/ 	.short	(.L_30 - .L_29)
	.align		4
.L_29:
        /*0070*/ 	.word	index@(_ZN5flash44flash_bwd_dq_dk_dv_loop_seqk_parallel_kernelI23Flash_bwd_kernel_traitsILi96ELi64ELi128ELi8ELi2ELi4ELi4ELb0ELb0EN7cutlass6half_tE19Flash_kernel_traitsILi96ELi64ELi128ELi8ES3_EELb0ELb1ELb0ELb0ELb0ELb1ELb1EEEvNS_16Flash_bwd_paramsE)
        /*0074*/ 	.word	0x00000020


	//----- nvinfo : EIATTR_REGCOUNT
	.align		4
.L_30:
        /*0078*/ 	.byte	0x04, 0x2f
        /*007a*/ 	.short	(.L_32 - .L_31)
	.align		4
.L_31:
        /*007c*/ 	.word	index@(_ZN5flash44flash_bwd_dq_dk_dv_loop_seqk_parallel_kernelI23Flash_bwd_kernel_traitsILi96ELi64ELi128ELi8ELi2ELi4ELi4ELb0ELb0EN7cutlass6half_tE19Flash_kernel_traitsILi96ELi64ELi128ELi8ES3_EELb1ELb1ELb0ELb0ELb0ELb1ELb0EEEvNS_16Flash_bwd_paramsE)
        /*0080*/ 	.word	0x000000ff


	//----- nvinfo : EIATTR_FRAME_SIZE
	.align		4
.L_32:
        /*0084*/ 	.byte	0x04, 0x11
        /*0086*/ 	.short	(.L_34 - .L_33)
	.align		4
.L_33:
        /*0088*/ 	.word	index@(_ZN5flash44flash_bwd_dq_dk_dv_loop_seqk_parallel_kernelI23Flash_bwd_kernel_traitsILi96ELi64ELi128ELi8ELi2ELi4ELi4ELb0ELb0EN7cutlass6half_tE19Flash_kernel_traitsILi96ELi64ELi128ELi8ES3_EELb1ELb1ELb0ELb0ELb0ELb1ELb0EEEvNS_16Flash_bwd_paramsE)
        /*008c*/ 	.word	0x00000000


	//----- nvinfo : EIATTR_REGCOUNT
	.align		4
.L_34:
        /*0090*/ 	.byte	0x04, 0x2f
        /*0092*/ 	.short	(.L_36 - .L_35)
	.align		4
.L_35:
        /*0094*/ 	.word	index@(_ZN5flash44flash_bwd_dq_dk_dv_loop_seqk_parallel_kernelI23Flash_bwd_kernel_traitsILi96ELi64ELi128ELi8ELi2ELi4ELi4ELb0ELb0EN7cutlass6half_tE19Flash_kernel_traitsILi96ELi64ELi128ELi8ES3_EELb0ELb1ELb0ELb0ELb1ELb1ELb1EEEvNS_16Flash_bwd_paramsE)
        /*0098*/ 	.word	0x000000ff


	//----- nvinfo : EIATTR_FRAME_SIZE
	.align		4
.L_36:
        /*009c*/ 	.byte	0x04, 0x11
        /*009e*/ 	.short	(.L_38 - .L_37)
	.align		4
.L_37:
        /*00a0*/ 	.word	index@(_ZN5flash44flash_bwd_dq_dk_dv_loop_seqk_parallel_kernelI23Flash_bwd_kernel_traitsILi96ELi64ELi128ELi8ELi2ELi4ELi4ELb0ELb0EN7cutlass6half_tE19Flash_kernel_traitsILi96ELi64ELi128ELi8ES3_EELb0ELb1ELb0ELb0ELb1ELb1ELb1EEEvNS_16Flash_bwd_paramsE)
        /*00a4*/ 	.word	0x00000020


	//----- nvinfo : EIATTR_REGCOUNT
	.align		4
.L_38:
        /*00a8*/ 	.byte	0x04, 0x2f
        /*00aa*/ 	.short	(.L_40 - .L_39)
	.align		4
.L_39:
        /*00ac*/ 	.word	index@(_ZN5flash44flash_bwd_dq_dk_dv_loop_seqk_parallel_kernelI23Flash_bwd_kernel_traitsILi96ELi64ELi128ELi8ELi2ELi4ELi4ELb0ELb0EN7cutlass6half_tE19Flash_kernel_traitsILi96ELi64ELi128ELi8ES3_EELb1ELb1ELb0ELb0ELb1ELb1ELb0EEEvNS_16Flash_bwd_paramsE)
        /*00b0*/ 	.word	0x000000ff


	//----- nvinfo : EIATTR_FRAME_SIZE
	.align		4
.L_40:
        /*00b4*/ 	.byte	0x04, 0x11
        /*00b6*/ 	.short	(.L_42 - .L_41)
	.align		4
.L_41:
        /*00b8*/ 	.word	index@(_ZN5flash44flash_bwd_dq_dk_dv_loop_seqk_parallel_kernelI23Flash_bwd_kernel_traitsILi96ELi64ELi128ELi8ELi2ELi4ELi4ELb0ELb0EN7cutlass6half_tE19Flash_kernel_traitsILi96ELi64ELi128ELi8ES3_EELb1ELb1ELb0ELb0ELb1ELb1ELb0EEEvNS_16Flash_bwd_paramsE)
        /*00bc*/ 	.word	0x00000008


	//----- nvinfo : EIATTR_REGCOUNT
	.align		4
.L_42:
        /*00c0*/ 	.byte	0x04, 0x2f
        /*00c2*/ 	.short	(.L_44 - .L_43)
	.align		4
.L_43:
        /*00c4*/ 	.word	index@(_ZN5flash44flash_bwd_dq_dk_dv_loop_seqk_parallel_kernelI23Flash_bwd_kernel_traitsILi96ELi64ELi128ELi8ELi2ELi4ELi4ELb0ELb0EN7cutlass6half_tE19Flash_kernel_traitsILi96ELi64ELi128ELi8ES3_EELb0ELb1ELb0ELb0ELb0ELb0ELb1EEEvNS_16Flash_bwd_paramsE)
        /*00c8*/ 	.word	0x000000ff


	//----- nvinfo : EIATTR_FRAME_SIZE
	.align		4
.L_44:
        /*00cc*/ 	.byte	0x04, 0x11
        /*00ce*/ 	.short	(.L_46 - .L_45)
	.align		4
.L_45:
        /*00d0*/ 	.word	index@(_ZN5flash44flash_bwd_dq_dk_dv_loop_seqk_parallel_kernelI23Flash_bwd_kernel_traitsILi96ELi64ELi128ELi8ELi2ELi4ELi4ELb0ELb0EN7cutlass6half_tE19Flash_kernel_traitsILi96ELi64ELi128ELi8ES3_EELb0ELb1ELb0ELb0ELb0ELb0ELb1EEEvNS_16Flash_bwd_paramsE)
        /*00d4*/ 	.word	0x00000020


	//----- nvinfo : EIATTR_REGCOUNT
	.align		4
.L_46:
        /*00d8*/ 	.byte	0x04, 0x2f
        /*00da*/ 	.short	(.L_48 - .L_47)
	.align		4
.L_47:
        /*00dc*/ 	.word	index@(_ZN5flash44flash_bwd_dq_dk_dv_loop_seqk_parallel_kernelI23Flash_bwd_kernel_traitsILi96ELi64ELi128ELi8ELi2ELi4ELi4ELb0ELb0EN7cutlass6half_tE19Flash_kernel_traitsILi96ELi64ELi128ELi8ES3_EELb1ELb1ELb0ELb0ELb0ELb0ELb0EEEvNS_16Flash_bwd_paramsE)
        /*00e0*/ 	.word	0x000000ff


	//----- nvinfo : EIATTR_FRAME_SIZE
	.align		4
.L_48:
        /*00e4*/ 	.byte	0x04, 0x11
        /*00e6*/ 	.short	(.L_50 - .L_49)
	.align		4
.L_49:
        /*00e8*/ 	.word	index@(_ZN5flash44flash_bwd_dq_dk_dv_loop_seqk_parallel_kernelI23Flash_bwd_kernel_traitsILi96ELi64ELi128ELi8ELi2ELi4ELi4ELb0ELb0EN7cutlass6half_tE19Flash_kernel_traitsILi96ELi64ELi128ELi8ES3_EELb1ELb1ELb0ELb0ELb0ELb0ELb0EEEvNS_16Flash_bwd_paramsE)
        /*00ec*/ 	.word	0x00000008


	//----- nvinfo : EIATTR_REGCOUNT
	.align		4
.L_50:
        /*00f0*/ 	.byte	0x04, 0x2f
        /*00f2*/ 	.short	(.L_52 - .L_51)
	.align		4
.L_51:
        /*00f4*/ 	.word	index@(_ZN5flash27flash_bwd_convert_dq_kernelI23Flash_bwd_kernel_traitsILi96ELi64ELi128ELi8ELi2ELi4ELi4ELb0ELb0EN7cutlass6half_tE19Flash_kernel_traitsILi96ELi64ELi128ELi8ES3_EEEEvNS_16Flash_bwd_paramsEi)
        /*00f8*/ 	.word	0x00000040


	//----- nvinfo : EIATTR_FRAME_SIZE
	.align		4
.L_52:
        /*00fc*/ 	.byte	0x04, 0x11
        /*00fe*/ 	.short	(.L_54 - .L_53)
	.align		4
.L_53:
        /*0100*/ 	.word	index@(_ZN5flash27flash_bwd_convert_dq_kernelI23Flash_bwd_kernel_traitsILi96ELi64ELi128ELi8ELi2ELi4ELi4ELb0ELb0EN7cutlass6half_tE19Flash_kernel_traitsILi96ELi64ELi128ELi8ES3_EEEEvNS_16Flash_bwd_paramsEi)
        /*0104*/ 	.word	0x00000000


	//----- nvinfo : EIATTR_REGCOUNT
	.align		4
.L_54:
        /*0108*/ 	.byte	0x04, 0x2f
        /*010a*/ 	.short	(.L_56 - .L_55)
	.align		4
.L_55:
        /*010c*/ 	.word	index@(_ZN5flash25flash_bwd_dot_do_o_kernelILb1E23Flash_bwd_kernel_traitsILi96ELi64ELi128ELi8ELi2ELi4ELi4ELb1ELb0EN7cutlass6half_tE19Flash_kernel_traitsILi96ELi64ELi128ELi8ES3_EEEEvNS_16Flash_bwd_paramsE)
        /*0110*/ 	.word	0x0000002d


	//----- nvinfo : EIATTR_FRAME_SIZE
	.align		4
.L_56:
        /*0114*/ 	.byte	0x04, 0x11
        /*0116*/ 	.short	(.L_58 - .L_57)
	.align		4
.L_57:
        /*0118*/ 	.word	index@(_ZN5flash25flash_bwd_dot_do_o_kernelILb1E23Flash_bwd_kernel_traitsILi96ELi64ELi128ELi8ELi2ELi4ELi4ELb1ELb0EN7cutlass6half_tE19Flash_kernel_traitsILi96ELi64ELi128ELi8ES3_EEEEvNS_16Flash_bwd_paramsE)
        /*011c*/ 	.word	0x00000000


	//----- nvinfo : EIATTR_REGCOUNT
	.align		4
.L_58:
        /*0120*/ 	.byte	0x04, 0x2f
        /*0122*/ 	.short	(.L_60 - .L_59)
	.align		4
.L_59:
        /*0124*/ 	.word	index@(_ZN5flash25flash_bwd_dot_do_o_kernelILb0E23Flash_bwd_kernel_traitsILi96ELi64ELi128ELi8ELi2ELi4ELi4ELb1ELb0EN7cutlass6half_tE19Flash_kernel_traitsILi96ELi64ELi128ELi8ES3_EEEEvNS_16Flash_bwd_paramsE)
        /*0128*/ 	.word	0x0000002b


	//----- nvinfo : EIATTR_FRAME_SIZE
	.align		4
.L_60:
        /*012c*/ 	.byte	0x04, 0x11
        /*012e*/ 	.short	(.L_62 - .L_61)
	.align		4
.L_61:
        /*0130*/ 	.word	index@(_ZN5flash25flash_bwd_dot_do_o_kernelILb0E23Flash_bwd_kernel_traitsILi96ELi64ELi128ELi8ELi2ELi4ELi4ELb1ELb0EN7cutlass6half_tE19Flash_kernel_traitsILi96ELi64ELi128ELi8ES3_EEEEvNS_16Flash_bwd_paramsE)
        /*0134*/ 	.word	0x00000000


	//----- nvinfo : EIATTR_REGCOUNT
	.align		4
.L_62:
        /*0138*/ 	.byte	0x04, 0x2f
        /*013a*/ 	.short	(.L_64 - .L_63)
	.align		4
.L_63:
        /*013c*/ 	.word	index@(_ZN5flash44flash_bwd_dq_dk_dv_loop_seqk_parallel_kernelI23Flash_bwd_kernel_traitsILi96ELi64ELi128ELi8ELi2ELi4ELi4ELb1ELb0EN7cutlass6half_tE19Flash_kernel_traitsILi96ELi64ELi128ELi8ES3_EELb0ELb1ELb0ELb1ELb0ELb0ELb1EEEvNS_16Flash_bwd_paramsE)
        /*0140*/ 	.word	0x000000ff


	//----- nvinfo : EIATTR_FRAME_SIZE
	.align		4
.L_64:
        /*0144*/ 	.byte	0x04, 0x11
        /*0146*/ 	.short	(.L_66 - .L_65)
	.align		4
.L_65:
        /*0148*/ 	.word	index@(_ZN5flash44flash_bwd_dq_dk_dv_loop_seqk_parallel_kernelI23Flash_bwd_kernel_traitsILi96ELi64ELi128ELi8ELi2ELi4ELi4ELb1ELb0EN7cutlass6half_tE19Flash_kernel_traitsILi96ELi64ELi128ELi8ES3_EELb0ELb1ELb0ELb1ELb0ELb0ELb1EEEvNS_16Flash_bwd_paramsE)
        /*014c*/ 	.word	0x000000c8


	//----- nvinfo : EIATTR_REGCOUNT
	.align		4
.L_66:
        /*0150*/ 	.byte	0x04, 0x2f
        /*0152*/ 	.short	(.L_68 - .L_67)
	.align		4
.L_67:
        /*0154*/ 	.word	index@(_ZN5flash44flash_bwd_dq_dk_dv_loop_seqk_parallel_kernelI23Flash_bwd_kernel_traitsILi96ELi64ELi128ELi8ELi2ELi4ELi4ELb1ELb0EN7cutlass6half_tE19Flash_kernel_traitsILi96ELi64ELi128ELi8ES3_EELb1ELb1ELb0ELb1ELb0ELb0ELb0EEEvNS_16Flash_bwd_paramsE)
        /*0158*/ 	.word	0x000000ff


	//----- nvinfo : EIATTR_FRAME_SIZE
	.align		4
.L_68:
        /*015c*/ 	.byte	0x04, 0x11
        /*015e*/ 	.short	(.L_70 - .L_69)
	.align		4
.L_69:
        /*0160*/ 	.word	index@(_ZN5flash44flash_bwd_dq_dk_dv_loop_seqk_parallel_kernelI23Flash_bwd_kernel_traitsILi96ELi64ELi128ELi8ELi2ELi4ELi4ELb1ELb0EN7cutlass6half_tE19Flash_kernel_traitsILi96ELi64ELi128ELi8ES3_EELb1ELb1ELb0ELb1ELb0ELb0ELb0EEEvNS_16Flash_bwd_paramsE)
        /*0164*/ 	.word	0x00000070


	//----- nvinfo : EIATTR_REGCOUNT
	.align		4
.L_70:
        /*0168*/ 	.byte	0x04, 0x2f
        /*016a*/ 	.short	(.L_72 - .L_71)
	.align		4
.L_71:
        /*016c*/ 	.word	index@(_ZN5flash44flash_bwd_dq_dk_dv_loop_seqk_parallel_kernelI23Flash_bwd_kernel_traitsILi96ELi64ELi128ELi8ELi2ELi4ELi4ELb1ELb0EN7cutlass6half_tE19Flash_kernel_traitsILi96ELi64ELi128ELi8ES3_EELb0ELb1ELb0ELb0ELb0ELb1ELb1EEEvNS_16Flash_bwd_paramsE)
        /*0170*/ 	.word	0x000000ff


	//----- nvinfo : EIATTR_FRAME_SIZE
	.align		4
.L_72:
        /*0174*/ 	.byte	0x04, 0x11
        /*0176*/ 	.short	(.L_74 - .L_73)
	.align		4
.L_73:
        /*0178*/ 	.word	index@(_ZN5flash44flash_bwd_dq_dk_dv_loop_seqk_parallel_kernelI23Flash_bwd_kernel_traitsILi96ELi64ELi128ELi8ELi2ELi4ELi4ELb1ELb0EN7cutlass6half_tE19Flash_kernel_traitsILi96ELi64ELi128ELi8ES3_EELb0ELb1ELb0ELb0ELb0ELb1ELb1EEEvNS_16Flash_bwd_paramsE)
        /*017c*/ 	.word	0x000000b8


	//----- nvinfo : EIATTR_REGCOUNT
	.align		4
.L_74:
        /*0180*/ 	.byte	0x04, 0x2f
        /*0182*/ 	.short	(.L_76 - .L_75)
	.align		4
.L_75:
        /*0184*/ 	.word	index@(_ZN5flash44flash_bwd_dq_dk_dv_loop_seqk_parallel_kernelI23Flash_bwd_kernel_traitsILi96ELi64ELi128ELi8ELi2ELi4ELi4ELb1ELb0EN7cutlass6half_tE19Flash_kernel_traitsILi96ELi64ELi128ELi8ES3_EELb1ELb1ELb0ELb0ELb0ELb1ELb0EEEvNS_16Flash_bwd_paramsE)
        /*0188*/ 	.word	0x000000ff


	//----- nvinfo : EIATTR_FRAME_SIZE
	.align		4
.L_76:
        /*018c*/ 	.byte	0x04, 0x11
        /*018e*/ 	.short	(.L_78 - .L_77)
	.align		4
.L_77:
        /*0190*/ 	.word	index@(_ZN5flash44flash_bwd_dq_dk_dv_loop_seqk_parallel_kernelI23Flash_bwd_kernel_traitsILi96ELi64ELi128ELi8ELi2ELi4ELi4ELb1ELb0EN7cutlass6half_tE19Flash_kernel_traitsILi96ELi64ELi128ELi8ES3_EELb1ELb1ELb0ELb0ELb0ELb1ELb0EEEvNS_16Flash_bwd_paramsE)
        /*0194*/ 	.word	0x00000040


	//----- nvinfo : EIATTR_REGCOUNT
	.align		4
.L_78:
        /*0198*/ 	.byte	0x04, 0x2f
        /*019a*/ 	.short	(.L_80 - .L_79)
	.align		4
.L_79:
        /*019c*/ 	.word	index@(_ZN5flash44flash_bwd_dq_dk_dv_loop_seqk_parallel_kernelI23Flash_bwd_kernel_traitsILi96ELi64ELi128ELi8ELi2ELi4ELi4ELb1ELb0EN7cutlass6half_tE19Flash_kernel_traitsILi96ELi64ELi128ELi8ES3_EELb0ELb1ELb0ELb0ELb1ELb1ELb1EEEvNS_16Flash_bwd_paramsE)
        /*01a0*/ 	.word	0x000000ff


	//----- nvinfo : EIATTR_FRAME_SIZE
	.align		4
.L_80:
        /*01a4*/ 	.byte	0x04, 0x11
        /*01a6*/ 	.short	(.L_82 - .L_81)
	.align		4
.L_81:
        /*01a8*/ 	.word	index@(_ZN5flash44flash_bwd_dq_dk_dv_loop_seqk_parallel_kernelI23Flash_bwd_kernel_traitsILi96ELi64ELi128ELi8ELi2ELi4ELi4ELb1ELb0EN7cutlass6half_tE19Flash_kernel_traitsILi96ELi64ELi128ELi8ES3_EELb0ELb1ELb0ELb0ELb1ELb1ELb1EEEvNS_16Flash_bwd_paramsE)
        /*01ac*/ 	.word	0x000000b8


	//----- nvinfo : EIATTR_REGCOUNT
	.align		4
.L_82:
        /*01b0*/ 	.byte	0x04, 0x2f
        /*01b2*/ 	.short	(.L_84 - .L_83)
	.align		4
.L_83:
        /*01b4*/ 	.word	index@(_ZN5flash44flash_bwd_dq_dk_dv_loop_seqk_parallel_kernelI23Flash_bwd_kernel_traitsILi96ELi64ELi128ELi8ELi2ELi4ELi4ELb1ELb0EN7cutlass6half_tE19Flash_kernel_traitsILi96ELi64ELi128ELi8ES3_EELb1ELb1ELb0ELb0ELb1ELb1ELb0EEEvNS_16Flash_bwd_paramsE)
        /*01b8*/ 	.word	0x000000ff


	//----- nvinfo : EIATTR_FRAME_SIZE
	.align		4
.L_84:
        /*01bc*/ 	.byte	0x04, 0x11
        /*01be*/ 	.short	(.L_86 - .L_85)
	.align		4
.L_85:
        /*01c0*/ 	.word	index@(_ZN5flash44flash_bwd_dq_dk_dv_loop_seqk_parallel_kernelI23Flash_bwd_kernel_traitsILi96ELi64ELi128ELi8ELi2ELi4ELi4ELb1ELb0EN7cutlass6half_tE19Flash_kernel_traitsILi96ELi64ELi128ELi8ES3_EELb1ELb1ELb0ELb0ELb1ELb1ELb0EEEvNS_16Flash_bwd_paramsE)
        /*01c4*/ 	.word	0x00000048


	//----- nvinfo : EIATTR_REGCOUNT
	.align		4
.L_86:
        /*01c8*/ 	.byte	0x04, 0x2f
        /*01ca*/ 	.short	(.L_88 - .L_87)
	.align		4
.L_87:
        /*01cc*/ 	.word	index@(_ZN5flash44flash_bwd_dq_dk_dv_loop_seqk_parallel_kernelI23Flash_bwd_kernel_traitsILi96ELi64ELi128ELi8ELi2ELi4ELi4ELb1ELb0EN7cutlass6half_tE19Flash_kernel_traitsILi96ELi64ELi128ELi8ES3_EELb0ELb1ELb0ELb0ELb0ELb0ELb1EEEvNS_16Flash_bwd_paramsE)
        /*01d0*/ 	.word	0x000000ff


	//----- nvinfo : EIATTR_FRAME_SIZE
	.align		4
.L_88:
        /*01d4*/ 	.byte	0x04, 0x11
        /*01d6*/ 	.short	(.L_90 - .L_89)
	.align		4
.L_89:
        /*01d8*/ 	.word	index@(_ZN5flash44flash_bwd_dq_dk_dv_loop_seqk_parallel_kernelI23Flash_bwd_kernel_traitsILi96ELi64ELi128ELi8ELi2ELi4ELi4ELb1ELb0EN7cutlass6half_tE19Flash_kernel_traitsILi96ELi64ELi128ELi8ES3_EELb0ELb1ELb0ELb0ELb0ELb0ELb1EEEvNS_16Flash_bwd_paramsE)
        /*01dc*/ 	.word	0x000000c8


	//----- nvinfo : EIATTR_REGCOUNT
	.align		4
.L_90:
        /*01e0*/ 	.byte	0x04, 0x2f
        /*01e2*/ 	.short	(.L_92 - .L_91)
	.align		4
.L_91:
        /*01e4*/ 	.word	index@(_ZN5flash44flash_bwd_dq_dk_dv_loop_seqk_parallel_kernelI23Flash_bwd_kernel_traitsILi96ELi64ELi128ELi8ELi2ELi4ELi4ELb1ELb0EN7cutlass6half_tE19Flash_kernel_traitsILi96ELi64ELi128ELi8ES3_EELb1ELb1ELb0ELb0ELb0ELb0ELb0EEEvNS_16Flash_bwd_paramsE)
        /*01e8*/ 	.word	0x000000ff


	//----- nvinfo : EIATTR_FRAME_SIZE
	.align		4
.L_92:
        /*01ec*/ 	.byte	0x04, 0x11
        /*01ee*/ 	.short	(.L_94 - .L_93)
	.align		4
.L_93:
        /*01f0*/ 	.word	index@(_ZN5flash44flash_bwd_dq_dk_dv_loop_seqk_parallel_kernelI23Flash_bwd_kernel_traitsILi96ELi64ELi128ELi8ELi2ELi4ELi4ELb1ELb0EN7cutlass6half_tE19Flash_kernel_traitsILi96ELi64ELi128ELi8ES3_EELb1ELb1ELb0ELb0ELb0ELb0ELb0EEEvNS_16Flash_bwd_paramsE)
        /*01f4*/ 	.word	0x00000048


	//----- nvinfo : EIATTR_REGCOUNT
	.align		4
.L_94:
        /*01f8*/ 	.byte	0x04, 0x2f
        /*01fa*/ 	.short	(.L_96 - .L_95)
	.align		4
.L_95:
        /*01fc*/ 	.word	index@(_ZN5flash27flash_bwd_convert_dq_kernelI23Flash_bwd_kernel_traitsILi96ELi64ELi128ELi8ELi2ELi4ELi4ELb1ELb0EN7cutlass6half_tE19Flash_kernel_traitsILi96ELi64ELi128ELi8ES3_EEEEvNS_16Flash_bwd_paramsEi)
        /*0200*/ 	.word	0x00000040


	//----- nvinfo : EIATTR_FRAME_SIZE
	.align		4
.L_96:
        /*0204*/ 	.byte	0x04, 0x11
        /*0206*/ 	.short	(.L_98 - .L_97)
	.align		4
.L_97:
        /*0208*/ 	.word	index@(_ZN5flash27flash_bwd_convert_dq_kernelI23Flash_bwd_kernel_traitsILi96ELi64ELi128ELi8ELi2ELi4ELi4ELb1ELb0EN7cutlass6half_tE19Flash_kernel_traitsILi96ELi64ELi128ELi8ES3_EEEEvNS_16Flash_bwd_paramsEi)
        /*020c*/ 	.word	0x00000000


	//----- nvinfo : EIATTR_REGCOUNT
	.align		4
.L_98:
        /*0210*/ 	.byte	0x04, 0x2f
        /*0212*/ 	.short	(.L_100 - .L_99)
	.align		4
.L_99:
        /*0214*/ 	.word	index@(_ZN5flash44flash_bwd_dq_dk_dv_loop_seqk_parallel_kernelI23Flash_bwd_kernel_traitsILi96ELi64ELi128ELi8ELi2ELi4ELi4ELb1ELb0EN7cutlass6half_tE19Flash_kernel_traitsILi96ELi64ELi128ELi8ES3_EELb0ELb1ELb0ELb1ELb0ELb0ELb0EEEvNS_16Flash_bwd_paramsE)
        /*0218*/ 	.word	0x000000ff


	//----- nvinfo : EIATTR_FRAME_SIZE
	.align		4
.L_100:
        /*021c*/ 	.byte	0x04, 0x11
        /*021e*/ 	.short	(.L_102 - .L_101)
	.align		4
.L_101:
        /*0220*/ 	.word	index@(_ZN5flash44flash_bwd_dq_dk_dv_loop_seqk_parallel_kernelI23Flash_bwd_kernel_traitsILi96ELi64ELi128ELi8ELi2ELi4ELi4ELb1ELb0EN7cutlass6half_tE19Flash_kernel_traitsILi96ELi64ELi128ELi8ES3_EELb0ELb1ELb0ELb1ELb0ELb0ELb0EEEvNS_16Flash_bwd_paramsE)
        /*0224*/ 	.word	0x00000080


	//----- nvinfo : EIATTR_REGCOUNT
	.align		4
.L_102:
        /*0228*/ 	.byte	0x04, 0x2f
        /*022a*/ 	.short	(.L_104 - .L_103)
	.align		4
.L_103:
        /*022c*/ 	.word	index@(_ZN5flash44flash_bwd_dq_dk_dv_loop_seqk_parallel_kernelI23Flash_bwd_kernel_traitsILi96ELi64ELi128ELi8ELi2ELi4ELi4ELb1ELb0EN7cutlass6half_tE19Flash_kernel_traitsILi96ELi64ELi128ELi8ES3_EELb0ELb1ELb0ELb0ELb0ELb1ELb0EEEvNS_16Flash_bwd_paramsE)
        /*0230*/ 	.word	0x000000ff


	//----- nvinfo : EIATTR_FRAME_SIZE
	.align		4
.L_104:
        /*0234*/ 	.byte	0x04, 0x11
        /*0236*/ 	.short	(.L_106 - .L_105)
	.align		4
.L_105:
        /*0238*/ 	.word	index@(_ZN5flash44flash_bwd_dq_dk_dv_loop_seqk_parallel_kernelI23Flash_bwd_kernel_traitsILi96ELi64ELi128ELi8ELi2ELi4ELi4ELb1ELb0EN7cutlass6half_tE19Flash_kernel_traitsILi96ELi64ELi128ELi8ES3_EELb0ELb1ELb0ELb0ELb0ELb1ELb0EEEvNS_16Flash_bwd_paramsE)
        /*023c*/ 	.word	0x00000040


	//----- nvinfo : EIATTR_REGCOUNT
	.align		4
.L_106:
        /*0240*/ 	.byte	0x04, 0x2f
        /*0242*/ 	.short	(.L_108 - .L_107)
	.align		4
.L_107:
        /*0244*/ 	.word	index@(_ZN5flash44flash_bwd_dq_dk_dv_loop_seqk_parallel_kernelI23Flash_bwd_kernel_traitsILi96ELi64ELi128ELi8ELi2ELi4ELi4ELb1ELb0EN7cutlass6half_tE19Flash_kernel_traitsILi96ELi64ELi128ELi8ES3_EELb0ELb1ELb0ELb0ELb1ELb1ELb0EEEvNS_16Flash_bwd_paramsE)
        /*0248*/ 	.word	0x000000ff


	//----- nvinfo : EIATTR_FRAME_SIZE
	.align		4
.L_108:
        /*024c*/ 	.byte	0x04, 0x11
        /*024e*/ 	.short	(.L_110 - .L_109)
	.align		4
.L_109:
        /*0250*/ 	.word	index@(_ZN5flash44flash_bwd_dq_dk_dv_loop_seqk_parallel_kernelI23Flash_bwd_kernel_traitsILi96ELi64ELi128ELi8ELi2ELi4ELi4ELb1ELb0EN7cutlass6half_tE19Flash_kernel_traitsILi96ELi64ELi128ELi8ES3_EELb0ELb1ELb0ELb0ELb1ELb1ELb0EEEvNS_16Flash_bwd_paramsE)
        /*0254*/ 	.word	0x00000050


	//----- nvinfo : EIATTR_REGCOUNT
	.align		4
.L_110:
        /*0258*/ 	.byte	0x04, 0x2f
        /*025a*/ 	.short	(.L_112 - .L_111)
	.align		4
.L_111:
        /*025c*/ 	.word	index@(_ZN5flash44flash_bwd_dq_dk_dv_loop_seqk_parallel_kernelI23Flash_bwd_kernel_traitsILi96ELi64ELi128ELi8ELi2ELi4ELi4ELb1ELb0EN7cutlass6half_tE19Flash_kernel_traitsILi96ELi64ELi128ELi8ES3_EELb0ELb1ELb0ELb0ELb0ELb0ELb0EEEvNS_16Flash_bwd_paramsE)
        /*0260*/ 	.word	0x000000ff


	//----- nvinfo : EIATTR_FRAME_SIZE
	.align		4
.L_112:
        /*0264*/ 	.byte	0x04, 0x11
        /*0266*/ 	.short	(.L_114 - .L_113)
	.align		4
.L_113:
        /*0268*/ 	.word	index@(_ZN5flash44flash_bwd_dq_dk_dv_loop_seqk_parallel_kernelI23Flash_bwd_kernel_traitsILi96ELi64ELi128ELi8ELi2ELi4ELi4ELb1ELb0EN7cutlass6half_tE19Flash_kernel_traitsILi96ELi64ELi128ELi8ES3_EELb0ELb1ELb0ELb0ELb0ELb0ELb0EEEvNS_16Flash_bwd_paramsE)
        /*026c*/ 	.word	0x00000050


	//----- nvinfo : EIATTR_MIN_STACK_SIZE
	.align		4
.L_114:
        /*0270*/ 	.byte	0x04, 0x12
        /*0272*/ 	.short	(.L_116 - .L_115)
	.align		4
.L_115:
        /*0274*/ 	.word	index@(_ZN5flash44flash_bwd_dq_dk_dv_loop_seqk_parallel_kernelI23Flash_bwd_kernel_traitsILi96ELi64ELi128ELi8ELi2ELi4ELi4ELb1ELb0EN7cutlass6half_tE19Flash_kernel_traitsILi96ELi64ELi128ELi8ES3_EELb0ELb1ELb0ELb0ELb0ELb0ELb0EEEvNS_16Flash_bwd_paramsE)
        /*0278*/ 	.word	0x00000050


	//----- nvinfo : EIATTR_MIN_STACK_SIZE
	.align		4
.L_116:
        /*027c*/ 	.byte	0x04, 0x12
        /*027e*/ 	.short	(.L_118 - .L_117)
	.align		4
.L_117:
        /*0280*/ 	.word	index@(_ZN5flash44flash_bwd_dq_dk_dv_loop_seqk_parallel_kernelI23Flash_bwd_kernel_traitsILi96ELi64ELi128ELi8ELi2ELi4ELi4ELb1ELb0EN7cutlass6half_tE19Flash_kernel_traitsILi96ELi64ELi128ELi8ES3_EELb0ELb1ELb0ELb0ELb1ELb1ELb0EEEvNS_16Flash_bwd_paramsE)
        /*0284*/ 	.word	0x00000050


	//----- nvinfo : EIATTR_MIN_STACK_SIZE
	.align		4
.L_118:
        /*0288*/ 	.byte	0x04, 0x12
        /*028a*/ 	.short	(.L_120 - .L_119)
	.align		4
.L_119:
        /*028c*/ 	.word	index@(_ZN5flash44flash_bwd_dq_dk_dv_loop_seqk_parallel_kernelI23Flash_bwd_kernel_traitsILi96ELi64ELi128ELi8ELi2ELi4ELi4ELb1ELb0EN7cutlass6half_tE19Flash_kernel_traitsILi96ELi64ELi128ELi8ES3_EELb0ELb1ELb0ELb0ELb0ELb1ELb0EEEvNS_16Flash_bwd_paramsE)
        /*0290*/ 	.word	0x00000040


	//----- nvinfo : EIATTR_MIN_STACK_SIZE
	.align		4
.L_120:
        /*0294*/ 	.byte	0x04, 0x12
        /*0296*/ 	.short	(.L_122 - .L_121)
	.align		4
.L_121:
        /*0298*/ 	.word	index@(_ZN5flash44flash_bwd_dq_dk_dv_loop_seqk_parallel_kernelI23Flash_bwd_kernel_traitsILi96ELi64ELi128ELi8ELi2ELi4ELi4ELb1ELb0EN7cutlass6half_tE19Flash_kernel_traitsILi96ELi64ELi128ELi8ES3_EELb0ELb1ELb0ELb1ELb0ELb0ELb0EEEvNS_16Flash_bwd_paramsE)
        /*029c*/ 	.word	0x00000080


	//----- nvinfo : EIATTR_MIN_STACK_SIZE
	.align		4
.L_122:
        /*02a0*/ 	.byte	0x04, 0x12
        /*02a2*/ 	.short	(.L_124 - .L_123)
	.align		4
.L_123:
        /*02a4*/ 	.word	index@(_ZN5flash27flash_bwd_convert_dq_kernelI23Flash_bwd_kernel_traitsILi96ELi64ELi128ELi8ELi2ELi4ELi4ELb1ELb0EN7cutlass6half_tE19Flash_kernel_traitsILi96ELi64ELi128ELi8ES3_EEEEvNS_16Flash_bwd_paramsEi)
        /*02a8*/ 	.word	0x00000000


	//----- nvinfo : EIATTR_MIN_STACK_SIZE
	.align		4
.L_124:
        /*02ac*/ 	.byte	0x04, 0x12
        /*02ae*/ 	.short	(.L_126 - .L_125)
	.align		4
.L_125:
        /*02b0*/ 	.word	index@(_ZN5flash44flash_bwd_dq_dk_dv_loop_seqk_parallel_kernelI23Flash_bwd_kernel_traitsILi96ELi64ELi128ELi8ELi2ELi4ELi4ELb1ELb0EN7cutlass6half_tE19Flash_kernel_traitsILi96ELi64ELi128ELi8ES3_EELb1ELb1ELb0ELb0ELb0ELb0ELb0EEEvNS_16Flash_bwd_paramsE)
        /*02b4*/ 	.word	0x00000048


	//----- nvinfo : EIATTR_MIN_STACK_SIZE
	.align		4
.L_126:
        /*02b8*/ 	.byte	0x04, 0x12
        /*02ba*/ 	.short	(.L_128 - .L_127)
	.align		4
.L_127:
        /*02bc*/ 	.word	index@(_ZN5flash44flash_bwd_dq_dk_dv_loop_seqk_parallel_kernelI23Flash_bwd_kernel_traitsILi96ELi64ELi128ELi8ELi2ELi4ELi4ELb1ELb0EN7cutlass6half_tE19Flash_kernel_traitsILi96ELi64ELi128ELi8ES3_EELb0ELb1ELb0ELb0ELb0ELb0ELb1EEEvNS_16Flash_bwd_paramsE)
        /*02c0*/ 	.word	0x000000c8


	//----- nvinfo : EIATTR_MIN_STACK_SIZE
	.align		4
.L_128:
        /*02c4*/ 	.byte	0x04, 0x12
        /*02c6*/ 	.short	(.L_130 - .L_129)
	.align		4
.L_129:
        /*02c8*/ 	.word	index@(_ZN5flash44flash_bwd_dq_dk_dv_loop_seqk_parallel_kernelI23Flash_bwd_kernel_traitsILi96ELi64ELi128ELi8ELi2ELi4ELi4ELb1ELb0EN7cutlass6half_tE19Flash_kernel_traitsILi96ELi64ELi128ELi8ES3_EELb1ELb1ELb0ELb0ELb1ELb1ELb0EEEvNS_16Flash_bwd_paramsE)
        /*02cc*/ 	.word	0x00000048


	//----- nvinfo : EIATTR_MIN_STACK_SIZE
	.align		4
.L_130:
        /*02d0*/ 	.byte	0x04, 0x12
        /*02d2*/ 	.short	(.L_132 - .L_131)
	.align		4
.L_131:
        /*02d4*/ 	.word	index@(_ZN5flash44flash_bwd_dq_dk_dv_loop_seqk_parallel_kernelI23Flash_bwd_kernel_traitsILi96ELi64ELi128ELi8ELi2ELi4ELi4ELb1ELb0EN7cutlass6half_tE19Flash_kernel_traitsILi96ELi64ELi128ELi8ES3_EELb0ELb1ELb0ELb0ELb1ELb1ELb1EEEvNS_16Flash_bwd_paramsE)
        /*02d8*/ 	.word	0x000000b8


	//----- nvinfo : EIATTR_MIN_STACK_SIZE
	.align		4
.L_132:
        /*02dc*/ 	.byte	0x04, 0x12
        /*02de*/ 	.short	(.L_134 - .L_133)
	.align		4
.L_133:
        /*02e0*/ 	.word	index@(_ZN5flash44flash_bwd_dq_dk_dv_loop_seqk_parallel_kernelI23Flash_bwd_kernel_traitsILi96ELi64ELi128ELi8ELi2ELi4ELi4ELb1ELb0EN7cutlass6half_tE19Flash_kernel_traitsILi96ELi64ELi128ELi8ES3_EELb1ELb1ELb0ELb0ELb0ELb1ELb0EEEvNS_16Flash_bwd_paramsE)
        /*02e4*/ 	.word	0x00000040


	//----- nvinfo : EIATTR_MIN_STACK_SIZE
	.align		4
.L_134:
        /*02e8*/ 	.byte	0x04, 0x12
        /*02ea*/ 	.short	(.L_136 - .L_135)
	.align		4
.L_135:
        /*02ec*/ 	.word	index@(_ZN5flash44flash_bwd_dq_dk_dv_loop_seqk_parallel_kernelI23Flash_bwd_kernel_traitsILi96ELi64ELi128ELi8ELi2ELi4ELi4ELb1ELb0EN7cutlass6half_tE19Flash_kernel_traitsILi96ELi64ELi128ELi8ES3_EELb0ELb1ELb0ELb0ELb0ELb1ELb1EEEvNS_16Flash_bwd_paramsE)
        /*02f0*/ 	.word	0x000000b8


	//----- nvinfo : EIATTR_MIN_STACK_SIZE
	.align		4
.L_136:
        /*02f4*/ 	.byte	0x04, 0x12
        /*02f6*/ 	.short	(.L_138 - .L_137)
	.align		4
.L_137:
        /*02f8*/ 	.word	index@(_ZN5flash44flash_bwd_dq_dk_dv_loop_seqk_parallel_kernelI23Flash_bwd_kernel_traitsILi96ELi64ELi128ELi8ELi2ELi4ELi4ELb1ELb0EN7cutlass6half_tE19Flash_kernel_traitsILi96ELi64ELi128ELi8ES3_EELb1ELb1ELb0ELb1ELb0ELb0ELb0EEEvNS_16Flash_bwd_paramsE)
        /*02fc*/ 	.word	0x00000070


	//----- nvinfo : EIATTR_MIN_STACK_SIZE
	.align		4
.L_138:
        /*0300*/ 	.byte	0x04, 0x12
        /*0302*/ 	.short	(.L_140 - .L_139)
	.align		4
.L_139:
        /*0304*/ 	.word	index@(_ZN5flash44flash_bwd_dq_dk_dv_loop_seqk_parallel_kernelI23Flash_bwd_kernel_traitsILi96ELi64ELi128ELi8ELi2ELi4ELi4ELb1ELb0EN7cutlass6half_tE19Flash_kernel_traitsILi96ELi64ELi128ELi8ES3_EELb0ELb1ELb0ELb1ELb0ELb0ELb1EEEvNS_16Flash_bwd_paramsE)
        /*0308*/ 	.word	0x000000c8


	//----- nvinfo : EIATTR_MIN_STACK_SIZE
	.align		4
.L_140:
        /*030c*/ 	.byte	0x04, 0x12
        /*030e*/ 	.short	(.L_142 - .L_141)
	.align		4
.L_141:
        /*0310*/ 	.word	index@(_ZN5flash25flash_bwd_dot_do_o_kernelILb0E23Flash_bwd_kernel_traitsILi96ELi64ELi128ELi8ELi2ELi4ELi4ELb1ELb0EN7cutlass6half_tE19Flash_kernel_traitsILi96ELi64ELi128ELi8ES3_EEEEvNS_16Flash_bwd_paramsE)
        /*0314*/ 	.word	0x00000000


	//----- nvinfo : EIATTR_MIN_STACK_SIZE
	.align		4
.L_142:
        /*0318*/ 	.byte	0x04, 0x12
        /*031a*/ 	.short	(.L_144 - .L_143)
	.align		4
.L_143:
        /*031c*/ 	.word	index@(_ZN5flash25flash_bwd_dot_do_o_kernelILb1E23Flash_bwd_kernel_traitsILi96ELi64ELi128ELi8ELi2ELi4ELi4ELb1ELb0EN7cutlass6half_tE19Flash_kernel_traitsILi96ELi64ELi128ELi8ES3_EEEEvNS_16Flash_bwd_paramsE)
        /*0320*/ 	.word	0x00000000


	//----- nvinfo : EIATTR_MIN_STACK_SIZE
	.align		4
.L_144:
        /*0324*/ 	.byte	0x04, 0x12
        /*0326*/ 	.short	(.L_146 - .L_145)
	.align		4
.L_145:
        /*0328*/ 	.word	index@(_ZN5flash27flash_bwd_convert_dq_kernelI23Flash_bwd_kernel_traitsILi96ELi64ELi128ELi8ELi2ELi4ELi4ELb0ELb0EN7cutlass6half_tE19Flash_kernel_traitsILi96ELi64ELi128ELi8ES3_EEEEvNS_16Flash_bwd_paramsEi)
        /*032c*/ 	.word	0x00000000


	//----- nvinfo : EIATTR_MIN_STACK_SIZE
	.align		4
.L_146:
        /*0330*/ 	.byte	0x04, 0x12
        /*0332*/ 	.short	(.L_148 - .L_147)
	.align		4
.L_147:
        /*0334*/ 	.word	index@(_ZN5flash44flash_bwd_dq_dk_dv_loop_seqk_parallel_kernelI23Flash_bwd_kernel_traitsILi96ELi64ELi128ELi8ELi2ELi4ELi4ELb0ELb0EN7cutlass6half_tE19Flash_kernel_traitsILi96ELi64ELi128ELi8ES3_EELb1ELb1ELb0ELb0ELb0ELb0ELb0EEEvNS_16Flash_bwd_paramsE)
        /*0338*/ 	.word	0x00000008


	//----- nvinfo : EIATTR_MIN_STACK_SIZE
	.align		4
.L_148:
        /*033c*/ 	.byte	0x04, 0x12
        /*033e*/ 	.short	(.L_150 - .L_149)
	.align		4
.L_149:
        /*0340*/ 	.word	index@(_ZN5flash44flash_bwd_dq_dk_dv_loop_seqk_parallel_kernelI23Flash_bwd_kernel_traitsILi96ELi64ELi128ELi8ELi2ELi4ELi4ELb0ELb0EN7cutlass6half_tE19Flash_kernel_traitsILi96ELi64ELi128ELi8ES3_EELb0ELb1ELb0ELb0ELb0ELb0ELb1EEEvNS_16Flash_bwd_paramsE)
        /*0344*/ 	.word	0x00000020


	//----- nvinfo : EIATTR_MIN_STACK_SIZE
	.align		4
.L_150:
        /*0348*/ 	.byte	0x04, 0x12
        /*034a*/ 	.short	(.L_152 - .L_151)
	.align		4
.L_151:
        /*034c*/ 	.word	index@(_ZN5flash44flash_bwd_dq_dk_dv_loop_seqk_parallel_kernelI23Flash_bwd_kernel_traitsILi96ELi64ELi128ELi8ELi2ELi4ELi4ELb0ELb0EN7cutlass6half_tE19Flash_kernel_traitsILi96ELi64ELi128ELi8ES3_EELb1ELb1ELb0ELb0ELb1ELb1ELb0EEEvNS_16Flash_bwd_paramsE)
        /*0350*/ 	.word	0x00000008


	//----- nvinfo : EIATTR_MIN_STACK_SIZE
	.align		4
.L_152:
        /*0354*/ 	.byte	0x04, 0x12
        /*0356*/ 	.short	(.L_154 - .L_153)
	.align		4
.L_153:
        /*0358*/ 	.word	index@(_ZN5flash44flash_bwd_dq_dk_dv_loop_seqk_parallel_kernelI23Flash_bwd_kernel_traitsILi96ELi64ELi128ELi8ELi2ELi4ELi4ELb0ELb0EN7cutlass6half_tE19Flash_kernel_traitsILi96ELi64ELi128ELi8ES3_EELb0ELb1ELb0ELb0ELb1ELb1ELb1EEEvNS_16Flash_bwd_paramsE)
        /*035c*/ 	.word	0x00000020


	//----- nvinfo : EIATTR_MIN_STACK_SIZE
	.align		4
.L_154:
        /*0360*/ 	.byte	0x04, 0x12
        /*0362*/ 	.short	(.L_156 - .L_155)
	.align		4
.L_155:
        /*0364*/ 	.word	index@(_ZN5flash44flash_bwd_dq_dk_dv_loop_seqk_parallel_kernelI23Flash_bwd_kernel_traitsILi96ELi64ELi128ELi8ELi2ELi4ELi4ELb0ELb0EN7cutlass6half_tE19Flash_kernel_traitsILi96ELi64ELi128ELi8ES3_EELb1ELb1ELb0ELb0ELb0ELb1ELb0EEEvNS_16Flash_bwd_paramsE)
        /*0368*/ 	.word	0x00000000


	//----- nvinfo : EIATTR_MIN_STACK_SIZE
	.align		4
.L_156:
        /*036c*/ 	.byte	0x04, 0x12
        /*036e*/ 	.short	(.L_158 - .L_157)
	.align		4
.L_157:
        /*0370*/ 	.word	index@(_ZN5flash44flash_bwd_dq_dk_dv_loop_seqk_parallel_kernelI23Flash_bwd_kernel_traitsILi96ELi64ELi128ELi8ELi2ELi4ELi4ELb0ELb0EN7cutlass6half_tE19Flash_kernel_traitsILi96ELi64ELi128ELi8ES3_EELb0ELb1ELb0ELb0ELb0ELb1ELb1EEEvNS_16Flash_bwd_paramsE)
        /*0374*/ 	.word	0x00000020


	//----- nvinfo : EIATTR_MIN_STACK_SIZE
	.align		4
.L_158:
        /*0378*/ 	.byte	0x04, 0x12
        /*037a*/ 	.short	(.L_160 - .L_159)
	.align		4
.L_159:
        /*037c*/ 	.word	index@(_ZN5flash44flash_bwd_dq_dk_dv_loop_seqk_parallel_kernelI23Flash_bwd_kernel_traitsILi96ELi64ELi128ELi8ELi2ELi4ELi4ELb0ELb0EN7cutlass6half_tE19Flash_kernel_traitsILi96ELi64ELi128ELi8ES3_EELb1ELb1ELb0ELb1ELb0ELb0ELb0EEEvNS_16Flash_bwd_paramsE)
        /*0380*/ 	.word	0x00000000


	//----- nvinfo : EIATTR_MIN_STACK_SIZE
	.align		4
.L_160:
        /*0384*/ 	.byte	0x04, 0x12
        /*0386*/ 	.short	(.L_162 - .L_161)
	.align		4
.L_161:
        /*0388*/ 	.word	index@(_ZN5flash44flash_bwd_dq_dk_dv_loop_seqk_parallel_kernelI23Flash_bwd_kernel_traitsILi96ELi64ELi128ELi8ELi2ELi4ELi4ELb0ELb0EN7cutlass6half_tE19Flash_kernel_traitsILi96ELi64ELi128ELi8ES3_EELb0ELb1ELb0ELb1ELb0ELb0ELb1EEEvNS_16Flash_bwd_paramsE)
        /*038c*/ 	.word	0x00000050


	//----- nvinfo : EIATTR_MIN_STACK_SIZE
	.align		4
.L_162:
        /*0390*/ 	.byte	0x04, 0x12
        /*0392*/ 	.short	(.L_164 - .L_163)
	.align		4
.L_163:
        /*0394*/ 	.word	index@(_ZN5flash25flash_bwd_dot_do_o_kernelILb0E23Flash_bwd_kernel_traitsILi96ELi64ELi128ELi8ELi2ELi4ELi4ELb0ELb0EN7cutlass6half_tE19Flash_kernel_traitsILi96ELi64ELi128ELi8ES3_EEEEvNS_16Flash_bwd_paramsE)
        /*0398*/ 	.word	0x00000000


	//----- nvinfo : EIATTR_MIN_STACK_SIZE
	.align		4
.L_164:
        /*039c*/ 	.byte	0x04, 0x12
        /*039e*/ 	.short	(.L_166 - .L_165)
	.align		4
.L_165:
        /*03a0*/ 	.word	index@(_ZN5flash25flash_bwd_dot_do_o_kernelILb1E23Flash_bwd_kernel_traitsILi96ELi64ELi128ELi8ELi2ELi4ELi4ELb0ELb0EN7cutlass6half_tE19Flash_kernel_traitsILi96ELi64ELi128ELi8ES3_EEEEvNS_16Flash_bwd_paramsE)
        /*03a4*/ 	.word	0x00000000
.L_166:


//--------------------- .nv.info._ZN5flash44flash_bwd_dq_dk_dv_loop_seqk_parallel_kernelI23Flash_bwd_kernel_traitsILi96ELi64ELi128ELi8ELi2ELi4ELi4ELb1ELb0EN7cutlass6half_tE19Flash_kernel_traitsILi96ELi64ELi128ELi8ES3_EELb0ELb1ELb0ELb0ELb0ELb0ELb0EEEvNS_16Flash_bwd_paramsE --------------------------
	.section	.nv.info._ZN5flash44flash_bwd_dq_dk_dv_loop_seqk_parallel_kernelI23Flash_bwd_kernel_traitsILi96ELi64ELi128ELi8ELi2ELi4ELi4ELb1ELb0EN7cutlass6half_tE19Flash_kernel_traitsILi96ELi64ELi128ELi8ES3_EELb0ELb1ELb0ELb0ELb0ELb0ELb0EEEvNS_16Flash_bwd_paramsE,"",@"SHT_CUDA_INFO"
	.sectionflags	@""
	.align	4


	//----- nvinfo : EIATTR_CUDA_API_VERSION
	.align		4
        /*0000*/ 	.byte	0x04, 0x37
        /*0002*/ 	.short	(.L_168 - .L_167)
.L_167:
        /*0004*/ 	.word	0x00000082


	//----- nvinfo : EIATTR_SW2861232_WAR
	.align		4
.L_168:
        /*0008*/ 	.byte	0x01, 0x35
	.zero		2


	//----- nvinfo : EIATTR_PARAM_CBANK
	.align		4
        /*000c*/ 	.byte	0x04, 0x0a
        /*000e*/ 	.short	(.L_170 - .L_169)
	.align		4
.L_169:
        /*0010*/ 	.word	index@(.nv.constant0._ZN5flash44flash_bwd_dq_dk_dv_loop_seqk_parallel_kernelI23Flash_bwd_kernel_traitsILi96ELi64ELi128ELi8ELi2ELi4ELi4ELb1ELb0EN7cutlass6half_tE19Flash_kernel_traitsILi96ELi64ELi128ELi8ES3_EELb0ELb1ELb0ELb0ELb0ELb0ELb0EEEvNS_16Flash_bwd_paramsE)
        /*0014*/ 	.short	0x0160
        /*0016*/ 	.short	0x0280


	//----- nvinfo : EIATTR_CBANK_PARAM_SIZE
	.align		4
.L_170:
        /*0018*/ 	.byte	0x03, 0x19
        /*001a*/ 	.short	0x0280


	//----- nvinfo : EIATTR_KPARAM_INFO
	.align		4
        /*001c*/ 	.byte	0x04, 0x17
        /*001e*/ 	.short	(.L_172 - .L_171)
.L_171:
        /*0020*/ 	.word	0x00000000
        /*0024*/ 	.short	0x0000
        /*0026*/ 	.short	0x0000
        /*0028*/ 	.byte	0x00, 0xf0, 0x01, 0x0a


	//----- nvinfo : EIATTR_MAXREG_COUNT
	.align		4
.L_172:
        /*002c*/ 	.byte	0x03, 0x1b
        /*002e*/ 	.short	0x00ff


	//----- nvinfo : EIATTR_NUM_BARRIERS
	.align		4
        /*0030*/ 	.byte	0x02, 0x4c
        /*0032*/ 	.byte	0x01
	.zero		1


	//----- nvinfo : EIATTR_ANNOTATIONS
	.align		4
        /*0034*/ 	.byte	0x04, 0x55
        /*0036*/ 	.short	(.L_174 - .L_173)


	//   ....[0]....
.L_173:
        /*0038*/ 	.word	0x00000001
        /*003c*/ 	.byte	0x20, 0x07, 0x00, 0x00, 0x01, 0x00, 0x00, 0x00, 0x00, 0x0a, 0x00, 0x00, 0x01, 0x00, 0x00, 0x00
        /* <DEDUP_REMOVED lines=30> */
        /*022c*/ 	.byte	0x30, 0x7c, 0x00, 0x00


	//----- nvinfo : EIATTR_MERCURY_ISA_VERSION
	.align		4
.L_174:
        /*0230*/ 	.byte	0x03, 0x5f
        /*0232*/ 	.short	0x0000


	//----- nvinfo : EIATTR_EXIT_INSTR_OFFSETS
	.align		4
        /*0234*/ 	.byte	0x04, 0x1c
        /*0236*/ 	.short	(.L_176 - .L_175)


	//   ....[0]....
.L_175:
        /*0238*/ 	.word	0x000000a0


	//   ....[1]....
        /*023c*/ 	.word	0x00009020


	//----- nvinfo : EIATTR_CTAIDZ_USED
	.align		4
.L_176:
        /*0240*/ 	.byte	0x01, 0x04
	.zero		2


	//----- nvinfo : EIATTR_CRS_STACK_SIZE
	.align		4
        /*0244*/ 	.byte	0x04, 0x1e
        /*0246*/ 	.short	(.L_178 - .L_177)
.L_177:
        /*0248*/ 	.word	0x00000000
.L_178:


//--------------------- .nv.info._ZN5flash44flash_bwd_dq_dk_dv_loop_seqk_parallel_kernelI23Flash_bwd_kernel_traitsILi96ELi64ELi128ELi8ELi2ELi4ELi4ELb1ELb0EN7cutlass6half_tE19Flash_kernel_traitsILi96ELi64ELi128ELi8ES3_EELb0ELb1ELb0ELb0ELb1ELb1ELb0EEEvNS_16Flash_bwd_paramsE --------------------------
	.section	.nv.info._ZN5flash44flash_bwd_dq_dk_dv_loop_seqk_parallel_kernelI23Flash_bwd_kernel_traitsILi96ELi64ELi128ELi8ELi2ELi4ELi4ELb1ELb0EN7cutlass6half_tE19Flash_kernel_traitsILi96ELi64ELi128ELi8ES3_EELb0ELb1ELb0ELb0ELb1ELb1ELb0EEEvNS_16Flash_bwd_paramsE,"",@"SHT_CUDA_INFO"
	.sectionflags	@""
	.align	4


	//----- nvinfo : EIATTR_CUDA_API_VERSION
	.align		4
        /*0000*/ 	.byte	0x04, 0x37
        /*0002*/ 	.short	(.L_180 - .L_179)
.L_179:
        /*0004*/ 	.word	0x00000082


	//----- nvinfo : EIATTR_SW2861232_WAR
	.align		4
.L_180:
        /*0008*/ 	.byte	0x01, 0x35
	.zero		2


	//----- nvinfo : EIATTR_PARAM_CBANK
	.align		4
        /*000c*/ 	.byte	0x04, 0x0a
        /*000e*/ 	.short	(.L_182 - .L_181)
	.align		4
.L_181:
        /*0010*/ 	.word	index@(.nv.constant0._ZN5flash44flash_bwd_dq_dk_dv_loop_seqk_parallel_kernelI23Flash_bwd_kernel_traitsILi96ELi64ELi128ELi8ELi2ELi4ELi4ELb1ELb0EN7cutlass6half_tE19Flash_kernel_traitsILi96ELi64ELi128ELi8ES3_EELb0ELb1ELb0ELb0ELb1ELb1ELb0EEEvNS_16Flash_bwd_paramsE)
        /*0014*/ 	.short	0x0160
        /*0016*/ 	.short	0x0280


	//----- nvinfo : EIATTR_CBANK_PARAM_SIZE
	.align		4
.L_182:
        /*0018*/ 	.byte	0x03, 0x19
        /*001a*/ 	.short	0x0280


	//----- nvinfo : EIATTR_KPARAM_INFO
	.align		4
        /*001c*/ 	.byte	0x04, 0x17
        /*001e*/ 	.short	(.L_184 - .L_183)
.L_183:
        /*0020*/ 	.word	0x00000000
        /*0024*/ 	.short	0x0000
        /*0026*/ 	.short	0x0000
        /*0028*/ 	.byte	0x00, 0xf0, 0x01, 0x0a


	//----- nvinfo : EIATTR_MAXREG_COUNT
	.align		4
.L_184:
        /*002c*/ 	.byte	0x03, 0x1b
        /*002e*/ 	.short	0x00ff


	//----- nvinfo : EIATTR_NUM_BARRIERS
	.align		4
        /*0030*/ 	.byte	0x02, 0x4c
        /*0032*/ 	.byte	0x01
	.zero		1


	//----- nvinfo : EIATTR_ANNOTATIONS
	.align		4
        /*0034*/ 	.byte	0x04, 0x55
        /*0036*/ 	.short	(.L_186 - .L_185)


	//   ....[0]....
.L_185:
        /* <DEDUP_REMOVED lines=25> */


	//----- nvinfo : EIATTR_MERCURY_ISA_VERSION
	.align		4
.L_186:
        /*01b0*/ 	.byte	0x03, 0x5f
        /*01b2*/ 	.short	0x0000


	//----- nvinfo : EIATTR_EXIT_INSTR_OFFSETS
	.align		4
        /*01b4*/ 	.byte	0x04, 0x1c
        /*01b6*/ 	.short	(.L_188 - .L_187)


	//   ....[0]....
.L_187:
        /*01b8*/ 	.word	0x000000a0


	//   ....[1]....
        /*01bc*/ 	.word	0x00006a20


	//----- nvinfo : EIATTR_CTAIDZ_USED
	.align		4
.L_188:
        /*01c0*/ 	.byte	0x01, 0x04
	.zero		2


//--------------------- .nv.info._ZN5flash44flash_bwd_dq_dk_dv_loop_seqk_parallel_kernelI23Flash_bwd_kernel_traitsILi96ELi64ELi128ELi8ELi2ELi4ELi4ELb1ELb0EN7cutlass6half_tE19Flash_kernel_traitsILi96ELi64ELi128ELi8ES3_EELb0ELb1ELb0ELb0ELb0ELb1ELb0EEEvNS_16Flash_bwd_paramsE --------------------------
	.section	.nv.info._ZN5flash44flash_bwd_dq_dk_dv_loop_seqk_parallel_kernelI23Flash_bwd_kernel_traitsILi96ELi64ELi128ELi8ELi2ELi4ELi4ELb1ELb0EN7cutlass6half_tE19Flash_kernel_traitsILi96ELi64ELi128ELi8ES3_EELb0ELb1ELb0ELb0ELb0ELb1ELb0EEEvNS_16Flash_bwd_paramsE,"",@"SHT_CUDA_INFO"
	.sectionflags	@""
	.align	4


	//----- nvinfo : EIATTR_CUDA_API_VERSION
	.align		4
        /*0000*/ 	.byte	0x04, 0x37
        /*0002*/ 	.short	(.L_190 - .L_189)
.L_189:
        /*0004*/ 	.word	0x00000082


	//----- nvinfo : EIATTR_SW2861232_WAR
	.align		4
.L_190:
        /*0008*/ 	.byte	0x01, 0x35
	.zero		2


	//----- nvinfo : EIATTR_PARAM_CBANK
	.align		4
        /*000c*/ 	.byte	0x04, 0x0a
        /*000e*/ 	.short	(.L_192 - .L_191)
	.align		4
.L_191:
        /*0010*/ 	.word	index@(.nv.constant0._ZN5flash44flash_bwd_dq_dk_dv_loop_seqk_parallel_kernelI23Flash_bwd_kernel_traitsILi96ELi64ELi128ELi8ELi2ELi4ELi4ELb1ELb0EN7cutlass6half_tE19Flash_kernel_traitsILi96ELi64ELi128ELi8ES3_EELb0ELb1ELb0ELb0ELb0ELb1ELb0EEEvNS_16Flash_bwd_paramsE)
        /*0014*/ 	.short	0x0160
        /*0016*/ 	.short	0x0280


	//----- nvinfo : EIATTR_CBANK_PARAM_SIZE
	.align		4
.L_192:
        /*0018*/ 	.byte	0x03, 0x19
        /*001a*/ 	.short	0x0280


	//----- nvinfo : EIATTR_KPARAM_INFO
	.align		4
        /*001c*/ 	.byte	0x04, 0x17
        /*001e*/ 	.short	(.L_194 - .L_193)
.L_193:
        /*0020*/ 	.word	0x00000000
        /*0024*/ 	.short	0x0000
        /*0026*/ 	.short	0x0000
        /*0028*/ 	.byte	0x00, 0xf0, 0x01, 0x0a


	//----- nvinfo : EIATTR_MAXREG_COUNT
	.align		4
.L_194:
        /*002c*/ 	.byte	0x03, 0x1b
        /*002e*/ 	.short	0x00ff


	//----- nvinfo : EIATTR_NUM_BARRIERS
	.align		4
        /*0030*/ 	.byte	0x02, 0x4c
        /*0032*/ 	.byte	0x01
	.zero		1


	//----- nvinfo : EIATTR_ANNOTATIONS
	.align		4
        /*0034*/ 	.byte	0x04, 0x55
        /*0036*/ 	.short	(.L_196 - .L_195)


	//   ....[0]....
.L_195:
        /* <DEDUP_REMOVED lines=18> */


	//----- nvinfo : EIATTR_MERCURY_ISA_VERSION
	.align		4
.L_196:
        /*0140*/ 	.byte	0x03, 0x5f
        /*0142*/ 	.short	0x0000


	//----- nvinfo : EIATTR_EXIT_INSTR_OFFSETS
	.align		4
        /*0144*/ 	.byte	0x04, 0x1c
        /*0146*/ 	.short	(.L_198 - .L_197)


	//   ....[0]....
.L_197:
        /*0148*/ 	.word	0x000000a0


	//   ....[1]....
        /*014c*/ 	.word	0x00008020


	//----- nvinfo : EIATTR_CTAIDZ_USED
	.align		4
.L_198:
        /*0150*/ 	.byte	0x01, 0x04
	.zero		2


	//----- nvinfo : EIATTR_CRS_STACK_SIZE
	.align		4
        /*0154*/ 	.byte	0x04, 0x1e
        /*0156*/ 	.short	(.L_200 - .L_199)
.L_199:
        /*0158*/ 	.word	0x00000000
.L_200:


//--------------------- .nv.info._ZN5flash44flash_bwd_dq_dk_dv_loop_seqk_parallel_kernelI23Flash_bwd_kernel_traitsILi96ELi64ELi128ELi8ELi2ELi4ELi4ELb1ELb0EN7cutlass6half_tE19Flash_kernel_traitsILi96ELi64ELi128ELi8ES3_EELb0ELb1ELb0ELb1ELb0ELb0ELb0EEEvNS_16Flash_bwd_paramsE --------------------------
	.section	.nv.info._ZN5flash44flash_bwd_dq_dk_dv_loop_seqk_parallel_kernelI23Flash_bwd_kernel_traitsILi96ELi64ELi128ELi8ELi2ELi4ELi4ELb1ELb0EN7cutlass6half_tE19Flash_kernel_traitsILi96ELi64ELi128ELi8ES3_EELb0ELb1ELb0ELb1ELb0ELb0ELb0EEEvNS_16Flash_bwd_paramsE,"",@"SHT_CUDA_INFO"
	.sectionflags	@""
	.align	4


	//----- nvinfo : EIATTR_CUDA_API_VERSION
	.align		4
        /*0000*/ 	.byte	0x04, 0x37
        /*0002*/ 	.short	(.L_202 - .L_201)
.L_201:
        /*0004*/ 	.word	0x00000082


	//----- nvinfo : EIATTR_SW2861232_WAR
	.align		4
.L_202:
        /*0008*/ 	.byte	0x01, 0x35
	.zero		2


	//----- nvinfo : EIATTR_PARAM_CBANK
	.align		4
        /*000c*/ 	.byte	0x04, 0x0a
        /*000e*/ 	.short	(.L_204 - .L_203)
	.align		4
.L_203:
        /*0010*/ 	.word	index@(.nv.constant0._ZN5flash44flash_bwd_dq_dk_dv_loop_seqk_parallel_kernelI23Flash_bwd_kernel_traitsILi96ELi64ELi128ELi8ELi2ELi4ELi4ELb1ELb0EN7cutlass6half_tE19Flash_kernel_traitsILi96ELi64ELi128ELi8ES3_EELb0ELb1ELb0ELb1ELb0ELb0ELb0EEEvNS_16Flash_bwd_paramsE)
        /*0014*/ 	.short	0x0160
        /*0016*/ 	.short	0x0280


	//----- nvinfo : EIATTR_CBANK_PARAM_SIZE
	.align		4
.L_204:
        /*0018*/ 	.byte	0x03, 0x19
        /*001a*/ 	.short	0x0280


	//----- nvinfo : EIATTR_KPARAM_INFO
	.align		4
        /*001c*/ 	.byte	0x04, 0x17
        /*001e*/ 	.short	(.L_206 - .L_205)
.L_205:
        /*0020*/ 	.word	0x00000000
        /*0024*/ 	.short	0x0000
        /*0026*/ 	.short	0x0000
        /*0028*/ 	.byte	0x00, 0xf0, 0x01, 0x0a


	//----- nvinfo : EIATTR_MAXREG_COUNT
	.align		4
.L_206:
        /*002c*/ 	.byte	0x03, 0x1b
        /*002e*/ 	.short	0x00ff


	//----- nvinfo : EIATTR_NUM_BARRIERS
	.align		4
        /*0030*/ 	.byte	0x02, 0x4c
        /*0032*/ 	.byte	0x01
	.zero		1


	//----- nvinfo : EIATTR_ANNOTATIONS
	.align		4
        /*0034*/ 	.byte	0x04, 0x55
        /*0036*/ 	.short	(.L_208 - .L_207)


	//   ....[0]....
.L_207:
        /* <DEDUP_REMOVED lines=43> */
        /*02dc*/ 	.byte	0x80, 0x81, 0x00, 0x00, 0x01, 0x00, 0x00, 0x00, 0x90, 0x81, 0x00, 0x00


	//----- nvinfo : EIATTR_MERCURY_ISA_VERSION
	.align		4
.L_208:
        /*02e8*/ 	.byte	0x03, 0x5f
        /*02ea*/ 	.short	0x0000


	//----- nvinfo : EIATTR_EXIT_INSTR_OFFSETS
	.align		4
        /*02ec*/ 	.byte	0x04, 0x1c
        /*02ee*/ 	.short	(.L_210 - .L_209)


	//   ....[0]....
.L_209:
        /*02f0*/ 	.word	0x000000a0


	//   ....[1]....
        /*02f4*/ 	.word	0x00009590


	//----- nvinfo : EIATTR_CTAIDZ_USED
	.align		4
.L_210:
        /*02f8*/ 	.byte	0x01, 0x04
	.zero		2


	//----- nvinfo : EIATTR_CRS_STACK_SIZE
	.align		4
        /*02fc*/ 	.byte	0x04, 0x1e
        /*02fe*/ 	.short	(.L_212 - .L_211)
.L_211:
        /*0300*/ 	.word	0x00000000
.L_212:


//--------------------- .nv.info._ZN5flash27flash_bwd_convert_dq_kernelI23Flash_bwd_kernel_traitsILi96ELi64ELi128ELi8ELi2ELi4ELi4ELb1ELb0EN7cutlass6half_tE19Flash_kernel_traitsILi96ELi64ELi128ELi8ES3_EEEEvNS_16Flash_bwd_paramsEi --------------------------
	.section	.nv.info._ZN5flash27flash_bwd_convert_dq_kernelI23Flash_bwd_kernel_traitsILi96ELi64ELi128ELi8ELi2ELi4ELi4ELb1ELb0EN7cutlass6half_tE19Flash_kernel_traitsILi96ELi64ELi128ELi8ES3_EEEEvNS_16Flash_bwd_paramsEi,"",@"SHT_CUDA_INFO"
	.sectionflags	@""
	.align	4


	//----- nvinfo : EIATTR_CUDA_API_VERSION
	.align		4
        /*0000*/ 	.byte	0x04, 0x37
        /*0002*/ 	.short	(.L_214 - .L_213)
.L_213:
        /*0004*/ 	.word	0x00000082


	//----- nvinfo : EIATTR_SW2861232_WAR
	.align		4
.L_214:
        /*0008*/ 	.byte	0x01, 0x35
	.zero		2


	//----- nvinfo : EIATTR_PARAM_CBANK
	.align		4
        /*000c*/ 	.byte	0x04, 0x0a
        /*000e*/ 	.short	(.L_216 - .L_215)
	.align		4
.L_215:
        /*0010*/ 	.word	index@(.nv.constant0._ZN5flash27flash_bwd_convert_dq_kernelI23Flash_bwd_kernel_traitsILi96ELi64ELi128ELi8ELi2ELi4ELi4ELb1ELb0EN7cutlass6half_tE19Flash_kernel_traitsILi96ELi64ELi128ELi8ES3_EEEEvNS_16Flash_bwd_paramsEi)
        /*0014*/ 	.short	0x0160
        /*0016*/ 	.short	0x0284


	//----- nvinfo : EIATTR_CBANK_PARAM_SIZE
	.align		4
.L_216:
        /*0018*/ 	.byte	0x03, 0x19
        /*001a*/ 	.short	0x0284


	//----- nvinfo : EIATTR_KPARAM_INFO
	.align		4
        /*001c*/ 	.byte	0x04, 0x17
        /*001e*/ 	.short	(.L_218 - .L_217)
.L_217:
        /*0020*/ 	.word	0x00000000
        /*0024*/ 	.short	0x0001
        /*0026*/ 	.short	0x0280
        /*0028*/ 	.byte	0x00, 0xf0, 0x11, 0x00


	//----- nvinfo : EIATTR_KPARAM_INFO
	.align		4
.L_218:
        /*002c*/ 	.byte	0x04, 0x17
        /*002e*/ 	.short	(.L_220 - .L_219)
.L_219:
        /*0030*/ 	.word	0x00000000
        /*0034*/ 	.short	0x0000
        /*0036*/ 	.short	0x0000
        /*0038*/ 	.byte	0x00, 0xf0, 0x01, 0x0a


	//----- nvinfo : EIATTR_MAXREG_COUNT
	.align		4
.L_220:
        /*003c*/ 	.byte	0x03, 0x1b
        /*003e*/ 	.short	0x00ff


	//----- nvinfo : EIATTR_NUM_BARRIERS
	.align		4
        /*0040*/ 	.byte	0x02, 0x4c
        /*0042*/ 	.byte	0x01
	.zero		1


	//----- nvinfo : EIATTR_MERCURY_ISA_VERSION
	.align		4
        /*0044*/ 	.byte	0x03, 0x5f
        /*0046*/ 	.short	0x0000


	//----- nvinfo : EIATTR_EXIT_INSTR_OFFSETS
	.align		4
        /*0048*/ 	.byte	0x04, 0x1c
        /*004a*/ 	.short	(.L_222 - .L_221)


	//   ....[0]....
.L_221:
        /*004c*/ 	.word	0x00000170


	//   ....[1]....
        /*0050*/ 	.word	0x000014f0


	//   ....[2]....
        /*0054*/ 	.word	0x00001710


	//   ....[3]....
        /*0058*/ 	.word	0x00001740


	//----- nvinfo : EIATTR_CTAIDZ_USED
	.align		4
.L_222:
        /*005c*/ 	.byte	0x01, 0x04
	.zero		2


//--------------------- .nv.info._ZN5flash44flash_bwd_dq_dk_dv_loop_seqk_parallel_kernelI23Flash_bwd_kernel_traitsILi96ELi64ELi128ELi8ELi2ELi4ELi4ELb1ELb0EN7cutlass6half_tE19Flash_kernel_traitsILi96ELi64ELi128ELi8ES3_EELb1ELb1ELb0ELb0ELb0ELb0ELb0EEEvNS_16Flash_bwd_paramsE --------------------------
	.section	.nv.info._ZN5flash44flash_bwd_dq_dk_dv_loop_seqk_parallel_kernelI23Flash_bwd_kernel_traitsILi96ELi64ELi128ELi8ELi2ELi4ELi4ELb1ELb0EN7cutlass6half_tE19Flash_kernel_traitsILi96ELi64ELi128ELi8ES3_EELb1ELb1ELb0ELb0ELb0ELb0ELb0EEEvNS_16Flash_bwd_paramsE,"",@"SHT_CUDA_INFO"
	.sectionflags	@""
	.align	4


	//----- nvinfo : EIATTR_CUDA_API_VERSION
	.align		4
        /*0000*/ 	.byte	0x04, 0x37
        /*0002*/ 	.short	(.L_224 - .L_223)
.L_223:
        /*0004*/ 	.word	0x00000082


	//----- nvinfo : EIATTR_SW2861232_WAR
	.align		4
.L_224:
        /*0008*/ 	.byte	0x01, 0x35
	.zero		2


	//----- nvinfo : EIATTR_PARAM_CBANK
	.align		4
        /*000c*/ 	.byte	0x04, 0x0a
        /*000e*/ 	.short	(.L_226 - .L_225)
	.align		4
.L_225:
        /*0010*/ 	.word	index@(.nv.constant0._ZN5flash44flash_bwd_dq_dk_dv_loop_seqk_parallel_kernelI23Flash_bwd_kernel_traitsILi96ELi64ELi128ELi8ELi2ELi4ELi4ELb1ELb0EN7cutlass6half_tE19Flash_kernel_traitsILi96ELi64ELi128ELi8ES3_EELb1ELb1ELb0ELb0ELb0ELb0ELb0EEEvNS_16Flash_bwd_paramsE)
        /*0014*/ 	.short	0x0160
        /*0016*/ 	.short	0x0280


	//----- nvinfo : EIATTR_CBANK_PARAM_SIZE
	.align		4
.L_226:
        /*0018*/ 	.byte	0x03, 0x19
        /*001a*/ 	.short	0x0280


	//----- nvinfo : EIATTR_KPARAM_INFO
	.align		4
        /*001c*/ 	.byte	0x04, 0x17
        /*001e*/ 	.short	(.L_228 - .L_227)
.L_227:
        /*0020*/ 	.word	0x00000000
        /*0024*/ 	.short	0x0000
        /*0026*/ 	.short	0x0000
        /*0028*/ 	.byte	0x00, 0xf0, 0x01, 0x0a


	//----- nvinfo : EIATTR_MAXREG_COUNT
	.align		4
.L_228:
        /*002c*/ 	.byte	0x03, 0x1b
        /*002e*/ 	.short	0x00ff


	//----- nvinfo : EIATTR_NUM_BARRIERS
	.align		4
        /*0030*/ 	.byte	0x02, 0x4c
        /*0032*/ 	.byte	0x01
	.zero		1


	//----- nvinfo : EIATTR_ANNOTATIONS
	.align		4
        /*0034*/ 	.byte	0x04, 0x55
        /*0036*/ 	.short	(.L_230 - .L_229)


	//   ....[0]....
.L_229:
        /* <DEDUP_REMOVED lines=27> */


	//----- nvinfo : EIATTR_MERCURY_ISA_VERSION
	.align		4
.L_230:
        /*01d0*/ 	.byte	0x03, 0x5f
        /*01d2*/ 	.short	0x0000


	//----- nvinfo : EIATTR_EXIT_INSTR_OFFSETS
	.align		4
        /*01d4*/ 	.byte	0x04, 0x1c
        /*01d6*/ 	.short	(.L_232 - .L_231)


	//   ....[0]....
.L_231:
        /*01d8*/ 	.word	0x000000a0


	//   ....[1]....
        /*01dc*/ 	.word	0x0000a2c0


	//----- nvinfo : EIATTR_CTAIDZ_USED
	.align		4
.L_232:
        /*01e0*/ 	.byte	0x01, 0x04
	.zero		2


	//----- nvinfo : EIATTR_CRS_STACK_SIZE
	.align		4
        /*01e4*/ 	.byte	0x04, 0x1e
        /*01e6*/ 	.short	(.L_234 - .L_233)
.L_233:
        /*01e8*/ 	.word	0x00000000
.L_234:


//--------------------- .nv.info._ZN5flash44flash_bwd_dq_dk_dv_loop_seqk_parallel_kernelI23Flash_bwd_kernel_traitsILi96ELi64ELi128ELi8ELi2ELi4ELi4ELb1ELb0EN7cutlass6half_tE19Flash_kernel_traitsILi96ELi64ELi128ELi8ES3_EELb0ELb1ELb0ELb0ELb0ELb0ELb1EEEvNS_16Flash_bwd_paramsE --------------------------
	.section	.nv.info._ZN5flash44flash_bwd_dq_dk_dv_loop_seqk_parallel_kernelI23Flash_bwd_kernel_traitsILi96ELi64ELi128ELi8ELi2ELi4ELi4ELb1ELb0EN7cutlass6half_tE19Flash_kernel_traitsILi96ELi64ELi128ELi8ES3_EELb0ELb1ELb0ELb0ELb0ELb0ELb1EEEvNS_16Flash_bwd_paramsE,"",@"SHT_CUDA_INFO"
	.sectionflags	@""
	.align	4


	//----- nvinfo : EIATTR_CUDA_API_VERSION
	.align		4
        /*0000*/ 	.byte	0x04, 0x37
        /*0002*/ 	.short	(.L_236 - .L_235)
.L_235:
        /*0004*/ 	.word	0x00000082


	//----- nvinfo : EIATTR_SW2861232_WAR
	.align		4
.L_236:
        /*0008*/ 	.byte	0x01, 0x35
	.zero		2


	//----- nvinfo : EIATTR_PARAM_CBANK
	.align		4
        /*000c*/ 	.byte	0x04, 0x0a
        /*000e*/ 	.short	(.L_238 - .L_237)
	.align		4
.L_237:
        /*0010*/ 	.word	index@(.nv.constant0._ZN5flash44flash_bwd_dq_dk_dv_loop_seqk_parallel_kernelI23Flash_bwd_kernel_traitsILi96ELi64ELi128ELi8ELi2ELi4ELi4ELb1ELb0EN7cutlass6half_tE19Flash_kernel_traitsILi96ELi64ELi128ELi8ES3_EELb0ELb1ELb0ELb0ELb0ELb0ELb1EEEvNS_16Flash_bwd_paramsE)
        /*0014*/ 	.short	0x0160
        /*0016*/ 	.short	0x0280


	//----- nvinfo : EIATTR_CBANK_PARAM_SIZE
	.align		4
.L_238:
        /*0018*/ 	.byte	0x03, 0x19
        /*001a*/ 	.short	0x0280


	//----- nvinfo : EIATTR_KPARAM_INFO
	.align		4
        /*001c*/ 	.byte	0x04, 0x17
        /*001e*/ 	.short	(.L_240 - .L_239)
.L_239:
        /*0020*/ 	.word	0x00000000
        /*0024*/ 	.short	0x0000
        /*0026*/ 	.short	0x0000
        /*0028*/ 	.byte	0x00, 0xf0, 0x01, 0x0a


	//----- nvinfo : EIATTR_MAXREG_COUNT
	.align		4
.L_240:
        /*002c*/ 	.byte	0x03, 0x1b
        /*002e*/ 	.short	0x00ff


	//----- nvinfo : EIATTR_NUM_BARRIERS
	.align		4
        /*0030*/ 	.byte	0x02, 0x4c
        /*0032*/ 	.byte	0x01
	.zero		1


	//----- nvinfo : EIATTR_ANNOTATIONS
	.align		4
        /*0034*/ 	.byte	0x04, 0x55
        /*0036*/ 	.short	(.L_242 - .L_241)


	//   ....[0]....
.L_241:
        /* <DEDUP_REMOVED lines=62> */


	//----- nvinfo : EIATTR_MERCURY_ISA_VERSION
	.align		4
.L_242:
        /*0400*/ 	.byte	0x03, 0x5f
        /*0402*/ 	.short	0x0000


	//----- nvinfo : EIATTR_EXIT_INSTR_OFFSETS
	.align		4
        /*0404*/ 	.byte	0x04, 0x1c
        /*0406*/ 	.short	(.L_244 - .L_243)


	//   ....[0]....
.L_243:
        /*0408*/ 	.word	0x000000a0


	//   ....[1]....
        /*040c*/ 	.word	0x00009f40


	//----- nvinfo : EIATTR_CTAIDZ_USED
	.align		4
.L_244:
        /*0410*/ 	.byte	0x01, 0x04
	.zero		2


	//----- nvinfo : EIATTR_CRS_STACK_SIZE
	.align		4
        /*0414*/ 	.byte	0x04, 0x1e
        /*0416*/ 	.short	(.L_246 - .L_245)
.L_245:
        /*0418*/ 	.word	0x00000000
.L_246:


//--------------------- .nv.info._ZN5flash44flash_bwd_dq_dk_dv_loop_seqk_parallel_kernelI23Flash_bwd_kernel_traitsILi96ELi64ELi128ELi8ELi2ELi4ELi4ELb1ELb0EN7cutlass6half_tE19Flash_kernel_traitsILi96ELi64ELi128ELi8ES3_EELb1ELb1ELb0ELb0ELb1ELb1ELb0EEEvNS_16Flash_bwd_paramsE --------------------------
	.section	.nv.info._ZN5flash44flash_bwd_dq_dk_dv_loop_seqk_parallel_kernelI23Flash_bwd_kernel_traitsILi96ELi64ELi128ELi8ELi2ELi4ELi4ELb1ELb0EN7cutlass6half_tE19Flash_kernel_traitsILi96ELi64ELi128ELi8ES3_EELb1ELb1ELb0ELb0ELb1ELb1ELb0EEEvNS_16Flash_bwd_paramsE,"",@"SHT_CUDA_INFO"
	.sectionflags	@""
	.align	4


	//----- nvinfo : EIATTR_CUDA_API_VERSION
	.align		4
        /*0000*/ 	.byte	0x04, 0x37
        /*0002*/ 	.short	(.L_248 - .L_247)
.L_247:
        /*0004*/ 	.word	0x00000082


	//----- nvinfo : EIATTR_SW2861232_WAR
	.align		4
.L_248:
        /*0008*/ 	.byte	0x01, 0x35
	.zero		2


	//----- nvinfo : EIATTR_PARAM_CBANK
	.align		4
        /*000c*/ 	.byte	0x04, 0x0a
        /*000e*/ 	.short	(.L_250 - .L_249)
	.align		4
.L_249:
        /*0010*/ 	.word	index@(.nv.constant0._ZN5flash44flash_bwd_dq_dk_dv_loop_seqk_parallel_kernelI23Flash_bwd_kernel_traitsILi96ELi64ELi128ELi8ELi2ELi4ELi4ELb1ELb0EN7cutlass6half_tE19Flash_kernel_traitsILi96ELi64ELi128ELi8ES3_EELb1ELb1ELb0ELb0ELb1ELb1ELb0EEEvNS_16Flash_bwd_paramsE)
        /*0014*/ 	.short	0x0160
        /*0016*/ 	.short	0x0280


	//----- nvinfo : EIATTR_CBANK_PARAM_SIZE
	.align		4
.L_250:
        /*0018*/ 	.byte	0x03, 0x19
        /*001a*/ 	.short	0x0280


	//----- nvinfo : EIATTR_KPARAM_INFO
	.align		4
        /*001c*/ 	.byte	0x04, 0x17
        /*001e*/ 	.short	(.L_252 - .L_251)
.L_251:
        /*0020*/ 	.word	0x00000000
        /*0024*/ 	.short	0x0000
        /*0026*/ 	.short	0x0000
        /*0028*/ 	.byte	0x00, 0xf0, 0x01, 0x0a


	//----- nvinfo : EIATTR_MAXREG_COUNT
	.align		4
.L_252:
        /*002c*/ 	.byte	0x03, 0x1b
        /*002e*/ 	.short	0x00ff


	//----- nvinfo : EIATTR_NUM_BARRIERS
	.align		4
        /*0030*/ 	.byte	0x02, 0x4c
        /*0032*/ 	.byte	0x01
	.zero		1


	//----- nvinfo : EIATTR_ANNOTATIONS
	.align		4
        /*0034*/ 	.byte	0x04, 0x55
        /*0036*/ 	.short	(.L_254 - .L_253)


	//   ....[0]....
.L_253:
        /* <DEDUP_REMOVED lines=17> */


	//----- nvinfo : EIATTR_MERCURY_ISA_VERSION
	.align		4
.L_254:
        /*0130*/ 	.byte	0x03, 0x5f
        /*0132*/ 	.short	0x0000


	//----- nvinfo : EIATTR_EXIT_INSTR_OFFSETS
	.align		4
        /*0134*/ 	.byte	0x04, 0x1c
        /*0136*/ 	.short	(.L_256 - .L_255)


	//   ....[0]....
.L_255:
        /*0138*/ 	.word	0x000000a0


	//   ....[1]....
        /*013c*/ 	.word	0x00007d10


	//----- nvinfo : EIATTR_CTAIDZ_USED
	.align		4
.L_256:
        /*0140*/ 	.byte	0x01, 0x04
	.zero		2


//--------------------- .nv.info._ZN5flash44flash_bwd_dq_dk_dv_loop_seqk_parallel_kernelI23Flash_bwd_kernel_traitsILi96ELi64ELi128ELi8ELi2ELi4ELi4ELb1ELb0EN7cutlass6half_tE19Flash_kernel_traitsILi96ELi64ELi128ELi8ES3_EELb0ELb1ELb0ELb0ELb1ELb1ELb1EEEvNS_16Flash_bwd_paramsE --------------------------
	.section	.nv.info._ZN5flash44flash_bwd_dq_dk_dv_loop_seqk_parallel_kernelI23Flash_bwd_kernel_traitsILi96ELi64ELi128ELi8ELi2ELi4ELi4ELb1ELb0EN7cutlass6half_tE19Flash_kernel_traitsILi96ELi64ELi128ELi8ES3_EELb0ELb1ELb0ELb0ELb1ELb1ELb1EEEvNS_16Flash_bwd_paramsE,"",@"SHT_CUDA_INFO"
	.sectionflags	@""
	.align	4


	//----- nvinfo : EIATTR_CUDA_API_VERSION
	.align		4
        /*0000*/ 	.byte	0x04, 0x37
        /*0002*/ 	.short	(.L_258 - .L_257)
.L_257:
        /*0004*/ 	.word	0x00000082


	//----- nvinfo : EIATTR_SW2861232_WAR
	.align		4
.L_258:
        /*0008*/ 	.byte	0x01, 0x35
	.zero		2


	//----- nvinfo : EIATTR_PARAM_CBANK
	.align		4
        /*000c*/ 	.byte	0x04, 0x0a
        /*000e*/ 	.short	(.L_260 - .L_259)
	.align		4
.L_259:
        /*0010*/ 	.word	index@(.nv.constant0._ZN5flash44flash_bwd_dq_dk_dv_loop_seqk_parallel_kernelI23Flash_bwd_kernel_traitsILi96ELi64ELi128ELi8ELi2ELi4ELi4ELb1ELb0EN7cutlass6half_tE19Flash_kernel_traitsILi96ELi64ELi128ELi8ES3_EELb0ELb1ELb0ELb0ELb1ELb1ELb1EEEvNS_16Flash_bwd_paramsE)
        /*0014*/ 	.short	0x0160
        /*0016*/ 	.short	0x0280


	//----- nvinfo : EIATTR_CBANK_PARAM_SIZE
	.align		4
.L_260:
        /*0018*/ 	.byte	0x03, 0x19
        /*001a*/ 	.short	0x0280


	//----- nvinfo : EIATTR_KPARAM_INFO
	.align		4
        /*001c*/ 	.byte	0x04, 0x17
        /*001e*/ 	.short	(.L_262 - .L_261)
.L_261:
        /*0020*/ 	.word	0x00000000
        /*0024*/ 	.short	0x0000
        /*0026*/ 	.short	0x0000
        /*0028*/ 	.byte	0x00, 0xf0, 0x01, 0x0a


	//----- nvinfo : EIATTR_MAXREG_COUNT
	.align		4
.L_262:
        /*002c*/ 	.byte	0x03, 0x1b
        /*002e*/ 	.short	0x00ff


	//----- nvinfo : EIATTR_NUM_BARRIERS
	.align		4
        /*0030*/ 	.byte	0x02, 0x4c
        /*0032*/ 	.byte	0x01
	.zero		1


	//----- nvinfo : EIATTR_ANNOTATIONS
	.align		4
        /*0034*/ 	.byte	0x04, 0x55
        /*0036*/ 	.short	(.L_264 - .L_263)


	//   ....[0]....
.L_263:
        /* <DEDUP_REMOVED lines=52> */


	//----- nvinfo : EIATTR_MERCURY_ISA_VERSION
	.align		4
.L_264:
        /*0360*/ 	.byte	0x03, 0x5f
        /*0362*/ 	.short	0x0000


	//----- nvinfo : EIATTR_EXIT_INSTR_OFFSETS
	.align		4
        /*0364*/ 	.byte	0x04, 0x1c
        /*0366*/ 	.short	(.L_266 - .L_265)


	//   ....[0]....
.L_265:
        /*0368*/ 	.word	0x000000a0


	//   ....[1]....
        /*036c*/ 	.word	0x00007960


	//----- nvinfo : EIATTR_CTAIDZ_USED
	.align		4
.L_266:
        /*0370*/ 	.byte	0x01, 0x04
	.zero		2


//--------------------- .nv.info._ZN5flash44flash_bwd_dq_dk_dv_loop_seqk_parallel_kernelI23Flash_bwd_kernel_traitsILi96ELi64ELi128ELi8ELi2ELi4ELi4ELb1ELb0EN7cutlass6half_tE19Flash_kernel_traitsILi96ELi64ELi128ELi8ES3_EELb1ELb1ELb0ELb0ELb0ELb1ELb0EEEvNS_16Flash_bwd_paramsE --------------------------
	.section	.nv.info._ZN5flash44flash_bwd_dq_dk_dv_loop_seqk_parallel_kernelI23Flash_bwd_kernel_traitsILi96ELi64ELi128ELi8ELi2ELi4ELi4ELb1ELb0EN7cutlass6half_tE19Flash_kernel_traitsILi96ELi64ELi128ELi8ES3_EELb1ELb1ELb0ELb0ELb0ELb1ELb0EEEvNS_16Flash_bwd_paramsE,"",@"SHT_CUDA_INFO"
	.sectionflags	@""
	.align	4


	//----- nvinfo : EIATTR_CUDA_API_VERSION
	.align		4
        /*0000*/ 	.byte	0x04, 0x37
        /*0002*/ 	.short	(.L_268 - .L_267)
.L_267:
        /*0004*/ 	.word	0x00000082


	//----- nvinfo : EIATTR_SW2861232_WAR
	.align		4
.L_268:
        /*0008*/ 	.byte	0x01, 0x35
	.zero		2


	//----- nvinfo : EIATTR_PARAM_CBANK
	.align		4
        /*000c*/ 	.byte	0x04, 0x0a
        /*000e*/ 	.short	(.L_270 - .L_269)
	.align		4
.L_269:
        /*0010*/ 	.word	index@(.nv.constant0._ZN5flash44flash_bwd_dq_dk_dv_loop_seqk_parallel_kernelI23Flash_bwd_kernel_traitsILi96ELi64ELi128ELi8ELi2ELi4ELi4ELb1ELb0EN7cutlass6half_tE19Flash_kernel_traitsILi96ELi64ELi128ELi8ES3_EELb1ELb1ELb0ELb0ELb0ELb1ELb0EEEvNS_16Flash_bwd_paramsE)
        /*0014*/ 	.short	0x0160
        /*0016*/ 	.short	0x0280


	//----- nvinfo : EIATTR_CBANK_PARAM_SIZE
	.align		4
.L_270:
        /*0018*/ 	.byte	0x03, 0x19
        /*001a*/ 	.short	0x0280


	//----- nvinfo : EIATTR_KPARAM_INFO
	.align		4
        /*001c*/ 	.byte	0x04, 0x17
        /*001e*/ 	.short	(.L_272 - .L_271)
.L_271:
        /*0020*/ 	.word	0x00000000
        /*0024*/ 	.short	0x0000
        /*0026*/ 	.short	0x0000
        /*0028*/ 	.byte	0x00, 0xf0, 0x01, 0x0a


	//----- nvinfo : EIATTR_MAXREG_COUNT
	.align		4
.L_272:
        /*002c*/ 	.byte	0x03, 0x1b
        /*002e*/ 	.short	0x00ff


	//----- nvinfo : EIATTR_NUM_BARRIERS
	.align		4
        /*0030*/ 	.byte	0x02, 0x4c
        /*0032*/ 	.byte	0x01
	.zero		1


	//----- nvinfo : EIATTR_ANNOTATIONS
	.align		4
        /*0034*/ 	.byte	0x04, 0x55
        /*0036*/ 	.short	(.L_274 - .L_273)


	//   ....[0]....
.L_273:
        /* <DEDUP_REMOVED lines=16> */


	//----- nvinfo : EIATTR_MERCURY_ISA_VERSION
	.align		4
.L_274:
        /*0128*/ 	.byte	0x03, 0x5f
        /*012a*/ 	.short	0x0000


	//----- nvinfo : EIATTR_EXIT_INSTR_OFFSETS
	.align		4
        /*012c*/ 	.byte	0x04, 0x1c
        /*012e*/ 	.short	(.L_276 - .L_275)


	//   ....[0]....
.L_275:
        /*0130*/ 	.word	0x000000a0


	//   ....[1]....
        /*0134*/ 	.word	0x00009340


	//----- nvinfo : EIATTR_CTAIDZ_USED
	.align		4
.L_276:
        /*0138*/ 	.byte	0x01, 0x04
	.zero		2


	//----- nvinfo : EIATTR_CRS_STACK_SIZE
	.align		4
        /*013c*/ 	.byte	0x04, 0x1e
        /*013e*/ 	.short	(.L_278 - .L_277)
.L_277:
        /*0140*/ 	.word	0x00000000
.L_278:


//--------------------- .nv.info._ZN5flash44flash_bwd_dq_dk_dv_loop_seqk_parallel_kernelI23Flash_bwd_kernel_traitsILi96ELi64ELi128ELi8ELi2ELi4ELi4ELb1ELb0EN7cutlass6half_tE19Flash_kernel_traitsILi96ELi64ELi128ELi8ES3_EELb0ELb1ELb0ELb0ELb0ELb1ELb1EEEvNS_16Flash_bwd_paramsE --------------------------
	.section	.nv.info._ZN5flash44flash_bwd_dq_dk_dv_loop_seqk_parallel_kernelI23Flash_bwd_kernel_traitsILi96ELi64ELi128ELi8ELi2ELi4ELi4ELb1ELb0EN7cutlass6half_tE19Flash_kernel_traitsILi96ELi64ELi128ELi8ES3_EELb0ELb1ELb0ELb0ELb0ELb1ELb1EEEvNS_16Flash_bwd_paramsE,"",@"SHT_CUDA_INFO"
	.sectionflags	@""
	.align	4


	//----- nvinfo : EIATTR_CUDA_API_VERSION
	.align		4
        /*0000*/ 	.byte	0x04, 0x37
        /*0002*/ 	.short	(.L_280 - .L_279)
.L_279:
        /*0004*/ 	.word	0x00000082


	//----- nvinfo : EIATTR_SW2861232_WAR
	.align		4
.L_280:
        /*0008*/ 	.byte	0x01, 0x35
	.zero		2


	//----- nvinfo : EIATTR_PARAM_CBANK
	.align		4
        /*000c*/ 	.byte	0x04, 0x0a
        /*000e*/ 	.short	(.L_282 - .L_281)
	.align		4
.L_281:
        /*0010*/ 	.word	index@(.nv.constant0._ZN5flash44flash_bwd_dq_dk_dv_loop_seqk_parallel_kernelI23Flash_bwd_kernel_traitsILi96ELi64ELi128ELi8ELi2ELi4ELi4ELb1ELb0EN7cutlass6half_tE19Flash_kernel_traitsILi96ELi64ELi128ELi8ES3_EELb0ELb1ELb0ELb0ELb0ELb1ELb1EEEvNS_16Flash_bwd_paramsE)
        /*0014*/ 	.short	0x0160
        /*0016*/ 	.short	0x0280


	//----- nvinfo : EIATTR_CBANK_PARAM_SIZE
	.align		4
.L_282:
        /*0018*/ 	.byte	0x03, 0x19
        /*001a*/ 	.short	0x0280


	//----- nvinfo : EIATTR_KPARAM_INFO
	.align		4
        /*001c*/ 	.byte	0x04, 0x17
        /*001e*/ 	.short	(.L_284 - .L_283)
.L_283:
        /*0020*/ 	.word	0x00000000
        /*0024*/ 	.short	0x0000
        /*0026*/ 	.short	0x0000
        /*0028*/ 	.byte	0x00, 0xf0, 0x01, 0x0a


	//----- nvinfo : EIATTR_MAXREG_COUNT
	.align		4
.L_284:
        /*002c*/ 	.byte	0x03, 0x1b
        /*002e*/ 	.short	0x00ff


	//----- nvinfo : EIATTR_NUM_BARRIERS
	.align		4
        /*0030*/ 	.byte	0x02, 0x4c
        /*0032*/ 	.byte	0x01
	.zero		1


	//----- nvinfo : EIATTR_ANNOTATIONS
	.align		4
        /*0034*/ 	.byte	0x04, 0x55
        /*0036*/ 	.short	(.L_286 - .L_285)


	//   ....[0]....
.L_285:
        /* <DEDUP_REMOVED lines=51> */


	//----- nvinfo : EIATTR_MERCURY_ISA_VERSION
	.align		4
.L_286:
        /*0358*/ 	.byte	0x03, 0x5f
        /*035a*/ 	.short	0x0000


	//----- nvinfo : EIATTR_EXIT_INSTR_OFFSETS
	.align		4
        /*035c*/ 	.byte	0x04, 0x1c
        /*035e*/ 	.short	(.L_288 - .L_287)


	//   ....[0]....
.L_287:
        /*0360*/ 	.word	0x000000a0


	//   ....[1]....
        /*0364*/ 	.word	0x00009010


	//----- nvinfo : EIATTR_CTAIDZ_USED
	.align		4
.L_288:
        /*0368*/ 	.byte	0x01, 0x04
	.zero		2


	//----- nvinfo : EIATTR_CRS_STACK_SIZE
	.align		4
        /*036c*/ 	.byte	0x04, 0x1e
        /*036e*/ 	.short	(.L_290 - .L_289)
.L_289:
        /*0370*/ 	.word	0x00000000
.L_290:


//--------------------- .nv.info._ZN5flash44flash_bwd_dq_dk_dv_loop_seqk_parallel_kernelI23Flash_bwd_kernel_traitsILi96ELi64ELi128ELi8ELi2ELi4ELi4ELb1ELb0EN7cutlass6half_tE19Flash_kernel_traitsILi96ELi64ELi128ELi8ES3_EELb1ELb1ELb0ELb1ELb0ELb0ELb0EEEvNS_16Flash_bwd_paramsE --------------------------
	.section	.nv.info._ZN5flash44flash_bwd_dq_dk_dv_loop_seqk_parallel_kernelI23Flash_bwd_kernel_traitsILi96ELi64ELi128ELi8ELi2ELi4ELi4ELb1ELb0EN7cutlass6half_tE19Flash_kernel_traitsILi96ELi64ELi128ELi8ES3_EELb1ELb1ELb0ELb1ELb0ELb0ELb0EEEvNS_16Flash_bwd_paramsE,"",@"SHT_CUDA_INFO"
	.sectionflags	@""
	.align	4


	//----- nvinfo : EIATTR_CUDA_API_VERSION
	.align		4
        /*0000*/ 	.byte	0x04, 0x37
        /*0002*/ 	.short	(.L_292 - .L_291)
.L_291:
        /*0004*/ 	.word	0x00000082


	//----- nvinfo : EIATTR_SW2861232_WAR
	.align		4
.L_292:
        /*0008*/ 	.byte	0x01, 0x35
	.zero		2


	//----- nvinfo : EIATTR_PARAM_CBANK
	.align		4
        /*000c*/ 	.byte	0x04, 0x0a
        /*000e*/ 	.short	(.L_294 - .L_293)
	.align		4
.L_293:
        /*0010*/ 	.word	index@(.nv.constant0._ZN5flash44flash_bwd_dq_dk_dv_loop_seqk_parallel_kernelI23Flash_bwd_kernel_traitsILi96ELi64ELi128ELi8ELi2ELi4ELi4ELb1ELb0EN7cutlass6half_tE19Flash_kernel_traitsILi96ELi64ELi128ELi8ES3_EELb1ELb1ELb0ELb1ELb0ELb0ELb0EEEvNS_16Flash_bwd_paramsE)
        /*0014*/ 	.short	0x0160
        /*0016*/ 	.short	0x0280


	//----- nvinfo : EIATTR_CBANK_PARAM_SIZE
	.align		4
.L_294:
        /*0018*/ 	.byte	0x03, 0x19
        /*001a*/ 	.short	0x0280


	//----- nvinfo : EIATTR_KPARAM_INFO
	.align		4
        /*001c*/ 	.byte	0x04, 0x17
        /*001e*/ 	.short	(.L_296 - .L_295)
.L_295:
        /*0020*/ 	.word	0x00000000
        /*0024*/ 	.short	0x0000
        /*0026*/ 	.short	0x0000
        /*0028*/ 	.byte	0x00, 0xf0, 0x01, 0x0a


	//----- nvinfo : EIATTR_MAXREG_COUNT
	.align		4
.L_296:
        /*002c*/ 	.byte	0x03, 0x1b
        /*002e*/ 	.short	0x00ff


	//----- nvinfo : EIATTR_NUM_BARRIERS
	.align		4
        /*0030*/ 	.byte	0x02, 0x4c
        /*0032*/ 	.byte	0x01
	.zero		1


	//----- nvinfo : EIATTR_ANNOTATIONS
	.align		4
        /*0034*/ 	.byte	0x04, 0x55
        /*0036*/ 	.short	(.L_298 - .L_297)


	//   ....[0]....
.L_297:
        /* <DEDUP_REMOVED lines=40> */


	//----- nvinfo : EIATTR_MERCURY_ISA_VERSION
	.align		4
.L_298:
        /*02a8*/ 	.byte	0x03, 0x5f
        /*02aa*/ 	.short	0x0000


	//----- nvinfo : EIATTR_EXIT_INSTR_OFFSETS
	.align		4
        /*02ac*/ 	.byte	0x04, 0x1c
        /*02ae*/ 	.short	(.L_300 - .L_299)


	//   ....[0]....
.L_299:
        /*02b0*/ 	.word	0x000000a0


	//   ....[1]....
        /*02b4*/ 	.word	0x0000a8e0


	//----- nvinfo : EIATTR_CTAIDZ_USED
	.align		4
.L_300:
        /*02b8*/ 	.byte	0x01, 0x04
	.zero		2


	//----- nvinfo : EIATTR_CRS_STACK_SIZE
	.align		4
        /*02bc*/ 	.byte	0x04, 0x1e
        /*02be*/ 	.short	(.L_302 - .L_301)
.L_301:
        /*02c0*/ 	.word	0x00000000
.L_302:


//--------------------- .nv.info._ZN5flash44flash_bwd_dq_dk_dv_loop_seqk_parallel_kernelI23Flash_bwd_kernel_traitsILi96ELi64ELi128ELi8ELi2ELi4ELi4ELb1ELb0EN7cutlass6half_tE19Flash_kernel_traitsILi96ELi64ELi128ELi8ES3_EELb0ELb1ELb0ELb1ELb0ELb0ELb1EEEvNS_16Flash_bwd_paramsE --------------------------
	.section	.nv.info._ZN5flash44flash_bwd_dq_dk_dv_loop_seqk_parallel_kernelI23Flash_bwd_kernel_traitsILi96ELi64ELi128ELi8ELi2ELi4ELi4ELb1ELb0EN7cutlass6half_tE19Flash_kernel_traitsILi96ELi64ELi128ELi8ES3_EELb0ELb1ELb0ELb1ELb0ELb0ELb1EEEvNS_16Flash_bwd_paramsE,"",@"SHT_CUDA_INFO"
	.sectionflags	@""
	.align	4


	//----- nvinfo : EIATTR_CUDA_API_VERSION
	.align		4
        /*0000*/ 	.byte	0x04, 0x37
        /*0002*/ 	.short	(.L_304 - .L_303)
.L_303:
        /*0004*/ 	.word	0x00000082


	//----- nvinfo : EIATTR_SW2861232_WAR
	.align		4
.L_304:
        /*0008*/ 	.byte	0x01, 0x35
	.zero		2


	//----- nvinfo : EIATTR_PARAM_CBANK
	.align		4
        /*000c*/ 	.byte	0x04, 0x0a
        /*000e*/ 	.short	(.L_306 - .L_305)
	.align		4
.L_305:
        /*0010*/ 	.word	index@(.nv.constant0._ZN5flash44flash_bwd_dq_dk_dv_loop_seqk_parallel_kernelI23Flash_bwd_kernel_traitsILi96ELi64ELi128ELi8ELi2ELi4ELi4ELb1ELb0EN7cutlass6half_tE19Flash_kernel_traitsILi96ELi64ELi128ELi8ES3_EELb0ELb1ELb0ELb1ELb0ELb0ELb1EEEvNS_16Flash_bwd_paramsE)
        /*0014*/ 	.short	0x0160
        /*0016*/ 	.short	0x0280


	//----- nvinfo : EIATTR_CBANK_PARAM_SIZE
	.align		4
.L_306:
        /*0018*/ 	.byte	0x03, 0x19
        /*001a*/ 	.short	0x0280


	//----- nvinfo : EIATTR_KPARAM_INFO
	.align		4
        /*001c*/ 	.byte	0x04, 0x17
        /*001e*/ 	.short	(.L_308 - .L_307)
.L_307:
        /*0020*/ 	.word	0x00000000
        /*0024*/ 	.short	0x0000
        /*0026*/ 	.short	0x0000
        /*0028*/ 	.byte	0x00, 0xf0, 0x01, 0x0a


	//----- nvinfo : EIATTR_MAXREG_COUNT
	.align		4
.L_308:
        /*002c*/ 	.byte	0x03, 0x1b
        /*002e*/ 	.short	0x00ff


	//----- nvinfo : EIATTR_NUM_BARRIERS
	.align		4
        /*0030*/ 	.byte	0x02, 0x4c
        /*0032*/ 	.byte	0x01
	.zero		1


	//----- nvinfo : EIATTR_ANNOTATIONS
	.align		4
        /*0034*/ 	.byte	0x04, 0x55
        /*0036*/ 	.short	(.L_310 - .L_309)


	//   ....[0]....
.L_309:
        /* <DEDUP_REMOVED lines=62> */


	//----- nvinfo : EIATTR_MERCURY_ISA_VERSION
	.align		4
.L_310:
        /*0408*/ 	.byte	0x03, 0x5f
        /*040a*/ 	.short	0x0000


	//----- nvinfo : EIATTR_EXIT_INSTR_OFFSETS
	.align		4
        /*040c*/ 	.byte	0x04, 0x1c
        /*040e*/ 	.short	(.L_312 - .L_311)


	//   ....[0]....
.L_311:
        /*0410*/ 	.word	0x000000a0


	//   ....[1]....
        /*0414*/ 	.word	0x0000a170


	//----- nvinfo : EIATTR_CTAIDZ_USED
	.align		4
.L_312:
        /*0418*/ 	.byte	0x01, 0x04
	.zero		2


	//----- nvinfo : EIATTR_CRS_STACK_SIZE
	.align		4
        /*041c*/ 	.byte	0x04, 0x1e
        /*041e*/ 	.short	(.L_314 - .L_313)
.L_313:
        /*0420*/ 	.word	0x00000000
.L_314:


//--------------------- .nv.info._ZN5flash25flash_bwd_dot_do_o_kernelILb0E23Flash_bwd_kernel_traitsILi96ELi64ELi128ELi8ELi2ELi4ELi4ELb1ELb0EN7cutlass6half_tE19Flash_kernel_traitsILi96ELi64ELi128ELi8ES3_EEEEvNS_16Flash_bwd_paramsE --------------------------
	.section	.nv.info._ZN5flash25flash_bwd_dot_do_o_kernelILb0E23Flash_bwd_kernel_traitsILi96ELi64ELi128ELi8ELi2ELi4ELi4ELb1ELb0EN7cutlass6half_tE19Flash_kernel_traitsILi96ELi64ELi128ELi8ES3_EEEEvNS_16Flash_bwd_paramsE,"",@"SHT_CUDA_INFO"
	.sectionflags	@""
	.align	4


	//----- nvinfo : EIATTR_CUDA_API_VERSION
	.align		4
        /*0000*/ 	.byte	0x04, 0x37
        /*0002*/ 	.short	(.L_316 - .L_315)
.L_315:
        /*0004*/ 	.word	0x00000082


	//----- nvinfo : EIATTR_SW2861232_WAR
	.align		4
.L_316:
        /*0008*/ 	.byte	0x01, 0x35
	.zero		2


	//----- nvinfo : EIATTR_PARAM_CBANK
	.align		4
        /*000c*/ 	.byte	0x04, 0x0a
        /*000e*/ 	.short	(.L_318 - .L_317)
	.align		4
.L_317:
        /*0010*/ 	.word	index@(.nv.constant0._ZN5flash25flash_bwd_dot_do_o_kernelILb0E23Flash_bwd_kernel_traitsILi96ELi64ELi128ELi8ELi2ELi4ELi4ELb1ELb0EN7cutlass6half_tE19Flash_kernel_traitsILi96ELi64ELi128ELi8ES3_EEEEvNS_16Flash_bwd_paramsE)
        /*0014*/ 	.short	0x0160
        /*0016*/ 	.short	0x0280


	//----- nvinfo : EIATTR_CBANK_PARAM_SIZE
	.align		4
.L_318:
        /*0018*/ 	.byte	0x03, 0x19
        /*001a*/ 	.short	0x0280


	//----- nvinfo : EIATTR_KPARAM_INFO
	.align		4
        /*001c*/ 	.byte	0x04, 0x17
        /*001e*/ 	.short	(.L_320 - .L_319)
.L_319:
        /*0020*/ 	.word	0x00000000
        /*0024*/ 	.short	0x0000
        /*0026*/ 	.short	0x0000
        /*0028*/ 	.byte	0x00, 0xf0, 0x01, 0x0a


	//----- nvinfo : EIATTR_MAXREG_COUNT
	.align		4
.L_320:
        /*002c*/ 	.byte	0x03, 0x1b
        /*002e*/ 	.short	0x00ff


	//----- nvinfo : EIATTR_MERCURY_ISA_VERSION
	.align		4
        /*0030*/ 	.byte	0x03, 0x5f
        /*0032*/ 	.short	0x0000


	//----- nvinfo : EIATTR_COOP_GROUP_MASK_REGIDS
	.align		4
        /*0034*/ 	.byte	0x04, 0x29
        /*0036*/ 	.short	(.L_322 - .L_321)


	//   ....[0]....
.L_321:
        /*0038*/ 	.word	0xffffffff


	//   ....[1]....
        /*003c*/ 	.word	0xffffffff


	//----- nvinfo : EIATTR_COOP_GROUP_INSTR_OFFSETS
	.align		4
.L_322:
        /*0040*/ 	.byte	0x04, 0x28
        /*0042*/ 	.short	(.L_324 - .L_323)


	//   ....[0]....
.L_323:
        /*0044*/ 	.word	0x00000d30


	//   ....[1]....
        /*0048*/ 	.word	0x00000d50


	//----- nvinfo : EIATTR_EXIT_INSTR_OFFSETS
	.align		4
.L_324:
        /*004c*/ 	.byte	0x04, 0x1c
        /*004e*/ 	.short	(.L_326 - .L_325)


	//   ....[0]....
.L_325:
        /*0050*/ 	.word	0x000000f0


	//   ....[1]....
        /*0054*/ 	.word	0x00000d60


	//   ....[2]....
        /*0058*/ 	.word	0x00000de0


	//----- nvinfo : EIATTR_CTAIDZ_USED
	.align		4
.L_326:
        /*005c*/ 	.byte	0x01, 0x04
	.zero		2


	//----- nvinfo : EIATTR_CRS_STACK_SIZE
	.align		4
        /*0060*/ 	.byte	0x04, 0x1e
        /*0062*/ 	.short	(.L_328 - .L_327)
.L_327:
        /*0064*/ 	.word	0x00000000
.L_328:


//--------------------- .nv.info._ZN5flash25flash_bwd_dot_do_o_kernelILb1E23Flash_bwd_kernel_traitsILi96ELi64ELi128ELi8ELi2ELi4ELi4ELb1ELb0EN7cutlass6half_tE19Flash_kernel_traitsILi96ELi64ELi128ELi8ES3_EEEEvNS_16Flash_bwd_paramsE --------------------------
	.section	.nv.info._ZN5flash25flash_bwd_dot_do_o_kernelILb1E23Flash_bwd_kernel_traitsILi96ELi64ELi128ELi8ELi2ELi4ELi4ELb1ELb0EN7cutlass6half_tE19Flash_kernel_traitsILi96ELi64ELi128ELi8ES3_EEEEvNS_16Flash_bwd_paramsE,"",@"SHT_CUDA_INFO"
	.sectionflags	@""
	.align	4


	//----- nvinfo : EIATTR_CUDA_API_VERSION
	.align		4
        /*0000*/ 	.byte	0x04, 0x37
        /*0002*/ 	.short	(.L_330 - .L_329)
.L_329:
        /*0004*/ 	.word	0x00000082


	//----- nvinfo : EIATTR_SW2861232_WAR
	.align		4
.L_330:
        /*0008*/ 	.byte	0x01, 0x35
	.zero		2


	//----- nvinfo : EIATTR_PARAM_CBANK
	.align		4
        /*000c*/ 	.byte	0x04, 0x0a
        /*000e*/ 	.short	(.L_332 - .L_331)
	.align		4
.L_331:
        /*0010*/ 	.word	index@(.nv.constant0._ZN5flash25flash_bwd_dot_do_o_kernelILb1E23Flash_bwd_kernel_traitsILi96ELi64ELi128ELi8ELi2ELi4ELi4ELb1ELb0EN7cutlass6half_tE19Flash_kernel_traitsILi96ELi64ELi128ELi8ES3_EEEEvNS_16Flash_bwd_paramsE)
        /*0014*/ 	.short	0x0160
        /*0016*/ 	.short	0x0280


	//----- nvinfo : EIATTR_CBANK_PARAM_SIZE
	.align		4
.L_332:
        /*0018*/ 	.byte	0x03, 0x19
        /*001a*/ 	.short	0x0280


	//----- nvinfo : EIATTR_KPARAM_INFO
	.align		4
        /*001c*/ 	.byte	0x04, 0x17
        /*001e*/ 	.short	(.L_334 - .L_333)
.L_333:
        /*0020*/ 	.word	0x00000000
        /*0024*/ 	.short	0x0000
        /*0026*/ 	.short	0x0000
        /*0028*/ 	.byte	0x00, 0xf0, 0x01, 0x0a


	//----- nvinfo : EIATTR_MAXREG_COUNT
	.align		4
.L_334:
        /*002c*/ 	.byte	0x03, 0x1b
        /*002e*/ 	.short	0x00ff


	//----- nvinfo : EIATTR_MERCURY_ISA_VERSION
	.align		4
        /*0030*/ 	.byte	0x03, 0x5f
        /*0032*/ 	.short	0x0000


	//----- nvinfo : EIATTR_COOP_GROUP_MASK_REGIDS
	.align		4
        /*0034*/ 	.byte	0x04, 0x29
        /*0036*/ 	.short	(.L_336 - .L_335)


	//   ....[0]....
.L_335:
        /*0038*/ 	.word	0xffffffff


	//   ....[1]....
        /*003c*/ 	.word	0xffffffff


	//----- nvinfo : EIATTR_COOP_GROUP_INSTR_OFFSETS
	.align		4
.L_336:
        /*0040*/ 	.byte	0x04, 0x28
        /*0042*/ 	.short	(.L_338 - .L_337)


	//   ....[0]....
.L_337:
        /*0044*/ 	.word	0x00001030


	//   ....[1]....
        /*0048*/ 	.word	0x00001050


	//----- nvinfo : EIATTR_EXIT_INSTR_OFFSETS
	.align		4
.L_338:
        /*004c*/ 	.byte	0x04, 0x1c
        /*004e*/ 	.short	(.L_340 - .L_339)


	//   ....[0]....
.L_339:
        /*0050*/ 	.word	0x000000f0


	//   ....[1]....
        /*0054*/ 	.word	0x00001100


	//----- nvinfo : EIATTR_CTAIDZ_USED
	.align		4
.L_340:
        /*0058*/ 	.byte	0x01, 0x04
	.zero		2


	//----- nvinfo : EIATTR_CRS_STACK_SIZE
	.align		4
        /*005c*/ 	.byte	0x04, 0x1e
        /*005e*/ 	.short	(.L_342 - .L_341)
.L_341:
        /*0060*/ 	.word	0x00000000
.L_342:


//--------------------- .nv.info._ZN5flash27flash_bwd_convert_dq_kernelI23Flash_bwd_kernel_traitsILi96ELi64ELi128ELi8ELi2ELi4ELi4ELb0ELb0EN7cutlass6half_tE19Flash_kernel_traitsILi96ELi64ELi128ELi8ES3_EEEEvNS_16Flash_bwd_paramsEi --------------------------
	.section	.nv.info._ZN5flash27flash_bwd_convert_dq_kernelI23Flash_bwd_kernel_traitsILi96ELi64ELi128ELi8ELi2ELi4ELi4ELb0ELb0EN7cutlass6half_tE19Flash_kernel_traitsILi96ELi64ELi128ELi8ES3_EEEEvNS_16Flash_bwd_paramsEi,"",@"SHT_CUDA_INFO"
	.sectionflags	@""
	.align	4


	//----- nvinfo : EIATTR_CUDA_API_VERSION
	.align		4
        /*0000*/ 	.byte	0x04, 0x37
        /*0002*/ 	.short	(.L_344 - .L_343)
.L_343:
        /*0004*/ 	.word	0x00000082


	//----- nvinfo : EIATTR_SW2861232_WAR
	.align		4
.L_344:
        /*0008*/ 	.byte	0x01, 0x35
	.zero		2


	//----- nvinfo : EIATTR_PARAM_CBANK
	.align		4
        /*000c*/ 	.byte	0x04, 0x0a
        /*000e*/ 	.short	(.L_346 - .L_345)
	.align		4
.L_345:
        /*0010*/ 	.word	index@(.nv.constant0._ZN5flash27flash_bwd_convert_dq_kernelI23Flash_bwd_kernel_traitsILi96ELi64ELi128ELi8ELi2ELi4ELi4ELb0ELb0EN7cutlass6half_tE19Flash_kernel_traitsILi96ELi64ELi128ELi8ES3_EEEEvNS_16Flash_bwd_paramsEi)
        /*0014*/ 	.short	0x0160
        /*0016*/ 	.short	0x0284


	//----- nvinfo : EIATTR_CBANK_PARAM_SIZE
	.align		4
.L_346:
        /*0018*/ 	.byte	0x03, 0x19
        /*001a*/ 	.short	0x0284


	//----- nvinfo : EIATTR_KPARAM_INFO
	.align		4
        /*001c*/ 	.byte	0x04, 0x17
        /*001e*/ 	.short	(.L_348 - .L_347)
.L_347:
        /*0020*/ 	.word	0x00000000
        /*0024*/ 	.short	0x0001
        /*0026*/ 	.short	0x0280
        /*0028*/ 	.byte	0x00, 0xf0, 0x11, 0x00


	//----- nvinfo : EIATTR_KPARAM_INFO
	.align		4
.L_348:
        /*002c*/ 	.byte	0x04, 0x17
        /*002e*/ 	.short	(.L_350 - .L_349)
.L_349:
        /*0030*/ 	.word	0x00000000
        /*0034*/ 	.short	0x0000
        /*0036*/ 	.short	0x0000
        /*0038*/ 	.byte	0x00, 0xf0, 0x01, 0x0a


	//----- nvinfo : EIATTR_MAXREG_COUNT
	.align		4
.L_350:
        /*003c*/ 	.byte	0x03, 0x1b
        /*003e*/ 	.short	0x00ff


	//----- nvinfo : EIATTR_NUM_BARRIERS
	.align		4
        /*0040*/ 	.byte	0x02, 0x4c
        /*0042*/ 	.byte	0x01
	.zero		1


	//----- nvinfo : EIATTR_MERCURY_ISA_VERSION
	.align		4
        /*0044*/ 	.byte	0x03, 0x5f
        /*0046*/ 	.short	0x0000


	//----- nvinfo : EIATTR_EXIT_INSTR_OFFSETS
	.align		4
        /*0048*/ 	.byte	0x04, 0x1c
        /*004a*/ 	.short	(.L_352 - .L_351)


	//   ....[0]....
.L_351:
        /*004c*/ 	.word	0x00000170


	//   ....[1]....
        /*0050*/ 	.word	0x000014f0


	//   ....[2]....
        /*0054*/ 	.word	0x00001710


	//   ....[3]....
        /*0058*/ 	.word	0x00001740


	//----- nvinfo : EIATTR_CTAIDZ_USED
	.align		4
.L_352:
        /*005c*/ 	.byte	0x01, 0x04
	.zero		2


//--------------------- .nv.info._ZN5flash44flash_bwd_dq_dk_dv_loop_seqk_parallel_kernelI23Flash_bwd_kernel_traitsILi96ELi64ELi128ELi8ELi2ELi4ELi4ELb0ELb0EN7cutlass6half_tE19Flash_kernel_traitsILi96ELi64ELi128ELi8ES3_EELb1ELb1ELb0ELb0ELb0ELb0ELb0EEEvNS_16Flash_bwd_paramsE --------------------------
	.section	.nv.info._ZN5flash44flash_bwd_dq_dk_dv_loop_seqk_parallel_kernelI23Flash_bwd_kernel_traitsILi96ELi64ELi128ELi8ELi2ELi4ELi4ELb0ELb0EN7cutlass6half_tE19Flash_kernel_traitsILi96ELi64ELi128ELi8ES3_EELb1ELb1ELb0ELb0ELb0ELb0ELb0EEEvNS_16Flash_bwd_paramsE,"",@"SHT_CUDA_INFO"
	.sectionflags	@""
	.align	4


	//----- nvinfo : EIATTR_CUDA_API_VERSION
	.align		4
        /*0000*/ 	.byte	0x04, 0x37
        /*0002*/ 	.short	(.L_354 - .L_353)
.L_353:
        /*0004*/ 	.word	0x00000082


	//----- nvinfo : EIATTR_SW2861232_WAR
	.align		4
.L_354:
        /*0008*/ 	.byte	0x01, 0x35
	.zero		2


	//----- nvinfo : EIATTR_PARAM_CBANK
	.align		4
        /*000c*/ 	.byte	0x04, 0x0a
        /*000e*/ 	.short	(.L_356 - .L_355)
	.align		4
.L_355:
        /*0010*/ 	.word	index@(.nv.constant0._ZN5flash44flash_bwd_dq_dk_dv_loop_seqk_parallel_kernelI23Flash_bwd_kernel_traitsILi96ELi64ELi128ELi8ELi2ELi4ELi4ELb0ELb0EN7cutlass6half_tE19Flash_kernel_traitsILi96ELi64ELi128ELi8ES3_EELb1ELb1ELb0ELb0ELb0ELb0ELb0EEEvNS_16Flash_bwd_paramsE)
        /*0014*/ 	.short	0x0160
        /*0016*/ 	.short	0x0280


	//----- nvinfo : EIATTR_CBANK_PARAM_SIZE
	.align		4
.L_356:
        /*0018*/ 	.byte	0x03, 0x19
        /*001a*/ 	.short	0x0280


	//----- nvinfo : EIATTR_KPARAM_INFO
	.align		4
        /*001c*/ 	.byte	0x04, 0x17
        /*001e*/ 	.short	(.L_358 - .L_357)
.L_357:
        /*0020*/ 	.word	0x00000000
        /*0024*/ 	.short	0x0000
        /*0026*/ 	.short	0x0000
        /*0028*/ 	.byte	0x00, 0xf0, 0x01, 0x0a


	//----- nvinfo : EIATTR_MAXREG_COUNT
	.align		4
.L_358:
        /*002c*/ 	.byte	0x03, 0x1b
        /*002e*/ 	.short	0x00ff


	//----- nvinfo : EIATTR_NUM_BARRIERS
	.align		4
        /*0030*/ 	.byte	0x02, 0x4c
        /*0032*/ 	.byte	0x01
	.zero		1


	//----- nvinfo : EIATTR_ANNOTATIONS
	.align		4
        /*0034*/ 	.byte	0x04, 0x55
        /*0036*/ 	.short	(.L_360 - .L_359)


	//   ....[0]....
.L_359:
        /*0038*/ 	.word	0x00000001
        /*003c*/ 	.byte	0x70, 0x0c, 0x00, 0x00, 0x01, 0x00, 0x00, 0x00, 0x00, 0x80, 0x00, 0x00


	//----- nvinfo : EIATTR_MERCURY_ISA_VERSION
	.align		4
.L_360:
        /*0048*/ 	.byte	0x03, 0x5f
        /*004a*/ 	.short	0x0000


	//----- nvinfo : EIATTR_EXIT_INSTR_OFFSETS
	.align		4
        /*004c*/ 	.byte	0x04, 0x1c
        /*004e*/ 	.short	(.L_362 - .L_361)


	//   ....[0]....
.L_361:
        /*0050*/ 	.word	0x00000090


	//   ....[1]....
        /*0054*/ 	.word	0x000095c0


	//----- nvinfo : EIATTR_CTAIDZ_USED
	.align		4
.L_362:
        /*0058*/ 	.byte	0x01, 0x04
	.zero		2


	//----- nvinfo : EIATTR_CRS_STACK_SIZE
	.align		4
        /*005c*/ 	.byte	0x04, 0x1e
        /*005e*/ 	.short	(.L_364 - .L_363)
.L_363:
        /*0060*/ 	.word	0x00000000
.L_364:


//--------------------- .nv.info._ZN5flash44flash_bwd_dq_dk_dv_loop_seqk_parallel_kernelI23Flash_bwd_kernel_traitsILi96ELi64ELi128ELi8ELi2ELi4ELi4ELb0ELb0EN7cutlass6half_tE19Flash_kernel_traitsILi96ELi64ELi128ELi8ES3_EELb0ELb1ELb0ELb0ELb0ELb0ELb1EEEvNS_16Flash_bwd_paramsE --------------------------
	.section	.nv.info._ZN5flash44flash_bwd_dq_dk_dv_loop_seqk_parallel_kernelI23Flash_bwd_kernel_traitsILi96ELi64ELi128ELi8ELi2ELi4ELi4ELb0ELb0EN7cutlass6half_tE19Flash_kernel_traitsILi96ELi64ELi128ELi8ES3_EELb0ELb1ELb0ELb0ELb0ELb0ELb1EEEvNS_16Flash_bwd_paramsE,"",@"SHT_CUDA_INFO"
	.sectionflags	@""
	.align	4


	//----- nvinfo : EIATTR_CUDA_API_VERSION
	.align		4
        /*0000*/ 	.byte	0x04, 0x37
        /*0002*/ 	.short	(.L_366 - .L_365)
.L_365:
        /*0004*/ 	.word	0x00000082


	//----- nvinfo : EIATTR_SW2861232_WAR
	.align		4
.L_366:
        /*0008*/ 	.byte	0x01, 0x35
	.zero		2


	//----- nvinfo : EIATTR_PARAM_CBANK
	.align		4
        /*000c*/ 	.byte	0x04, 0x0a
        /*000e*/ 	.short	(.L_368 - .L_367)
	.align		4
.L_367:
        /*0010*/ 	.word	index@(.nv.constant0._ZN5flash44flash_bwd_dq_dk_dv_loop_seqk_parallel_kernelI23Flash_bwd_kernel_traitsILi96ELi64ELi128ELi8ELi2ELi4ELi4ELb0ELb0EN7cutlass6half_tE19Flash_kernel_traitsILi96ELi64ELi128ELi8ES3_EELb0ELb1ELb0ELb0ELb0ELb0ELb1EEEvNS_16Flash_bwd_paramsE)
        /*0014*/ 	.short	0x0160
        /*0016*/ 	.short	0x0280


	//----- nvinfo : EIATTR_CBANK_PARAM_SIZE
	.align		4
.L_368:
        /*0018*/ 	.byte	0x03, 0x19
        /*001a*/ 	.short	0x0280


	//----- nvinfo : EIATTR_KPARAM_INFO
	.align		4
        /*001c*/ 	.byte	0x04, 0x17
        /*001e*/ 	.short	(.L_370 - .L_369)
.L_369:
        /*0020*/ 	.word	0x00000000
        /*0024*/ 	.short	0x0000
        /*0026*/ 	.short	0x0000
        /*0028*/ 	.byte	0x00, 0xf0, 0x01, 0x0a


	//----- nvinfo : EIATTR_MAXREG_COUNT
	.align		4
.L_370:
        /*002c*/ 	.byte	0x03, 0x1b
        /*002e*/ 	.short	0x00ff


	//----- nvinfo : EIATTR_NUM_BARRIERS
	.align		4
        /*0030*/ 	.byte	0x02, 0x4c
        /*0032*/ 	.byte	0x01
	.zero		1


	//----- nvinfo : EIATTR_ANNOTATIONS
	.align		4
        /*0034*/ 	.byte	0x04, 0x55
        /*0036*/ 	.short	(.L_372 - .L_371)


	//   ....[0]....
.L_371:
        /* <DEDUP_REMOVED lines=9> */


	//----- nvinfo : EIATTR_MERCURY_ISA_VERSION
	.align		4
.L_372:
        /*00b0*/ 	.byte	0x03, 0x5f
        /*00b2*/ 	.short	0x0000


	//----- nvinfo : EIATTR_EXIT_INSTR_OFFSETS
	.align		4
        /*00b4*/ 	.byte	0x04, 0x1c
        /*00b6*/ 	.short	(.L_374 - .L_373)


	//   ....[0]....
.L_373:
        /*00b8*/ 	.word	0x000000a0


	//   ....[1]....
        /*00bc*/ 	.word	0x00009780


	//----- nvinfo : EIATTR_CTAIDZ_USED
	.align		4
.L_374:
        /*00c0*/ 	.byte	0x01, 0x04
	.zero		2


	//----- nvinfo : EIATTR_CRS_STACK_SIZE
	.align		4
        /*00c4*/ 	.byte	0x04, 0x1e
        /*00c6*/ 	.short	(.L_376 - .L_375)
.L_375:
        /*00c8*/ 	.word	0x00000000
.L_376:


//--------------------- .nv.info._ZN5flash44flash_bwd_dq_dk_dv_loop_seqk_parallel_kernelI23Flash_bwd_kernel_traitsILi96ELi64ELi128ELi8ELi2ELi4ELi4ELb0ELb0EN7cutlass6half_tE19Flash_kernel_traitsILi96ELi64ELi128ELi8ES3_EELb1ELb1ELb0ELb0ELb1ELb1ELb0EEEvNS_16Flash_bwd_paramsE --------------------------
	.section	.nv.info._ZN5flash44flash_bwd_dq_dk_dv_loop_seqk_parallel_kernelI23Flash_bwd_kernel_traitsILi96ELi64ELi128ELi8ELi2ELi4ELi4ELb0ELb0EN7cutlass6half_tE19Flash_kernel_traitsILi96ELi64ELi128ELi8ES3_EELb1ELb1ELb0ELb0ELb1ELb1ELb0EEEvNS_16Flash_bwd_paramsE,"",@"SHT_CUDA_INFO"
	.sectionflags	@""
	.align	4


	//----- nvinfo : EIATTR_CUDA_API_VERSION
	.align		4
        /*0000*/ 	.byte	0x04, 0x37
        /*0002*/ 	.short	(.L_378 - .L_377)
.L_377:
        /*0004*/ 	.word	0x00000082


	//----- nvinfo : EIATTR_SW2861232_WAR
	.align		4
.L_378:
        /*0008*/ 	.byte	0x01, 0x35
	.zero		2


	//----- nvinfo : EIATTR_PARAM_CBANK
	.align		4
        /*000c*/ 	.byte	0x04, 0x0a
        /*000e*/ 	.short	(.L_380 - .L_379)
	.align		4
.L_379:
        /*0010*/ 	.word	index@(.nv.constant0._ZN5flash44flash_bwd_dq_dk_dv_loop_seqk_parallel_kernelI23Flash_bwd_kernel_traitsILi96ELi64ELi128ELi8ELi2ELi4ELi4ELb0ELb0EN7cutlass6half_tE19Flash_kernel_traitsILi96ELi64ELi128ELi8ES3_EELb1ELb1ELb0ELb0ELb1ELb1ELb0EEEvNS_16Flash_bwd_paramsE)
        /*0014*/ 	.short	0x0160
        /*0016*/ 	.short	0x0280


	//----- nvinfo : EIATTR_CBANK_PARAM_SIZE
	.align		4
.L_380:
        /*0018*/ 	.byte	0x03, 0x19
        /*001a*/ 	.short	0x0280


	//----- nvinfo : EIATTR_KPARAM_INFO
	.align		4
        /*001c*/ 	.byte	0x04, 0x17
        /*001e*/ 	.short	(.L_382 - .L_381)
.L_381:
        /*0020*/ 	.word	0x00000000
        /*0024*/ 	.short	0x0000
        /*0026*/ 	.short	0x0000
        /*0028*/ 	.byte	0x00, 0xf0, 0x01, 0x0a


	//----- nvinfo : EIATTR_MAXREG_COUNT
	.align		4
.L_382:
        /*002c*/ 	.byte	0x03, 0x1b
        /*002e*/ 	.short	0x00ff


	//----- nvinfo : EIATTR_NUM_BARRIERS
	.align		4
        /*0030*/ 	.byte	0x02, 0x4c
        /*0032*/ 	.byte	0x01
	.zero		1


	//----- nvinfo : EIATTR_ANNOTATIONS
	.align		4
        /*0034*/ 	.byte	0x04, 0x55
        /*0036*/ 	.short	(.L_384 - .L_383)


	//   ....[0]....
.L_383:
        /*0038*/ 	.word	0x00000001
        /*003c*/ 	.byte	0x10, 0x05, 0x00, 0x00, 0x01, 0x00, 0x00, 0x00, 0x40, 0x05, 0x00, 0x00, 0x01, 0x00, 0x00, 0x00
        /*004c*/ 	.byte	0x20, 0x11, 0x00, 0x00, 0x01, 0x00, 0x00, 0x00, 0x30, 0x22, 0x00, 0x00


	//----- nvinfo : EIATTR_MERCURY_ISA_VERSION
	.align		4
.L_384:
        /*0058*/ 	.byte	0x03, 0x5f
        /*005a*/ 	.short	0x0000


	//----- nvinfo : EIATTR_EXIT_INSTR_OFFSETS
	.align		4
        /*005c*/ 	.byte	0x04, 0x1c
        /*005e*/ 	.short	(.L_386 - .L_385)


	//   ....[0]....
.L_385:
        /*0060*/ 	.word	0x00000090


	//   ....[1]....
        /*0064*/ 	.word	0x00007480


	//----- nvinfo : EIATTR_CTAIDZ_USED
	.align		4
.L_386:
        /*0068*/ 	.byte	0x01, 0x04
	.zero		2


//--------------------- .nv.info._ZN5flash44flash_bwd_dq_dk_dv_loop_seqk_parallel_kernelI23Flash_bwd_kernel_traitsILi96ELi64ELi128ELi8ELi2ELi4ELi4ELb0ELb0EN7cutlass6half_tE19Flash_kernel_traitsILi96ELi64ELi128ELi8ES3_EELb0ELb1ELb0ELb0ELb1ELb1ELb1EEEvNS_16Flash_bwd_paramsE --------------------------
	.section	.nv.info._ZN5flash44flash_bwd_dq_dk_dv_loop_seqk_parallel_kernelI23Flash_bwd_kernel_traitsILi96ELi64ELi128ELi8ELi2ELi4ELi4ELb0ELb0EN7cutlass6half_tE19Flash_kernel_traitsILi96ELi64ELi128ELi8ES3_EELb0ELb1ELb0ELb0ELb1ELb1ELb1EEEvNS_16Flash_bwd_paramsE,"",@"SHT_CUDA_INFO"
	.sectionflags	@""
	.align	4


	//----- nvinfo : EIATTR_CUDA_API_VERSION
	.align		4
        /*0000*/ 	.byte	0x04, 0x37
        /*0002*/ 	.short	(.L_388 - .L_387)
.L_387:
        /*0004*/ 	.word	0x00000082


	//----- nvinfo : EIATTR_SW2861232_WAR
	.align		4
.L_388:
        /*0008*/ 	.byte	0x01, 0x35
	.zero		2


	//----- nvinfo : EIATTR_PARAM_CBANK
	.align		4
        /*000c*/ 	.byte	0x04, 0x0a
        /*000e*/ 	.short	(.L_390 - .L_389)
	.align		4
.L_389:
        /*0010*/ 	.word	index@(.nv.constant0._ZN5flash44flash_bwd_dq_dk_dv_loop_seqk_parallel_kernelI23Flash_bwd_kernel_traitsILi96ELi64ELi128ELi8ELi2ELi4ELi4ELb0ELb0EN7cutlass6half_tE19Flash_kernel_traitsILi96ELi64ELi128ELi8ES3_EELb0ELb1ELb0ELb0ELb1ELb1ELb1EEEvNS_16Flash_bwd_paramsE)
        /*0014*/ 	.short	0x0160
        /*0016*/ 	.short	0x0280


	//----- nvinfo : EIATTR_CBANK_PARAM_SIZE
	.align		4
.L_390:
        /*0018*/ 	.byte	0x03, 0x19
        /*001a*/ 	.short	0x0280


	//----- nvinfo : EIATTR_KPARAM_INFO
	.align		4
        /*001c*/ 	.byte	0x04, 0x17
        /*001e*/ 	.short	(.L_392 - .L_391)
.L_391:
        /*0020*/ 	.word	0x00000000
        /*0024*/ 	.short	0x0000
        /*0026*/ 	.short	0x0000
        /*0028*/ 	.byte	0x00, 0xf0, 0x01, 0x0a


	//----- nvinfo : EIATTR_MAXREG_COUNT
	.align		4
.L_392:
        /*002c*/ 	.byte	0x03, 0x1b
        /*002e*/ 	.short	0x00ff


	//----- nvinfo : EIATTR_NUM_BARRIERS
	.align		4
        /*0030*/ 	.byte	0x02, 0x4c
        /*0032*/ 	.byte	0x01
	.zero		1


	//----- nvinfo : EIATTR_ANNOTATIONS
	.align		4
        /*0034*/ 	.byte	0x04, 0x55
        /*0036*/ 	.short	(.L_394 - .L_393)


	//   ....[0]....
.L_393:
        /*0038*/ 	.word	0x00000001
        /*003c*/ 	.byte	0x60, 0x05, 0x00, 0x00, 0x01, 0x00, 0x00, 0x00, 0xf0, 0x08, 0x00, 0x00, 0x01, 0x00, 0x00, 0x00
        /*004c*/ 	.byte	0x30, 0x0c, 0x00, 0x00, 0x01, 0x00, 0x00, 0x00, 0xc0, 0x0c, 0x00, 0x00, 0x01, 0x00, 0x00, 0x00
        /*005c*/ 	.byte	0xe0, 0x0c, 0x00, 0x00, 0x01, 0x00, 0x00, 0x00, 0xc0, 0x13, 0x00, 0x00, 0x01, 0x00, 0x00, 0x00
        /*006c*/ 	.byte	0xd0, 0x13, 0x00, 0x00, 0x01, 0x00, 0x00, 0x00, 0x30, 0x16, 0x00, 0x00, 0x01, 0x00, 0x00, 0x00
        /*007c*/ 	.byte	0x50, 0x16, 0x00, 0x00, 0x01, 0x00, 0x00, 0x00, 0x70, 0x24, 0x00, 0x00, 0x01, 0x00, 0x00, 0x00
        /*008c*/ 	.byte	0x80, 0x24, 0x00, 0x00, 0x01, 0x00, 0x00, 0x00, 0xe0, 0x53, 0x00, 0x00, 0x01, 0x00, 0x00, 0x00
        /*009c*/ 	.byte	0xe0, 0x62, 0x00, 0x00


	//----- nvinfo : EIATTR_MERCURY_ISA_VERSION
	.align		4
.L_394:
        /*00a0*/ 	.byte	0x03, 0x5f
        /*00a2*/ 	.short	0x0000


	//----- nvinfo : EIATTR_EXIT_INSTR_OFFSETS
	.align		4
        /*00a4*/ 	.byte	0x04, 0x1c
        /*00a6*/ 	.short	(.L_396 - .L_395)


	//   ....[0]....
.L_395:
        /*00a8*/ 	.word	0x000000a0


	//   ....[1]....
        /*00ac*/ 	.word	0x00007200


	//----- nvinfo : EIATTR_CTAIDZ_USED
	.align		4
.L_396:
        /*00b0*/ 	.byte	0x01, 0x04
	.zero		2


//--------------------- .nv.info._ZN5flash44flash_bwd_dq_dk_dv_loop_seqk_parallel_kernelI23Flash_bwd_kernel_traitsILi96ELi64ELi128ELi8ELi2ELi4ELi4ELb0ELb0EN7cutlass6half_tE19Flash_kernel_traitsILi96ELi64ELi128ELi8ES3_EELb1ELb1ELb0ELb0ELb0ELb1ELb0EEEvNS_16Flash_bwd_paramsE --------------------------
	.section	.nv.info._ZN5flash44flash_bwd_dq_dk_dv_loop_seqk_parallel_kernelI23Flash_bwd_kernel_traitsILi96ELi64ELi128ELi8ELi2ELi4ELi4ELb0ELb0EN7cutlass6half_tE19Flash_kernel_traitsILi96ELi64ELi128ELi8ES3_EELb1ELb1ELb0ELb0ELb0ELb1ELb0EEEvNS_16Flash_bwd_paramsE,"",@"SHT_CUDA_INFO"
	.sectionflags	@""
	.align	4


	//----- nvinfo : EIATTR_CUDA_API_VERSION
	.align		4
        /*0000*/ 	.byte	0x04, 0x37
        /*0002*/ 	.short	(.L_398 - .L_397)
.L_397:
        /*0004*/ 	.word	0x00000082


	//----- nvinfo : EIATTR_SW2861232_WAR
	.align		4
.L_398:
        /*0008*/ 	.byte	0x01, 0x35
	.zero		2


	//----- nvinfo : EIATTR_PARAM_CBANK
	.align		4
        /*000c*/ 	.byte	0x04, 0x0a
        /*000e*/ 	.short	(.L_400 - .L_399)
	.align		4
.L_399:
        /*0010*/ 	.word	index@(.nv.constant0._ZN5flash44flash_bwd_dq_dk_dv_loop_seqk_parallel_kernelI23Flash_bwd_kernel_traitsILi96ELi64ELi128ELi8ELi2ELi4ELi4ELb0ELb0EN7cutlass6half_tE19Flash_kernel_traitsILi96ELi64ELi128ELi8ES3_EELb1ELb1ELb0ELb0ELb0ELb1ELb0EEEvNS_16Flash_bwd_paramsE)
        /*0014*/ 	.short	0x0160
        /*0016*/ 	.short	0x0280


	//----- nvinfo : EIATTR_CBANK_PARAM_SIZE
	.align		4
.L_400:
        /*0018*/ 	.byte	0x03, 0x19
        /*001a*/ 	.short	0x0280


	//----- nvinfo : EIATTR_KPARAM_INFO
	.align		4
        /*001c*/ 	.byte	0x04, 0x17
        /*001e*/ 	.short	(.L_402 - .L_401)
.L_401:
        /*0020*/ 	.word	0x00000000
        /*0024*/ 	.short	0x0000
        /*0026*/ 	.short	0x0000
        /*0028*/ 	.byte	0x00, 0xf0, 0x01, 0x0a


	//----- nvinfo : EIATTR_MAXREG_COUNT
	.align		4
.L_402:
        /*002c*/ 	.byte	0x03, 0x1b
        /*002e*/ 	.short	0x00ff


	//----- nvinfo : EIATTR_NUM_BARRIERS
	.align		4
        /*0030*/ 	.byte	0x02, 0x4c
        /*0032*/ 	.byte	0x01
	.zero		1


	//----- nvinfo : EIATTR_MERCURY_ISA_VERSION
	.align		4
        /*0034*/ 	.byte	0x03, 0x5f
        /*0036*/ 	.short	0x0000


	//----- nvinfo : EIATTR_EXIT_INSTR_OFFSETS
	.align		4
        /*0038*/ 	.byte	0x04, 0x1c
        /*003a*/ 	.short	(.L_404 - .L_403)


	//   ....[0]....
.L_403:
        /*003c*/ 	.word	0x00000080


	//   ....[1]....
        /*0040*/ 	.word	0x00008760


	//----- nvinfo : EIATTR_CTAIDZ_USED
	.align		4
.L_404:
        /*0044*/ 	.byte	0x01, 0x04
	.zero		2


	//----- nvinfo : EIATTR_CRS_STACK_SIZE
	.align		4
        /*0048*/ 	.byte	0x04, 0x1e
        /*004a*/ 	.short	(.L_406 - .L_405)
.L_405:
        /*004c*/ 	.word	0x00000000
.L_406:


//--------------------- .nv.info._ZN5flash44flash_bwd_dq_dk_dv_loop_seqk_parallel_kernelI23Flash_bwd_kernel_traitsILi96ELi64ELi128ELi8ELi2ELi4ELi4ELb0ELb0EN7cutlass6half_tE19Flash_kernel_traitsILi96ELi64ELi128ELi8ES3_EELb0ELb1ELb0ELb0ELb0ELb1ELb1EEEvNS_16Flash_bwd_paramsE --------------------------
	.section	.nv.info._ZN5flash44flash_bwd_dq_dk_dv_loop_seqk_parallel_kernelI23Flash_bwd_kernel_traitsILi96ELi64ELi128ELi8ELi2ELi4ELi4ELb0ELb0EN7cutlass6half_tE19Flash_kernel_traitsILi96ELi64ELi128ELi8ES3_EELb0ELb1ELb0ELb0ELb0ELb1ELb1EEEvNS_16Flash_bwd_paramsE,"",@"SHT_CUDA_INFO"
	.sectionflags	@""
	.align	4


	//----- nvinfo : EIATTR_CUDA_API_VERSION
	.align		4
        /*0000*/ 	.byte	0x04, 0x37
        /*0002*/ 	.short	(.L_408 - .L_407)
.L_407:
        /*0004*/ 	.word	0x00000082


	//----- nvinfo : EIATTR_SW2861232_WAR
	.align		4
.L_408:
        /*0008*/ 	.byte	0x01, 0x35
	.zero		2


	//----- nvinfo : EIATTR_PARAM_CBANK
	.align		4
        /*000c*/ 	.byte	0x04, 0x0a
        /*000e*/ 	.short	(.L_410 - .L_409)
	.align		4
.L_409:
        /*0010*/ 	.word	index@(.nv.constant0._ZN5flash44flash_bwd_dq_dk_dv_loop_seqk_parallel_kernelI23Flash_bwd_kernel_traitsILi96ELi64ELi128ELi8ELi2ELi4ELi4ELb0ELb0EN7cutlass6half_tE19Flash_kernel_traitsILi96ELi64ELi128ELi8ES3_EELb0ELb1ELb0ELb0ELb0ELb1ELb1EEEvNS_16Flash_bwd_paramsE)
        /*0014*/ 	.short	0x0160
        /*0016*/ 	.short	0x0280


	//----- nvinfo : EIATTR_CBANK_PARAM_SIZE
	.align		4
.L_410:
        /*0018*/ 	.byte	0x03, 0x19
        /*001a*/ 	.short	0x0280


	//----- nvinfo : EIATTR_KPARAM_INFO
	.align		4
        /*001c*/ 	.byte	0x04, 0x17
        /*001e*/ 	.short	(.L_412 - .L_411)
.L_411:
        /*0020*/ 	.word	0x00000000
        /*0024*/ 	.short	0x0000
        /*0026*/ 	.short	0x0000
        /*0028*/ 	.byte	0x00, 0xf0, 0x01, 0x0a


	//----- nvinfo : EIATTR_MAXREG_COUNT
	.align		4
.L_412:
        /*002c*/ 	.byte	0x03, 0x1b
        /*002e*/ 	.short	0x00ff


	//----- nvinfo : EIATTR_NUM_BARRIERS
	.align		4
        /*0030*/ 	.byte	0x02, 0x4c
        /*0032*/ 	.byte	0x01
	.zero		1


	//----- nvinfo : EIATTR_ANNOTATIONS
	.align		4
        /*0034*/ 	.byte	0x04, 0x55
        /*0036*/ 	.short	(.L_414 - .L_413)


	//   ....[0]....
.L_413:
        /* <DEDUP_REMOVED lines=8> */


	//----- nvinfo : EIATTR_MERCURY_ISA_VERSION
	.align		4
.L_414:
        /*00a0*/ 	.byte	0x03, 0x5f
        /*00a2*/ 	.short	0x0000


	//----- nvinfo : EIATTR_EXIT_INSTR_OFFSETS
	.align		4
        /*00a4*/ 	.byte	0x04, 0x1c
        /*00a6*/ 	.short	(.L_416 - .L_415)


	//   ....[0]....
.L_415:
        /*00a8*/ 	.word	0x000000a0


	//   ....[1]....
        /*00ac*/ 	.word	0x000088d0


	//----- nvinfo : EIATTR_CTAIDZ_USED
	.align		4
.L_416:
        /*00b0*/ 	.byte	0x01, 0x04
	.zero		2


	//----- nvinfo : EIATTR_CRS_STACK_SIZE
	.align		4
        /*00b4*/ 	.byte	0x04, 0x1e
        /*00b6*/ 	.short	(.L_418 - .L_417)
.L_417:
        /*00b8*/ 	.word	0x00000000
.L_418:


//--------------------- .nv.info._ZN5flash44flash_bwd_dq_dk_dv_loop_seqk_parallel_kernelI23Flash_bwd_kernel_traitsILi96ELi64ELi128ELi8ELi2ELi4ELi4ELb0ELb0EN7cutlass6half_tE19Flash_kernel_traitsILi96ELi64ELi128ELi8ES3_EELb1ELb1ELb0ELb1ELb0ELb0ELb0EEEvNS_16Flash_bwd_paramsE --------------------------
	.section	.nv.info._ZN5flash44flash_bwd_dq_dk_dv_loop_seqk_parallel_kernelI23Flash_bwd_kernel_traitsILi96ELi64ELi128ELi8ELi2ELi4ELi4ELb0ELb0EN7cutlass6half_tE19Flash_kernel_traitsILi96ELi64ELi128ELi8ES3_EELb1ELb1ELb0ELb1ELb0ELb0ELb0EEEvNS_16Flash_bwd_paramsE,"",@"SHT_CUDA_INFO"
	.sectionflags	@""
	.align	4


	//----- nvinfo : EIATTR_CUDA_API_VERSION
	.align		4
        /*0000*/ 	.byte	0x04, 0x37
        /*0002*/ 	.short	(.L_420 - .L_419)
.L_419:
        /*0004*/ 	.word	0x00000082


	//----- nvinfo : EIATTR_SW2861232_WAR
	.align		4
.L_420:
        /*0008*/ 	.byte	0x01, 0x35
	.zero		2


	//----- nvinfo : EIATTR_PARAM_CBANK
	.align		4
        /*000c*/ 	.byte	0x04, 0x0a
        /*000e*/ 	.short	(.L_422 - .L_421)
	.align		4
.L_421:
        /*0010*/ 	.word	index@(.nv.constant0._ZN5flash44flash_bwd_dq_dk_dv_loop_seqk_parallel_kernelI23Flash_bwd_kernel_traitsILi96ELi64ELi128ELi8ELi2ELi4ELi4ELb0ELb0EN7cutlass6half_tE19Flash_kernel_traitsILi96ELi64ELi128ELi8ES3_EELb1ELb1ELb0ELb1ELb0ELb0ELb0EEEvNS_16Flash_bwd_paramsE)
        /*0014*/ 	.short	0x0160
        /*0016*/ 	.short	0x0280


	//----- nvinfo : EIATTR_CBANK_PARAM_SIZE
	.align		4
.L_422:
        /*0018*/ 	.byte	0x03, 0x19
        /*001a*/ 	.short	0x0280


	//----- nvinfo : EIATTR_KPARAM_INFO
	.align		4
        /*001c*/ 	.byte	0x04, 0x17
        /*001e*/ 	.short	(.L_424 - .L_423)
.L_423:
        /*0020*/ 	.word	0x00000000
        /*0024*/ 	.short	0x0000
        /*0026*/ 	.short	0x0000
        /*0028*/ 	.byte	0x00, 0xf0, 0x01, 0x0a


	//----- nvinfo : EIATTR_MAXREG_COUNT
	.align		4
.L_424:
        /*002c*/ 	.byte	0x03, 0x1b
        /*002e*/ 	.short	0x00ff


	//----- nvinfo : EIATTR_NUM_BARRIERS
	.align		4
        /*0030*/ 	.byte	0x02, 0x4c
        /*0032*/ 	.byte	0x01
	.zero		1


	//----- nvinfo : EIATTR_MERCURY_ISA_VERSION
	.align		4
        /*0034*/ 	.byte	0x03, 0x5f
        /*0036*/ 	.short	0x0000


	//----- nvinfo : EIATTR_EXIT_INSTR_OFFSETS
	.align		4
        /*0038*/ 	.byte	0x04, 0x1c
        /*003a*/ 	.short	(.L_426 - .L_425)


	//   ....[0]....
.L_425:
        /*003c*/ 	.word	0x00000090


	//   ....[1]....
        /*0040*/ 	.word	0x0000a050


	//----- nvinfo : EIATTR_CTAIDZ_USED
	.align		4
.L_426:
        /*0044*/ 	.byte	0x01, 0x04
	.zero		2


	//----- nvinfo : EIATTR_CRS_STACK_SIZE
	.align		4
        /*0048*/ 	.byte	0x04, 0x1e
        /*004a*/ 	.short	(.L_428 - .L_427)
.L_427:
        /*004c*/ 	.word	0x00000000
.L_428:


//--------------------- .nv.info._ZN5flash44flash_bwd_dq_dk_dv_loop_seqk_parallel_kernelI23Flash_bwd_kernel_traitsILi96ELi64ELi128ELi8ELi2ELi4ELi4ELb0ELb0EN7cutlass6half_tE19Flash_kernel_traitsILi96ELi64ELi128ELi8ES3_EELb0ELb1ELb0ELb1ELb0ELb0ELb1EEEvNS_16Flash_bwd_paramsE --------------------------
	.section	.nv.info._ZN5flash44flash_bwd_dq_dk_dv_loop_seqk_parallel_kernelI23Flash_bwd_kernel_traitsILi96ELi64ELi128ELi8ELi2ELi4ELi4ELb0ELb0EN7cutlass6half_tE19Flash_kernel_traitsILi96ELi64ELi128ELi8ES3_EELb0ELb1ELb0ELb1ELb0ELb0ELb1EEEvNS_16Flash_bwd_paramsE,"",@"SHT_CUDA_INFO"
	.sectionflags	@""
	.align	4


	//----- nvinfo : EIATTR_CUDA_API_VERSION
	.align		4
        /*0000*/ 	.byte	0x04, 0x37
        /*0002*/ 	.short	(.L_430 - .L_429)
.L_429:
        /*0004*/ 	.word	0x00000082


	//----- nvinfo : EIATTR_SW2861232_WAR
	.align		4
.L_430:
        /*0008*/ 	.byte	0x01, 0x35
	.zero		2


	//----- nvinfo : EIATTR_PARAM_CBANK
	.align		4
        /*000c*/ 	.byte	0x04, 0x0a
        /*000e*/ 	.short	(.L_432 - .L_431)
	.align		4
.L_431:
        /*0010*/ 	.word	index@(.nv.constant0._ZN5flash44flash_bwd_dq_dk_dv_loop_seqk_parallel_kernelI23Flash_bwd_kernel_traitsILi96ELi64ELi128ELi8ELi2ELi4ELi4ELb0ELb0EN7cutlass6half_tE19Flash_kernel_traitsILi96ELi64ELi128ELi8ES3_EELb0ELb1ELb0ELb1ELb0ELb0ELb1EEEvNS_16Flash_bwd_paramsE)
        /*0014*/ 	.short	0x0160
        /*0016*/ 	.short	0x0280


	//----- nvinfo : EIATTR_CBANK_PARAM_SIZE
	.align		4
.L_432:
        /*0018*/ 	.byte	0x03, 0x19
        /*001a*/ 	.short	0x0280


	//----- nvinfo : EIATTR_KPARAM_INFO
	.align		4
        /*001c*/ 	.byte	0x04, 0x17
        /*001e*/ 	.short	(.L_434 - .L_433)
.L_433:
        /*0020*/ 	.word	0x00000000
        /*0024*/ 	.short	0x0000
        /*0026*/ 	.short	0x0000
        /*0028*/ 	.byte	0x00, 0xf0, 0x01, 0x0a


	//----- nvinfo : EIATTR_MAXREG_COUNT
	.align		4
.L_434:
        /*002c*/ 	.byte	0x03, 0x1b
        /*002e*/ 	.short	0x00ff


	//----- nvinfo : EIATTR_NUM_BARRIERS
	.align		4
        /*0030*/ 	.byte	0x02, 0x4c
        /*0032*/ 	.byte	0x01
	.zero		1


	//----- nvinfo : EIATTR_ANNOTATIONS
	.align		4
        /*0034*/ 	.byte	0x04, 0x55
        /*0036*/ 	.short	(.L_436 - .L_435)


	//   ....[0]....
.L_435:
        /* <DEDUP_REMOVED lines=25> */


	//----- nvinfo : EIATTR_MERCURY_ISA_VERSION
	.align		4
.L_436:
        /*01b0*/ 	.byte	0x03, 0x5f
        /*01b2*/ 	.short	0x0000


	//----- nvinfo : EIATTR_EXIT_INSTR_OFFSETS
	.align		4
        /*01b4*/ 	.byte	0x04, 0x1c
        /*01b6*/ 	.short	(.L_438 - .L_437)


	//   ....[0]....
.L_437:
        /*01b8*/ 	.word	0x000000a0


	//   ....[1]....
        /*01bc*/ 	.word	0x00009c80


	//----- nvinfo : EIATTR_CTAIDZ_USED
	.align		4
.L_438:
        /*01c0*/ 	.byte	0x01, 0x04
	.zero		2


	//----- nvinfo : EIATTR_CRS_STACK_SIZE
	.align		4
        /*01c4*/ 	.byte	0x04, 0x1e
        /*01c6*/ 	.short	(.L_440 - .L_439)
.L_439:
        /*01c8*/ 	.word	0x00000000
.L_440:


//--------------------- .nv.info._ZN5flash25flash_bwd_dot_do_o_kernelILb0E23Flash_bwd_kernel_traitsILi96ELi64ELi128ELi8ELi2ELi4ELi4ELb0ELb0EN7cutlass6half_tE19Flash_kernel_traitsILi96ELi64ELi128ELi8ES3_EEEEvNS_16Flash_bwd_paramsE --------------------------
	.section	.nv.info._ZN5flash25flash_bwd_dot_do_o_kernelILb0E23Flash_bwd_kernel_traitsILi96ELi64ELi128ELi8ELi2ELi4ELi4ELb0ELb0EN7cutlass6half_tE19Flash_kernel_traitsILi96ELi64ELi128ELi8ES3_EEEEvNS_16Flash_bwd_paramsE,"",@"SHT_CUDA_INFO"
	.sectionflags	@""
	.align	4


	//----- nvinfo : EIATTR_CUDA_API_VERSION
	.align		4
        /*0000*/ 	.byte	0x04, 0x37
        /*0002*/ 	.short	(.L_442 - .L_441)
.L_441:
        /*0004*/ 	.word	0x00000082


	//----- nvinfo : EIATTR_SW2861232_WAR
	.align		4
.L_442:
        /*0008*/ 	.byte	0x01, 0x35
	.zero		2


	//----- nvinfo : EIATTR_PARAM_CBANK
	.align		4
        /*000c*/ 	.byte	0x04, 0x0a
        /*000e*/ 	.short	(.L_444 - .L_443)
	.align		4
.L_443:
        /*0010*/ 	.word	index@(.nv.constant0._ZN5flash25flash_bwd_dot_do_o_kernelILb0E23Flash_bwd_kernel_traitsILi96ELi64ELi128ELi8ELi2ELi4ELi4ELb0ELb0EN7cutlass6half_tE19Flash_kernel_traitsILi96ELi64ELi128ELi8ES3_EEEEvNS_16Flash_bwd_paramsE)
        /*0014*/ 	.short	0x0160
        /*0016*/ 	.short	0x0280


	//----- nvinfo : EIATTR_CBANK_PARAM_SIZE
	.align		4
.L_444:
        /*0018*/ 	.byte	0x03, 0x19
        /*001a*/ 	.short	0x0280


	//----- nvinfo : EIATTR_KPARAM_INFO
	.align		4
        /*001c*/ 	.byte	0x04, 0x17
        /*001e*/ 	.short	(.L_446 - .L_445)
.L_445:
        /*0020*/ 	.word	0x00000000
        /*0024*/ 	.short	0x0000
        /*0026*/ 	.short	0x0000
        /*0028*/ 	.byte	0x00, 0xf0, 0x01, 0x0a


	//----- nvinfo : EIATTR_MAXREG_COUNT
	.align		4
.L_446:
        /*002c*/ 	.byte	0x03, 0x1b
        /*002e*/ 	.short	0x00ff


	//----- nvinfo : EIATTR_MERCURY_ISA_VERSION
	.align		4
        /*0030*/ 	.byte	0x03, 0x5f
        /*0032*/ 	.short	0x0000


	//----- nvinfo : EIATTR_COOP_GROUP_MASK_REGIDS
	.align		4
        /*0034*/ 	.byte	0x04, 0x29
        /*0036*/ 	.short	(.L_448 - .L_447)


	//   ....[0]....
.L_447:
        /*0038*/ 	.word	0xffffffff


	//   ....[1]....
        /*003c*/ 	.word	0xffffffff


	//----- nvinfo : EIATTR_COOP_GROUP_INSTR_OFFSETS
	.align		4
.L_448:
        /*0040*/ 	.byte	0x04, 0x28
        /*0042*/ 	.short	(.L_450 - .L_449)


	//   ....[0]....
.L_449:
        /*0044*/ 	.word	0x00000d30


	//   ....[1]....
        /*0048*/ 	.word	0x00000d50


	//----- nvinfo : EIATTR_EXIT_INSTR_OFFSETS
	.align		4
.L_450:
        /*004c*/ 	.byte	0x04, 0x1c
        /*004e*/ 	.short	(.L_452 - .L_451)


	//   ....[0]....
.L_451:
        /*0050*/ 	.word	0x000000f0


	//   ....[1]....
        /*0054*/ 	.word	0x00000d60


	//   ....[2]....
        /*0058*/ 	.word	0x00000de0


	//----- nvinfo : EIATTR_CTAIDZ_USED
	.align		4
.L_452:
        /*005c*/ 	.byte	0x01, 0x04
	.zero		2


	//----- nvinfo : EIATTR_CRS_STACK_SIZE
	.align		4
        /*0060*/ 	.byte	0x04, 0x1e
        /*0062*/ 	.short	(.L_454 - .L_453)
.L_453:
        /*0064*/ 	.word	0x00000000
.L_454:


//--------------------- .nv.info._ZN5flash25flash_bwd_dot_do_o_kernelILb1E23Flash_bwd_kernel_traitsILi96ELi64ELi128ELi8ELi2ELi4ELi4ELb0ELb0EN7cutlass6half_tE19Flash_kernel_traitsILi96ELi64ELi128ELi8ES3_EEEEvNS_16Flash_bwd_paramsE --------------------------
	.section	.nv.info._ZN5flash25flash_bwd_dot_do_o_kernelILb1E23Flash_bwd_kernel_traitsILi96ELi64ELi128ELi8ELi2ELi4ELi4ELb0ELb0EN7cutlass6half_tE19Flash_kernel_traitsILi96ELi64ELi128ELi8ES3_EEEEvNS_16Flash_bwd_paramsE,"",@"SHT_CUDA_INFO"
	.sectionflags	@""
	.align	4


	//----- nvinfo : EIATTR_CUDA_API_VERSION
	.align		4
        /*0000*/ 	.byte	0x04, 0x37
        /*0002*/ 	.short	(.L_456 - .L_455)
.L_455:
        /*0004*/ 	.word	0x00000082


	//----- nvinfo : EIATTR_SW2861232_WAR
	.align		4
.L_456:
        /*0008*/ 	.byte	0x01, 0x35
	.zero		2


	//----- nvinfo : EIATTR_PARAM_CBANK
	.align		4
        /*000c*/ 	.byte	0x04, 0x0a
        /*000e*/ 	.short	(.L_458 - .L_457)
	.align		4
.L_457:
        /*0010*/ 	.word	index@(.nv.constant0._ZN5flash25flash_bwd_dot_do_o_kernelILb1E23Flash_bwd_kernel_traitsILi96ELi64ELi128ELi8ELi2ELi4ELi4ELb0ELb0EN7cutlass6half_tE19Flash_kernel_traitsILi96ELi64ELi128ELi8ES3_EEEEvNS_16Flash_bwd_paramsE)
        /*0014*/ 	.short	0x0160
        /*0016*/ 	.short	0x0280


	//----- nvinfo : EIATTR_CBANK_PARAM_SIZE
	.align		4
.L_458:
        /*0018*/ 	.byte	0x03, 0x19
        /*001a*/ 	.short	0x0280


	//----- nvinfo : EIATTR_KPARAM_INFO
	.align		4
        /*001c*/ 	.byte	0x04, 0x17
        /*001e*/ 	.short	(.L_460 - .L_459)
.L_459:
        /*0020*/ 	.word	0x00000000
        /*0024*/ 	.short	0x0000
        /*0026*/ 	.short	0x0000
        /*0028*/ 	.byte	0x00, 0xf0, 0x01, 0x0a


	//----- nvinfo : EIATTR_MAXREG_COUNT
	.align		4
.L_460:
        /*002c*/ 	.byte	0x03, 0x1b
        /*002e*/ 	.short	0x00ff


	//----- nvinfo : EIATTR_MERCURY_ISA_VERSION
	.align		4
        /*0030*/ 	.byte	0x03, 0x5f
        /*0032*/ 	.short	0x0000


	//----- nvinfo : EIATTR_COOP_GROUP_MASK_REGIDS
	.align		4
        /*0034*/ 	.byte	0x04, 0x29
        /*0036*/ 	.short	(.L_462 - .L_461)


	//   ....[0]....
.L_461:
        /*0038*/ 	.word	0xffffffff


	//   ....[1]....
        /*003c*/ 	.word	0xffffffff


	//----- nvinfo : EIATTR_COOP_GROUP_INSTR_OFFSETS
	.align		4
.L_462:
        /*0040*/ 	.byte	0x04, 0x28
        /*0042*/ 	.short	(.L_464 - .L_463)


	//   ....[0]....
.L_463:
        /*0044*/ 	.word	0x00001030


	//   ....[1]....
        /*0048*/ 	.word	0x00001050


	//----- nvinfo : EIATTR_EXIT_INSTR_OFFSETS
	.align		4
.L_464:
        /*004c*/ 	.byte	0x04, 0x1c
        /*004e*/ 	.short	(.L_466 - .L_465)


	//   ....[0]....
.L_465:
        /*0050*/ 	.word	0x000000f0


	//   ....[1]....
        /*0054*/ 	.word	0x00001100


	//----- nvinfo : EIATTR_CTAIDZ_USED
	.align		4
.L_466:
        /*0058*/ 	.byte	0x01, 0x04
	.zero		2


	//----- nvinfo : EIATTR_CRS_STACK_SIZE
	.align		4
        /*005c*/ 	.byte	0x04, 0x1e
        /*005e*/ 	.short	(.L_468 - .L_467)
.L_467:
        /*0060*/ 	.word	0x00000000
.L_468:


//--------------------- .nv.callgraph             --------------------------
	.section	.nv.callgraph,"",@"SHT_CUDA_CALLGRAPH"
	.align	4
	.sectionentsize	8
	.align		4
        /*0000*/ 	.word	0x00000000
	.align		4
        /*0004*/ 	.word	0xffffffff
	.align		4
        /*0008*/ 	.word	0x00000000
	.align		4
        /*000c*/ 	.word	0xfffffffe
	.align		4
        /*0010*/ 	.word	0x00000000
	.align		4
        /*0014*/ 	.word	0xfffffffd
	.align		4
        /*0018*/ 	.word	0x00000000
	.align		4
        /*001c*/ 	.word	0xfffffffc


//--------------------- .nv.rel.action            --------------------------
	.section	.nv.rel.action,"",@"SHT_CUDA_RELOCINFO"
	.align	8
	.sectionentsize	8
        /*0000*/ 	.byte	0x73, 0x00, 0x00, 0x00, 0x00, 0x00, 0x00, 0x00, 0x00, 0x00, 0x00, 0x11, 0x25, 0x00, 0x05, 0x36


//--------------------- .nv.constant4             --------------------------
	.section	.nv.constant4,"a",@progbits
	.align	8
	.align		8
.nv.constant4:
        /*0000*/ 	.dword	_ZN72_INTERNAL_63872949_36_flash_bwd_hdim96_fp16_causal_sm80_cu_21e1f8cb_28784cuda3std3__45__cpo5beginE
	.align		8
        /*0008*/ 	.dword	_ZN72_INTERNAL_63872949_36_flash_bwd_hdim96_fp16_causal_sm80_cu_21e1f8cb_28784cuda3std3__45__cpo3endE
	.align		8
        /*0010*/ 	.dword	_ZN72_INTERNAL_63872949_36_flash_bwd_hdim96_fp16_causal_sm80_cu_21e1f8cb_28784cuda3std3__45__cpo6cbeginE
	.align		8
        /*0018*/ 	.dword	_ZN72_INTERNAL_63872949_36_flash_bwd_hdim96_fp16_causal_sm80_cu_21e1f8cb_28784cuda3std3__45__cpo4cendE
	.align		8
        /*0020*/ 	.dword	_ZN72_INTERNAL_63872949_36_flash_bwd_hdim96_fp16_causal_sm80_cu_21e1f8cb_28784cuda3std3__474_GLOBAL__N__63872949_36_flash_bwd_hdim96_fp16_causal_sm80_cu_21e1f8cb_28786ignoreE
	.align		8
        /*0028*/ 	.dword	_ZN72_INTERNAL_63872949_36_flash_bwd_hdim96_fp16_causal_sm80_cu_21e1f8cb_28784cuda3std3__419piecewise_constructE
	.align		8
        /*0030*/ 	.dword	_ZN72_INTERNAL_63872949_36_flash_bwd_hdim96_fp16_causal_sm80_cu_21e1f8cb_28784cuda3std3__48in_placeE
	.align		8
        /*0038*/ 	.dword	_ZN72_INTERNAL_63872949_36_flash_bwd_hdim96_fp16_causal_sm80_cu_21e1f8cb_28784cuda3std6ranges3__45__cpo4swapE
	.align		8
        /*0040*/ 	.dword	_ZN72_INTERNAL_63872949_36_flash_bwd_hdim96_fp16_causal_sm80_cu_21e1f8cb_28784cuda3std6ranges3__45__cpo9iter_moveE
	.align		8
        /*0048*/ 	.dword	_ZN72_INTERNAL_63872949_36_flash_bwd_hdim96_fp16_causal_sm80_cu_21e1f8cb_28784cute7productE
	.align		8
        /*0050*/ 	.dword	_ZN72_INTERNAL_63872949_36_flash_bwd_hdim96_fp16_causal_sm80_cu_21e1f8cb_28784cute1_E


//--------------------- .nv.constant0._ZN5flash44flash_bwd_dq_dk_dv_loop_seqk_parallel_kernelI23Flash_bwd_kernel_traitsILi96ELi64ELi128ELi8ELi2ELi4ELi4ELb1ELb0EN7cutlass6half_tE19Flash_kernel_traitsILi96ELi64ELi128ELi8ES3_EELb0ELb1ELb0ELb0ELb0ELb0ELb0EEEvNS_16Flash_bwd_paramsE --------------------------
	.section	.nv.constant0._ZN5flash44flash_bwd_dq_dk_dv_loop_seqk_parallel_kernelI23Flash_bwd_kernel_traitsILi96ELi64ELi128ELi8ELi2ELi4ELi4ELb1ELb0EN7cutlass6half_tE19Flash_kernel_traitsILi96ELi64ELi128ELi8ES3_EELb0ELb1ELb0ELb0ELb0ELb0ELb0EEEvNS_16Flash_bwd_paramsE,"a",@progbits
	.sectionflags	@""
	.align	4
.nv.constant0._ZN5flash44flash_bwd_dq_dk_dv_loop_seqk_parallel_kernelI23Flash_bwd_kernel_traitsILi96ELi64ELi128ELi8ELi2ELi4ELi4ELb1ELb0EN7cutlass6half_tE19Flash_kernel_traitsILi96ELi64ELi128ELi8ES3_EELb0ELb1ELb0ELb0ELb0ELb0ELb0EEEvNS_16Flash_bwd_paramsE:
	.zero		992


//--------------------- .nv.constant0._ZN5flash44flash_bwd_dq_dk_dv_loop_seqk_parallel_kernelI23Flash_bwd_kernel_traitsILi96ELi64ELi128ELi8ELi2ELi4ELi4ELb1ELb0EN7cutlass6half_tE19Flash_kernel_traitsILi96ELi64ELi128ELi8ES3_EELb0ELb1ELb0ELb0ELb1ELb1ELb0EEEvNS_16Flash_bwd_paramsE --------------------------
	.section	.nv.constant0._ZN5flash44flash_bwd_dq_dk_dv_loop_seqk_parallel_kernelI23Flash_bwd_kernel_traitsILi96ELi64ELi128ELi8ELi2ELi4ELi4ELb1ELb0EN7cutlass6half_tE19Flash_kernel_traitsILi96ELi64ELi128ELi8ES3_EELb0ELb1ELb0ELb0ELb1ELb1ELb0EEEvNS_16Flash_bwd_paramsE,"a",@progbits
	.sectionflags	@""
	.align	4
.nv.constant0._ZN5flash44flash_bwd_dq_dk_dv_loop_seqk_parallel_kernelI23Flash_bwd_kernel_traitsILi96ELi64ELi128ELi8ELi2ELi4ELi4ELb1ELb0EN7cutlass6half_tE19Flash_kernel_traitsILi96ELi64ELi128ELi8ES3_EELb0ELb1ELb0ELb0ELb1ELb1ELb0EEEvNS_16Flash_bwd_paramsE:
	.zero		992


//--------------------- .nv.constant0._ZN5flash44flash_bwd_dq_dk_dv_loop_seqk_parallel_kernelI23Flash_bwd_kernel_traitsILi96ELi64ELi128ELi8ELi2ELi4ELi4ELb1ELb0EN7cutlass6half_tE19Flash_kernel_traitsILi96ELi64ELi128ELi8ES3_EELb0ELb1ELb0ELb0ELb0ELb1ELb0EEEvNS_16Flash_bwd_paramsE --------------------------
	.section	.nv.constant0._ZN5flash44flash_bwd_dq_dk_dv_loop_seqk_parallel_kernelI23Flash_bwd_kernel_traitsILi96ELi64ELi128ELi8ELi2ELi4ELi4ELb1ELb0EN7cutlass6half_tE19Flash_kernel_traitsILi96ELi64ELi128ELi8ES3_EELb0ELb1ELb0ELb0ELb0ELb1ELb0EEEvNS_16Flash_bwd_paramsE,"a",@progbits
	.sectionflags	@""
	.align	4
.nv.constant0._ZN5flash44flash_bwd_dq_dk_dv_loop_seqk_parallel_kernelI23Flash_bwd_kernel_traitsILi96ELi64ELi128ELi8ELi2ELi4ELi4ELb1ELb0EN7cutlass6half_tE19Flash_kernel_traitsILi96ELi64ELi128ELi8ES3_EELb0ELb1ELb0ELb0ELb0ELb1ELb0EEEvNS_16Flash_bwd_paramsE:
	.zero		992


//--------------------- .nv.constant0._ZN5flash44flash_bwd_dq_dk_dv_loop_seqk_parallel_kernelI23Flash_bwd_kernel_traitsILi96ELi64ELi128ELi8ELi2ELi4ELi4ELb1ELb0EN7cutlass6half_tE19Flash_kernel_traitsILi96ELi64ELi128ELi8ES3_EELb0ELb1ELb0ELb1ELb0ELb0ELb0EEEvNS_16Flash_bwd_paramsE --------------------------
	.section	.nv.constant0._ZN5flash44flash_bwd_dq_dk_dv_loop_seqk_parallel_kernelI23Flash_bwd_kernel_traitsILi96ELi64ELi128ELi8ELi2ELi4ELi4ELb1ELb0EN7cutlass6half_tE19Flash_kernel_traitsILi96ELi64ELi128ELi8ES3_EELb0ELb1ELb0ELb1ELb0ELb0ELb0EEEvNS_16Flash_bwd_paramsE,"a",@progbits
	.sectionflags	@""
	.align	4
.nv.constant0._ZN5flash44flash_bwd_dq_dk_dv_loop_seqk_parallel_kernelI23Flash_bwd_kernel_traitsILi96ELi64ELi128ELi8ELi2ELi4ELi4ELb1ELb0EN7cutlass6half_tE19Flash_kernel_traitsILi96ELi64ELi128ELi8ES3_EELb0ELb1ELb0ELb1ELb0ELb0ELb0EEEvNS_16Flash_bwd_paramsE:
	.zero		992


//--------------------- .nv.constant0._ZN5flash27flash_bwd_convert_dq_kernelI23Flash_bwd_kernel_traitsILi96ELi64ELi128ELi8ELi2ELi4ELi4ELb1ELb0EN7cutlass6half_tE19Flash_kernel_traitsILi96ELi64ELi128ELi8ES3_EEEEvNS_16Flash_bwd_paramsEi --------------------------
	.section	.nv.constant0._ZN5flash27flash_bwd_convert_dq_kernelI23Flash_bwd_kernel_traitsILi96ELi64ELi128ELi8ELi2ELi4ELi4ELb1ELb0EN7cutlass6half_tE19Flash_kernel_traitsILi96ELi64ELi128ELi8ES3_EEEEvNS_16Flash_bwd_paramsEi,"a",@progbits
	.sectionflags	@""
	.align	4
.nv.constant0._ZN5flash27flash_bwd_convert_dq_kernelI23Flash_bwd_kernel_traitsILi96ELi64ELi128ELi8ELi2ELi4ELi4ELb1ELb0EN7cutlass6half_tE19Flash_kernel_traitsILi96ELi64ELi128ELi8ES3_EEEEvNS_16Flash_bwd_paramsEi:
	.zero		996


//--------------------- .nv.constant0._ZN5flash44flash_bwd_dq_dk_dv_loop_seqk_parallel_kernelI23Flash_bwd_kernel_traitsILi96ELi64ELi128ELi8ELi2ELi4ELi4ELb1ELb0EN7cutlass6half_tE19Flash_kernel_traitsILi96ELi64ELi128ELi8ES3_EELb1ELb1ELb0ELb0ELb0ELb0ELb0EEEvNS_16Flash_bwd_paramsE --------------------------
	.section	.nv.constant0._ZN5flash44flash_bwd_dq_dk_dv_loop_seqk_parallel_kernelI23Flash_bwd_kernel_traitsILi96ELi64ELi128ELi8ELi2ELi4ELi4ELb1ELb0EN7cutlass6half_tE19Flash_kernel_traitsILi96ELi64ELi128ELi8ES3_EELb1ELb1ELb0ELb0ELb0ELb0ELb0EEEvNS_16Flash_bwd_paramsE,"a",@progbits
	.sectionflags	@""
	.align	4
.nv.constant0._ZN5flash44flash_bwd_dq_dk_dv_loop_seqk_parallel_kernelI23Flash_bwd_kernel_traitsILi96ELi64ELi128ELi8ELi2ELi4ELi4ELb1ELb0EN7cutlass6half_tE19Flash_kernel_traitsILi96ELi64ELi128ELi8ES3_EELb1ELb1ELb0ELb0ELb0ELb0ELb0EEEvNS_16Flash_bwd_paramsE:
	.zero		992


//--------------------- .nv.constant0._ZN5flash44flash_bwd_dq_dk_dv_loop_seqk_parallel_kernelI23Flash_bwd_kernel_traitsILi96ELi64ELi128ELi8ELi2ELi4ELi4ELb1ELb0EN7cutlass6half_tE19Flash_kernel_traitsILi96ELi64ELi128ELi8ES3_EELb0ELb1ELb0ELb0ELb0ELb0ELb1EEEvNS_16Flash_bwd_paramsE --------------------------
	.section	.nv.constant0._ZN5flash44flash_bwd_dq_dk_dv_loop_seqk_parallel_kernelI23Flash_bwd_kernel_traitsILi96ELi64ELi128ELi8ELi2ELi4ELi4ELb1ELb0EN7cutlass6half_tE19Flash_kernel_traitsILi96ELi64ELi128ELi8ES3_EELb0ELb1ELb0ELb0ELb0ELb0ELb1EEEvNS_16Flash_bwd_paramsE,"a",@progbits
	.sectionflags	@""
	.align	4
.nv.constant0._ZN5flash44flash_bwd_dq_dk_dv_loop_seqk_parallel_kernelI23Flash_bwd_kernel_traitsILi96ELi64ELi128ELi8ELi2ELi4ELi4ELb1ELb0EN7cutlass6half_tE19Flash_kernel_traitsILi96ELi64ELi128ELi8ES3_EELb0ELb1ELb0ELb0ELb0ELb0ELb1EEEvNS_16Flash_bwd_paramsE:
	.zero		992


//--------------------- .nv.constant0._ZN5flash44flash_bwd_dq_dk_dv_loop_seqk_parallel_kernelI23Flash_bwd_kernel_traitsILi96ELi64ELi128ELi8ELi2ELi4ELi4ELb1ELb0EN7cutlass6half_tE19Flash_kernel_traitsILi96ELi64ELi128ELi8ES3_EELb1ELb1ELb0ELb0ELb1ELb1ELb0EEEvNS_16Flash_bwd_paramsE --------------------------
	.section	.nv.constant0._ZN5flash44flash_bwd_dq_dk_dv_loop_seqk_parallel_kernelI23Flash_bwd_kernel_traitsILi96ELi64ELi128ELi8ELi2ELi4ELi4ELb1ELb0EN7cutlass6half_tE19Flash_kernel_traitsILi96ELi64ELi128ELi8ES3_EELb1ELb1ELb0ELb0ELb1ELb1ELb0EEEvNS_16Flash_bwd_paramsE,"a",@progbits
	.sectionflags	@""
	.align	4
.nv.constant0._ZN5flash44flash_bwd_dq_dk_dv_loop_seqk_parallel_kernelI23Flash_bwd_kernel_traitsILi96ELi64ELi128ELi8ELi2ELi4ELi4ELb1ELb0EN7cutlass6half_tE19Flash_kernel_traitsILi96ELi64ELi128ELi8ES3_EELb1ELb1ELb0ELb0ELb1ELb1ELb0EEEvNS_16Flash_bwd_paramsE:
	.zero		992


//--------------------- .nv.constant0._ZN5flash44flash_bwd_dq_dk_dv_loop_seqk_parallel_kernelI23Flash_bwd_kernel_traitsILi96ELi64ELi128ELi8ELi2ELi4ELi4ELb1ELb0EN7cutlass6half_tE19Flash_kernel_traitsILi96ELi64ELi128ELi8ES3_EELb0ELb1ELb0ELb0ELb1ELb1ELb1EEEvNS_16Flash_bwd_paramsE --------------------------
	.section	.nv.constant0._ZN5flash44flash_bwd_dq_dk_dv_loop_seqk_parallel_kernelI23Flash_bwd_kernel_traitsILi96ELi64ELi128ELi8ELi2ELi4ELi4ELb1ELb0EN7cutlass6half_tE19Flash_kernel_traitsILi96ELi64ELi128ELi8ES3_EELb0ELb1ELb0ELb0ELb1ELb1ELb1EEEvNS_16Flash_bwd_paramsE,"a",@progbits
	.sectionflags	@""
	.align	4
.nv.constant0._ZN5flash44flash_bwd_dq_dk_dv_loop_seqk_parallel_kernelI23Flash_bwd_kernel_traitsILi96ELi64ELi128ELi8ELi2ELi4ELi4ELb1ELb0EN7cutlass6half_tE19Flash_kernel_traitsILi96ELi64ELi128ELi8ES3_EELb0ELb1ELb0ELb0ELb1ELb1ELb1EEEvNS_16Flash_bwd_paramsE:
	.zero		992


//--------------------- .nv.constant0._ZN5flash44flash_bwd_dq_dk_dv_loop_seqk_parallel_kernelI23Flash_bwd_kernel_traitsILi96ELi64ELi128ELi8ELi2ELi4ELi4ELb1ELb0EN7cutlass6half_tE19Flash_kernel_traitsILi96ELi64ELi128ELi8ES3_EELb1ELb1ELb0ELb0ELb0ELb1ELb0EEEvNS_16Flash_bwd_paramsE --------------------------
	.section	.nv.constant0._ZN5flash44flash_bwd_dq_dk_dv_loop_seqk_parallel_kernelI23Flash_bwd_kernel_traitsILi96ELi64ELi128ELi8ELi2ELi4ELi4ELb1ELb0EN7cutlass6half_tE19Flash_kernel_traitsILi96ELi64ELi128ELi8ES3_EELb1ELb1ELb0ELb0ELb0ELb1ELb0EEEvNS_16Flash_bwd_paramsE,"a",@progbits
	.sectionflags	@""
	.align	4
.nv.constant0._ZN5flash44flash_bwd_dq_dk_dv_loop_seqk_parallel_kernelI23Flash_bwd_kernel_traitsILi96ELi64ELi128ELi8ELi2ELi4ELi4ELb1ELb0EN7cutlass6half_tE19Flash_kernel_traitsILi96ELi64ELi128ELi8ES3_EELb1ELb1ELb0ELb0ELb0ELb1ELb0EEEvNS_16Flash_bwd_paramsE:
	.zero		992


//--------------------- .nv.constant0._ZN5flash44flash_bwd_dq_dk_dv_loop_seqk_parallel_kernelI23Flash_bwd_kernel_traitsILi96ELi64ELi128ELi8ELi2ELi4ELi4ELb1ELb0EN7cutlass6half_tE19Flash_kernel_traitsILi96ELi64ELi128ELi8ES3_EELb0ELb1ELb0ELb0ELb0ELb1ELb1EEEvNS_16Flash_bwd_paramsE --------------------------
	.section	.nv.constant0._ZN5flash44flash_bwd_dq_dk_dv_loop_seqk_parallel_kernelI23Flash_bwd_kernel_traitsILi96ELi64ELi128ELi8ELi2ELi4ELi4ELb1ELb0EN7cutlass6half_tE19Flash_kernel_traitsILi96ELi64ELi128ELi8ES3_EELb0ELb1ELb0ELb0ELb0ELb1ELb1EEEvNS_16Flash_bwd_paramsE,"a",@progbits
	.sectionflags	@""
	.align	4
.nv.constant0._ZN5flash44flash_bwd_dq_dk_dv_loop_seqk_parallel_kernelI23Flash_bwd_kernel_traitsILi96ELi64ELi128ELi8ELi2ELi4ELi4ELb1ELb0EN7cutlass6half_tE19Flash_kernel_traitsILi96ELi64ELi128ELi8ES3_EELb0ELb1ELb0ELb0ELb0ELb1ELb1EEEvNS_16Flash_bwd_paramsE:
	.zero		992


//--------------------- .nv.constant0._ZN5flash44flash_bwd_dq_dk_dv_loop_seqk_parallel_kernelI23Flash_bwd_kernel_traitsILi96ELi64ELi128ELi8ELi2ELi4ELi4ELb1ELb0EN7cutlass6half_tE19Flash_kernel_traitsILi96ELi64ELi128ELi8ES3_EELb1ELb1ELb0ELb1ELb0ELb0ELb0EEEvNS_16Flash_bwd_paramsE --------------------------
	.section	.nv.constant0._ZN5flash44flash_bwd_dq_dk_dv_loop_seqk_parallel_kernelI23Flash_bwd_kernel_traitsILi96ELi64ELi128ELi8ELi2ELi4ELi4ELb1ELb0EN7cutlass6half_tE19Flash_kernel_traitsILi96ELi64ELi128ELi8ES3_EELb1ELb1ELb0ELb1ELb0ELb0ELb0EEEvNS_16Flash_bwd_paramsE,"a",@progbits
	.sectionflags	@""
	.align	4
.nv.constant0._ZN5flash44flash_bwd_dq_dk_dv_loop_seqk_parallel_kernelI23Flash_bwd_kernel_traitsILi96ELi64ELi128ELi8ELi2ELi4ELi4ELb1ELb0EN7cutlass6half_tE19Flash_kernel_traitsILi96ELi64ELi128ELi8ES3_EELb1ELb1ELb0ELb1ELb0ELb0ELb0EEEvNS_16Flash_bwd_paramsE:
	.zero		992


//--------------------- .nv.constant0._ZN5flash44flash_bwd_dq_dk_dv_loop_seqk_parallel_kernelI23Flash_bwd_kernel_traitsILi96ELi64ELi128ELi8ELi2ELi4ELi4ELb1ELb0EN7cutlass6half_tE19Flash_kernel_traitsILi96ELi64ELi128ELi8ES3_EELb0ELb1ELb0ELb1ELb0ELb0ELb1EEEvNS_16Flash_bwd_paramsE --------------------------
	.section	.nv.constant0._ZN5flash44flash_bwd_dq_dk_dv_loop_seqk_parallel_kernelI23Flash_bwd_kernel_traitsILi96ELi64ELi128ELi8ELi2ELi4ELi4ELb1ELb0EN7cutlass6half_tE19Flash_kernel_traitsILi96ELi64ELi128ELi8ES3_EELb0ELb1ELb0ELb1ELb0ELb0ELb1EEEvNS_16Flash_bwd_paramsE,"a",@progbits
	.sectionflags	@""
	.align	4
.nv.constant0._ZN5flash44flash_bwd_dq_dk_dv_loop_seqk_parallel_kernelI23Flash_bwd_kernel_traitsILi96ELi64ELi128ELi8ELi2ELi4ELi4ELb1ELb0EN7cutlass6half_tE19Flash_kernel_traitsILi96ELi64ELi128ELi8ES3_EELb0ELb1ELb0ELb1ELb0ELb0ELb1EEEvNS_16Flash_bwd_paramsE:
	.zero		992


//--------------------- .nv.constant0._ZN5flash25flash_bwd_dot_do_o_kernelILb0E23Flash_bwd_kernel_traitsILi96ELi64ELi128ELi8ELi2ELi4ELi4ELb1ELb0EN7cutlass6half_tE19Flash_kernel_traitsILi96ELi64ELi128ELi8ES3_EEEEvNS_16Flash_bwd_paramsE --------------------------
	.section	.nv.constant0._ZN5flash25flash_bwd_dot_do_o_kernelILb0E23Flash_bwd_kernel_traitsILi96ELi64ELi128ELi8ELi2ELi4ELi4ELb1ELb0EN7cutlass6half_tE19Flash_kernel_traitsILi96ELi64ELi128ELi8ES3_EEEEvNS_16Flash_bwd_paramsE,"a",@progbits
	.sectionflags	@""
	.align	4
.nv.constant0._ZN5flash25flash_bwd_dot_do_o_kernelILb0E23Flash_bwd_kernel_traitsILi96ELi64ELi128ELi8ELi2ELi4ELi4ELb1ELb0EN7cutlass6half_tE19Flash_kernel_traitsILi96ELi64ELi128ELi8ES3_EEEEvNS_16Flash_bwd_paramsE:
	.zero		992


//--------------------- .nv.constant0._ZN5flash25flash_bwd_dot_do_o_kernelILb1E23Flash_bwd_kernel_traitsILi96ELi64ELi128ELi8ELi2ELi4ELi4ELb1ELb0EN7cutlass6half_tE19Flash_kernel_traitsILi96ELi64ELi128ELi8ES3_EEEEvNS_16Flash_bwd_paramsE --------------------------
	.section	.nv.constant0._ZN5flash25flash_bwd_dot_do_o_kernelILb1E23Flash_bwd_kernel_traitsILi96ELi64ELi128ELi8ELi2ELi4ELi4ELb1ELb0EN7cutlass6half_tE19Flash_kernel_traitsILi96ELi64ELi128ELi8ES3_EEEEvNS_16Flash_bwd_paramsE,"a",@progbits
	.sectionflags	@""
	.align	4
.nv.constant0._ZN5flash25flash_bwd_dot_do_o_kernelILb1E23Flash_bwd_kernel_traitsILi96ELi64ELi128ELi8ELi2ELi4ELi4ELb1ELb0EN7cutlass6half_tE19Flash_kernel_traitsILi96ELi64ELi128ELi8ES3_EEEEvNS_16Flash_bwd_paramsE:
	.zero		992


//--------------------- .nv.constant0._ZN5flash27flash_bwd_convert_dq_kernelI23Flash_bwd_kernel_traitsILi96ELi64ELi128ELi8ELi2ELi4ELi4ELb0ELb0EN7cutlass6half_tE19Flash_kernel_traitsILi96ELi64ELi128ELi8ES3_EEEEvNS_16Flash_bwd_paramsEi --------------------------
	.section	.nv.constant0._ZN5flash27flash_bwd_convert_dq_kernelI23Flash_bwd_kernel_traitsILi96ELi64ELi128ELi8ELi2ELi4ELi4ELb0ELb0EN7cutlass6half_tE19Flash_kernel_traitsILi96ELi64ELi128ELi8ES3_EEEEvNS_16Flash_bwd_paramsEi,"a",@progbits
	.sectionflags	@""
	.align	4
.nv.constant0._ZN5flash27flash_bwd_convert_dq_kernelI23Flash_bwd_kernel_traitsILi96ELi64ELi128ELi8ELi2ELi4ELi4ELb0ELb0EN7cutlass6half_tE19Flash_kernel_traitsILi96ELi64ELi128ELi8ES3_EEEEvNS_16Flash_bwd_paramsEi:
	.zero		996


//--------------------- .nv.constant0._ZN5flash44flash_bwd_dq_dk_dv_loop_seqk_parallel_kernelI23Flash_bwd_kernel_traitsILi96ELi64ELi128ELi8ELi2ELi4ELi4ELb0ELb0EN7cutlass6half_tE19Flash_kernel_traitsILi96ELi64ELi128ELi8ES3_EELb1ELb1ELb0ELb0ELb0ELb0ELb0EEEvNS_16Flash_bwd_paramsE --------------------------
	.section	.nv.constant0._ZN5flash44flash_bwd_dq_dk_dv_loop_seqk_parallel_kernelI23Flash_bwd_kernel_traitsILi96ELi64ELi128ELi8ELi2ELi4ELi4ELb0ELb0EN7cutlass6half_tE19Flash_kernel_traitsILi96ELi64ELi128ELi8ES3_EELb1ELb1ELb0ELb0ELb0ELb0ELb0EEEvNS_16Flash_bwd_paramsE,"a",@progbits
	.sectionflags	@""
	.align	4
.nv.constant0._ZN5flash44flash_bwd_dq_dk_dv_loop_seqk_parallel_kernelI23Flash_bwd_kernel_traitsILi96ELi64ELi128ELi8ELi2ELi4ELi4ELb0ELb0EN7cutlass6half_tE19Flash_kernel_traitsILi96ELi64ELi128ELi8ES3_EELb1ELb1ELb0ELb0ELb0ELb0ELb0EEEvNS_16Flash_bwd_paramsE:
	.zero		992


//--------------------- .nv.constant0._ZN5flash44flash_bwd_dq_dk_dv_loop_seqk_parallel_kernelI23Flash_bwd_kernel_traitsILi96ELi64ELi128ELi8ELi2ELi4ELi4ELb0ELb0EN7cutlass6half_tE19Flash_kernel_traitsILi96ELi64ELi128ELi8ES3_EELb0ELb1ELb0ELb0ELb0ELb0ELb1EEEvNS_16Flash_bwd_paramsE --------------------------
	.section	.nv.constant0._ZN5flash44flash_bwd_dq_dk_dv_loop_seqk_parallel_kernelI23Flash_bwd_kernel_traitsILi96ELi64ELi128ELi8ELi2ELi4ELi4ELb0ELb0EN7cutlass6half_tE19Flash_kernel_traitsILi96ELi64ELi128ELi8ES3_EELb0ELb1ELb0ELb0ELb0ELb0ELb1EEEvNS_16Flash_bwd_paramsE,"a",@progbits
	.sectionflags	@""
	.align	4
.nv.constant0._ZN5flash44flash_bwd_dq_dk_dv_loop_seqk_parallel_kernelI23Flash_bwd_kernel_traitsILi96ELi64ELi128ELi8ELi2ELi4ELi4ELb0ELb0EN7cutlass6half_tE19Flash_kernel_traitsILi96ELi64ELi128ELi8ES3_EELb0ELb1ELb0ELb0ELb0ELb0ELb1EEEvNS_16Flash_bwd_paramsE:
	.zero		992


//--------------------- .nv.constant0._ZN5flash44flash_bwd_dq_dk_dv_loop_seqk_parallel_kernelI23Flash_bwd_kernel_traitsILi96ELi64ELi128ELi8ELi2ELi4ELi4ELb0ELb0EN7cutlass6half_tE19Flash_kernel_traitsILi96ELi64ELi128ELi8ES3_EELb1ELb1ELb0ELb0ELb1ELb1ELb0EEEvNS_16Flash_bwd_paramsE --------------------------
	.section	.nv.constant0._ZN5flash44flash_bwd_dq_dk_dv_loop_seqk_parallel_kernelI23Flash_bwd_kernel_traitsILi96ELi64ELi128ELi8ELi2ELi4ELi4ELb0ELb0EN7cutlass6half_tE19Flash_kernel_traitsILi96ELi64ELi128ELi8ES3_EELb1ELb1ELb0ELb0ELb1ELb1ELb0EEEvNS_16Flash_bwd_paramsE,"a",@progbits
	.sectionflags	@""
	.align	4
.nv.constant0._ZN5flash44flash_bwd_dq_dk_dv_loop_seqk_parallel_kernelI23Flash_bwd_kernel_traitsILi96ELi64ELi128ELi8ELi2ELi4ELi4ELb0ELb0EN7cutlass6half_tE19Flash_kernel_traitsILi96ELi64ELi128ELi8ES3_EELb1ELb1ELb0ELb0ELb1ELb1ELb0EEEvNS_16Flash_bwd_paramsE:
	.zero		992


//--------------------- .nv.constant0._ZN5flash44flash_bwd_dq_dk_dv_loop_seqk_parallel_kernelI23Flash_bwd_kernel_traitsILi96ELi64ELi128ELi8ELi2ELi4ELi4ELb0ELb0EN7cutlass6half_tE19Flash_kernel_traitsILi96ELi64ELi128ELi8ES3_EELb0ELb1ELb0ELb0ELb1ELb1ELb1EEEvNS_16Flash_bwd_paramsE --------------------------
	.section	.nv.constant0._ZN5flash44flash_bwd_dq_dk_dv_loop_seqk_parallel_kernelI23Flash_bwd_kernel_traitsILi96ELi64ELi128ELi8ELi2ELi4ELi4ELb0ELb0EN7cutlass6half_tE19Flash_kernel_traitsILi96ELi64ELi128ELi8ES3_EELb0ELb1ELb0ELb0ELb1ELb1ELb1EEEvNS_16Flash_bwd_paramsE,"a",@progbits
	.sectionflags	@""
	.align	4
.nv.constant0._ZN5flash44flash_bwd_dq_dk_dv_loop_seqk_parallel_kernelI23Flash_bwd_kernel_traitsILi96ELi64ELi128ELi8ELi2ELi4ELi4ELb0ELb0EN7cutlass6half_tE19Flash_kernel_traitsILi96ELi64ELi128ELi8ES3_EELb0ELb1ELb0ELb0ELb1ELb1ELb1EEEvNS_16Flash_bwd_paramsE:
	.zero		992


//--------------------- .nv.constant0._ZN5flash44flash_bwd_dq_dk_dv_loop_seqk_parallel_kernelI23Flash_bwd_kernel_traitsILi96ELi64ELi128ELi8ELi2ELi4ELi4ELb0ELb0EN7cutlass6half_tE19Flash_kernel_traitsILi96ELi64ELi128ELi8ES3_EELb1ELb1ELb0ELb0ELb0ELb1ELb0EEEvNS_16Flash_bwd_paramsE --------------------------
	.section	.nv.constant0._ZN5flash44flash_bwd_dq_dk_dv_loop_seqk_parallel_kernelI23Flash_bwd_kernel_traitsILi96ELi64ELi128ELi8ELi2ELi4ELi4ELb0ELb0EN7cutlass6half_tE19Flash_kernel_traitsILi96ELi64ELi128ELi8ES3_EELb1ELb1ELb0ELb0ELb0ELb1ELb0EEEvNS_16Flash_bwd_paramsE,"a",@progbits
	.sectionflags	@""
	.align	4
.nv.constant0._ZN5flash44flash_bwd_dq_dk_dv_loop_seqk_parallel_kernelI23Flash_bwd_kernel_traitsILi96ELi64ELi128ELi8ELi2ELi4ELi4ELb0ELb0EN7cutlass6half_tE19Flash_kernel_traitsILi96ELi64ELi128ELi8ES3_EELb1ELb1ELb0ELb0ELb0ELb1ELb0EEEvNS_16Flash_bwd_paramsE:
	.zero		992


//--------------------- .nv.constant0._ZN5flash44flash_bwd_dq_dk_dv_loop_seqk_parallel_kernelI23Flash_bwd_kernel_traitsILi96ELi64ELi128ELi8ELi2ELi4ELi4ELb0ELb0EN7cutlass6half_tE19Flash_kernel_traitsILi96ELi64ELi128ELi8ES3_EELb0ELb1ELb0ELb0ELb0ELb1ELb1EEEvNS_16Flash_bwd_paramsE --------------------------
	.section	.nv.constant0._ZN5flash44flash_bwd_dq_dk_dv_loop_seqk_parallel_kernelI23Flash_bwd_kernel_traitsILi96ELi64ELi128ELi8ELi2ELi4ELi4ELb0ELb0EN7cutlass6half_tE19Flash_kernel_traitsILi96ELi64ELi128ELi8ES3_EELb0ELb1ELb0ELb0ELb0ELb1ELb1EEEvNS_16Flash_bwd_paramsE,"a",@progbits
	.sectionflags	@""
	.align	4
.nv.constant0._ZN5flash44flash_bwd_dq_dk_dv_loop_seqk_parallel_kernelI23Flash_bwd_kernel_traitsILi96ELi64ELi128ELi8ELi2ELi4ELi4ELb0ELb0EN7cutlass6half_tE19Flash_kernel_traitsILi96ELi64ELi128ELi8ES3_EELb0ELb1ELb0ELb0ELb0ELb1ELb1EEEvNS_16Flash_bwd_paramsE:
	.zero		992


//--------------------- .nv.constant0._ZN5flash44flash_bwd_dq_dk_dv_loop_seqk_parallel_kernelI23Flash_bwd_kernel_traitsILi96ELi64ELi128ELi8ELi2ELi4ELi4ELb0ELb0EN7cutlass6half_tE19Flash_kernel_traitsILi96ELi64ELi128ELi8ES3_EELb1ELb1ELb0ELb1ELb0ELb0ELb0EEEvNS_16Flash_bwd_paramsE --------------------------
	.section	.nv.constant0._ZN5flash44flash_bwd_dq_dk_dv_loop_seqk_parallel_kernelI23Flash_bwd_kernel_traitsILi96ELi64ELi128ELi8ELi2ELi4ELi4ELb0ELb0EN7cutlass6half_tE19Flash_kernel_traitsILi96ELi64ELi128ELi8ES3_EELb1ELb1ELb0ELb1ELb0ELb0ELb0EEEvNS_16Flash_bwd_paramsE,"a",@progbits
	.sectionflags	@""
	.align	4
.nv.constant0._ZN5flash44flash_bwd_dq_dk_dv_loop_seqk_parallel_kernelI23Flash_bwd_kernel_traitsILi96ELi64ELi128ELi8ELi2ELi4ELi4ELb0ELb0EN7cutlass6half_tE19Flash_kernel_traitsILi96ELi64ELi128ELi8ES3_EELb1ELb1ELb0ELb1ELb0ELb0ELb0EEEvNS_16Flash_bwd_paramsE:
	.zero		992


//--------------------- .nv.constant0._ZN5flash44flash_bwd_dq_dk_dv_loop_seqk_parallel_kernelI23Flash_bwd_kernel_traitsILi96ELi64ELi128ELi8ELi2ELi4ELi4ELb0ELb0EN7cutlass6half_tE19Flash_kernel_traitsILi96ELi64ELi128ELi8ES3_EELb0ELb1ELb0ELb1ELb0ELb0ELb1EEEvNS_16Flash_bwd_paramsE --------------------------
	.section	.nv.constant0._ZN5flash44flash_bwd_dq_dk_dv_loop_seqk_parallel_kernelI23Flash_bwd_kernel_traitsILi96ELi64ELi128ELi8ELi2ELi4ELi4ELb0ELb0EN7cutlass6half_tE19Flash_kernel_traitsILi96ELi64ELi128ELi8ES3_EELb0ELb1ELb0ELb1ELb0ELb0ELb1EEEvNS_16Flash_bwd_paramsE,"a",@progbits
	.sectionflags	@""
	.align	4
.nv.constant0._ZN5flash44flash_bwd_dq_dk_dv_loop_seqk_parallel_kernelI23Flash_bwd_kernel_traitsILi96ELi64ELi128ELi8ELi2ELi4ELi4ELb0ELb0EN7cutlass6half_tE19Flash_kernel_traitsILi96ELi64ELi128ELi8ES3_EELb0ELb1ELb0ELb1ELb0ELb0ELb1EEEvNS_16Flash_bwd_paramsE:
	.zero		992


//--------------------- .nv.constant0._ZN5flash25flash_bwd_dot_do_o_kernelILb0E23Flash_bwd_kernel_traitsILi96ELi64ELi128ELi8ELi2ELi4ELi4ELb0ELb0EN7cutlass6half_tE19Flash_kernel_traitsILi96ELi64ELi128ELi8ES3_EEEEvNS_16Flash_bwd_paramsE --------------------------
	.section	.nv.constant0._ZN5flash25flash_bwd_dot_do_o_kernelILb0E23Flash_bwd_kernel_traitsILi96ELi64ELi128ELi8ELi2ELi4ELi4ELb0ELb0EN7cutlass6half_tE19Flash_kernel_traitsILi96ELi64ELi128ELi8ES3_EEEEvNS_16Flash_bwd_paramsE,"a",@progbits
	.sectionflags	@""
	.align	4
.nv.constant0._ZN5flash25flash_bwd_dot_do_o_kernelILb0E23Flash_bwd_kernel_traitsILi96ELi64ELi128ELi8ELi2ELi4ELi4ELb0ELb0EN7cutlass6half_tE19Flash_kernel_traitsILi96ELi64ELi128ELi8ES3_EEEEvNS_16Flash_bwd_paramsE:
	.zero		992


//--------------------- .nv.constant0._ZN5flash25flash_bwd_dot_do_o_kernelILb1E23Flash_bwd_kernel_traitsILi96ELi64ELi128ELi8ELi2ELi4ELi4ELb0ELb0EN7cutlass6half_tE19Flash_kernel_traitsILi96ELi64ELi128ELi8ES3_EEEEvNS_16Flash_bwd_paramsE --------------------------
	.section	.nv.constant0._ZN5flash25flash_bwd_dot_do_o_kernelILb1E23Flash_bwd_kernel_traitsILi96ELi64ELi128ELi8ELi2ELi4ELi4ELb0ELb0EN7cutlass6half_tE19Flash_kernel_traitsILi96ELi64ELi128ELi8ES3_EEEEvNS_16Flash_bwd_paramsE,"a",@progbits
	.sectionflags	@""
	.align	4
.nv.constant0._ZN5flash25flash_bwd_dot_do_o_kernelILb1E23Flash_bwd_kernel_traitsILi96ELi64ELi128ELi8ELi2ELi4ELi4ELb0ELb0EN7cutlass6half_tE19Flash_kernel_traitsILi96ELi64ELi128ELi8ES3_EEEEvNS_16Flash_bwd_paramsE:
	.zero		992


//--------------------- .text._ZN5flash44flash_bwd_dq_dk_dv_loop_seqk_parallel_kernelI23Flash_bwd_kernel_traitsILi96ELi64ELi128ELi8ELi2ELi4ELi4ELb1ELb0EN7cutlass6half_tE19Flash_kernel_traitsILi96ELi64ELi128ELi8ES3_EELb0ELb1ELb0ELb0ELb0ELb0ELb0EEEvNS_16Flash_bwd_paramsE --------------------------
	.section	.text._ZN5flash44flash_bwd_dq_dk_dv_loop_seqk_parallel_kernelI23Flash_bwd_kernel_traitsILi96ELi64ELi128ELi8ELi2ELi4ELi4ELb1ELb0EN7cutlass6half_tE19Flash_kernel_traitsILi96ELi64ELi128ELi8ES3_EELb0ELb1ELb0ELb0ELb0ELb0ELb0EEEvNS_16Flash_bwd_paramsE,"ax",@progbits
	.sectioninfo	@"SHI_REGISTERS=255"
	.align	128
        .global         _ZN5flash44flash_bwd_dq_dk_dv_loop_seqk_parallel_kernelI23Flash_bwd_kernel_traitsILi96ELi64ELi128ELi8ELi2ELi4ELi4ELb1ELb0EN7cutlass6half_tE19Flash_kernel_traitsILi96ELi64ELi128ELi8ES3_EELb0ELb1ELb0ELb0ELb0ELb0ELb0EEEvNS_16Flash_bwd_paramsE
        .type           _ZN5flash44flash_bwd_dq_dk_dv_loop_seqk_parallel_kernelI23Flash_bwd_kernel_traitsILi96ELi64ELi128ELi8ELi2ELi4ELi4ELb1ELb0EN7cutlass6half_tE19Flash_kernel_traitsILi96ELi64ELi128ELi8ES3_EELb0ELb1ELb0ELb0ELb0ELb0ELb0EEEvNS_16Flash_bwd_paramsE,@function
        .size           _ZN5flash44flash_bwd_dq_dk_dv_loop_seqk_parallel_kernelI23Flash_bwd_kernel_traitsILi96ELi64ELi128ELi8ELi2ELi4ELi4ELb1ELb0EN7cutlass6half_tE19Flash_kernel_traitsILi96ELi64ELi128ELi8ES3_EELb0ELb1ELb0ELb0ELb0ELb0ELb0EEEvNS_16Flash_bwd_paramsE,(.L_x_664 - _ZN5flash44flash_bwd_dq_dk_dv_loop_seqk_parallel_kernelI23Flash_bwd_kernel_traitsILi96ELi64ELi128ELi8ELi2ELi4ELi4ELb1ELb0EN7cutlass6half_tE19Flash_kernel_traitsILi96ELi64ELi128ELi8ES3_EELb0ELb1ELb0ELb0ELb0ELb0ELb0EEEvNS_16Flash_bwd_paramsE)
        .other          _ZN5flash44flash_bwd_dq_dk_dv_loop_seqk_parallel_kernelI23Flash_bwd_kernel_traitsILi96ELi64ELi128ELi8ELi2ELi4ELi4ELb1ELb0EN7cutlass6half_tE19Flash_kernel_traitsILi96ELi64ELi128ELi8ES3_EELb0ELb1ELb0ELb0ELb0ELb0ELb0EEEvNS_16Flash_bwd_paramsE,@"STO_CUDA_ENTRY STV_DEFAULT"
_ZN5flash44flash_bwd_dq_dk_dv_loop_seqk_parallel_kernelI23Flash_bwd_kernel_traitsILi96ELi64ELi128ELi8ELi2ELi4ELi4ELb1ELb0EN7cutlass6half_tE19Flash_kernel_traitsILi96ELi64ELi128ELi8ES3_EELb0ELb1ELb0ELb0ELb0ELb0ELb0EEEvNS_16Flash_bwd_paramsE:
.text._ZN5flash44flash_bwd_dq_dk_dv_loop_seqk_parallel_kernelI23Flash_bwd_kernel_traitsILi96ELi64ELi128ELi8ELi2ELi4ELi4ELb1ELb0EN7cutlass6half_tE19Flash_kernel_traitsILi96ELi64ELi128ELi8ES3_EELb0ELb1ELb0ELb0ELb0ELb0ELb0EEEvNS_16Flash_bwd_paramsE:
[----:B------:R-:W-:Y:S02]  /*0000*/  MOV R1, c[0x0][0x28] ;  /* 0x00000a0000017a02 */ /* 0x000fe40000000f00 */
[----:B------:R-:W1:Y:S01]  /*0010*/  S2UR UR18, SR_CTAID.X ;  /* 0x00000000001279c3 */ /* 0x000e620000002500 */
[----:B------:R-:W-:Y:S01]  /*0020*/  ULDC UR4, c[0x0][0x218] ;  /* 0x0000860000047ab9 */ /* 0x000fe20000000800 */
[----:B------:R-:W-:Y:S01]  /*0030*/  IADD3 R1, R1, -0x50, RZ ;  /* 0xffffffb001017810 */ /* 0x000fe20007ffe0ff */
[----:B------:R-:W-:-:S04]  /*0040*/  UIADD3 UR5, UR4, 0x7f, URZ ;  /* 0x0000007f04057890 */ /* 0x000fc8000fffe03f */
[----:B------:R-:W-:-:S04]  /*0050*/  USHF.R.S32.HI UR4, URZ, 0x1f, UR5 ;  /* 0x0000001f3f047899 */ /* 0x000fc80008011405 */
[----:B------:R-:W-:-:S04]  /*0060*/  ULEA.HI UR4, UR4, UR5, URZ, 0x7 ;  /* 0x0000000504047291 */ /* 0x000fc8000f8f383f */
[----:B------:R-:W-:-:S04]  /*0070*/  USHF.R.S32.HI UR4, URZ, 0x7, UR4 ;  /* 0x000000073f047899 */ /* 0x000fc80008011404 */
[----:B-1----:R-:W-:-:S06]  /*0080*/  UISETP.GE.AND UP0, UPT, UR18, UR4, UPT ;  /* 0x000000041200728c */ /* 0x002fcc000bf06270 */
[----:B------:R-:W-:-:S13]  /*0090*/  PLOP3.LUT P0, PT, PT, PT, UP0, 0x80, 0x0 ;  /* 0x000000000000781c */ /* 0x000fda0003f0f008 */
[----:B------:R-:W-:Y:S05]  /*00a0*/  @P0 EXIT ;  /* 0x000000000000094d */ /* 0x000fea0003800000 */
[----:B------:R-:W1:Y:S01]  /*00b0*/  S2R R20, SR_TID.X ;  /* 0x0000000000147919 */ /* 0x000e620000002100 */
[----:B------:R-:W2:Y:S01]  /*00c0*/  S2UR UR32, SR_CTAID.Y ;  /* 0x00000000002079c3 */ /* 0x000ea20000002600 */
[----:B------:R-:W-:Y:S01]  /*00d0*/  ULDC UR14, c[0x0][0x224] ;  /* 0x00008900000e7ab9 */ /* 0x000fe20000000800 */
[----:B------:R-:W-:Y:S01]  /*00e0*/  IMAD.MOV.U32 R230, RZ, RZ, 0x20 ;  /* 0x00000020ffe67424 */ /* 0x000fe200078e00ff */
[----:B------:R-:W-:Y:S01]  /*00f0*/  USHF.R.S32.HI UR5, URZ, 0x1f, UR14 ;  /* 0x0000001f3f057899 */ /* 0x000fe2000801140e */
[----:B------:R-:W-:Y:S01]  /*0100*/  IMAD.MOV.U32 R233, RZ, RZ, -0x10 ;  /* 0xfffffff0ffe97424 */ /* 0x000fe200078e00ff */
[----:B------:R-:W-:Y:S01]  /*0110*/  ULDC.U8 UR7, c[0x0][0x328] ;  /* 0x0000ca0000077ab9 */ /* 0x000fe20000000000 */
[----:B------:R-:W-:Y:S01]  /*0120*/  IMAD.MOV.U32 R227, RZ, RZ, -0x40 ;  /* 0xffffffc0ffe37424 */ /* 0x000fe200078e00ff */
[----:B------:R-:W-:Y:S01]  /*0130*/  UISETP.NE.AND UP5, UPT, UR7, URZ, UPT ;  /* 0x0000003f0700728c */ /* 0x000fe2000bfa5270 */
[----:B------:R-:W3:Y:S01]  /*0140*/  S2UR UR35, SR_CTAID.Z ;  /* 0x00000000002379c3 */ /* 0x000ee20000002700 */
[----:B------:R-:W-:-:S02]  /*0150*/  ULDC UR46, c[0x0][0x22c] ;  /* 0x00008b00002e7ab9 */ /* 0x000fc40000000800 */
[----:B------:R-:W-:Y:S02]  /*0160*/  ULDC UR36, c[0x0][0x1c0] ;  /* 0x0000700000247ab9 */ /* 0x000fe40000000800 */
[----:B------:R-:W-:Y:S02]  /*0170*/  ULDC UR10, c[0x0][0x1c0] ;  /* 0x00007000000a7ab9 */ /* 0x000fe40000000800 */
[----:B------:R-:W-:Y:S01]  /*0180*/  UIMAD.WIDE UR36, UR46, UR36, URZ ;  /* 0x000000242e2472a5 */ /* 0x000fe2000f8e023f */
[----:B------:R-:W4:Y:S01]  /*0190*/  S2UR UR60, SR_CTAID.X ;  /* 0x00000000003c79c3 */ /* 0x000f220000002500 */
[----:B------:R-:W-:Y:S02]  /*01a0*/  UMOV UR6, 0x80 ;  /* 0x0000008000067882 */ /* 0x000fe40000000000 */
[----:B------:R-:W-:Y:S02]  /*01b0*/  ULDC UR4, c[0x0][0x210] ;  /* 0x0000840000047ab9 */ /* 0x000fe40000000800 */
[----:B------:R-:W-:Y:S01]  /*01c0*/  ULDC UR55, c[0x0][0x234] ;  /* 0x00008d0000377ab9 */ /* 0x000fe20000000800 */
[----:B-1----:R-:W-:Y:S01]  /*01d0*/  SHF.R.S32.HI R19, RZ, 0x1f, R20 ;  /* 0x0000001fff137819 */ /* 0x002fe20000011414 */
[----:B--2---:R-:W-:-:S02]  /*01e0*/  UIMAD.WIDE.U32 UR44, UR32, UR14, URZ ;  /* 0x0000000e202c72a5 */ /* 0x004fc4000f8e003f */
[----:B------:R-:W-:Y:S01]  /*01f0*/  USHF.L.U32 UR14, UR32, 0x7, URZ ;  /* 0x00000007200e7899 */ /* 0x000fe2000800063f */
[CC--:B------:R-:W-:Y:S01]  /*0200*/  LEA.HI R5, R19.reuse, R20.reuse, RZ, 0x2 ;  /* 0x0000001413057211 */ /* 0x0c0fe200078f10ff */
[----:B------:R-:W-:Y:S01]  /*0210*/  ULDC UR11, c[0x0][0x1c0] ;  /* 0x00007000000b7ab9 */ /* 0x000fe20000000800 */
[CC--:B------:R-:W-:Y:S01]  /*0220*/  LEA.HI R11, R19.reuse, R20.reuse, RZ, 0x5 ;  /* 0x00000014130b7211 */ /* 0x0c0fe200078f28ff */
[----:B------:R-:W-:Y:S01]  /*0230*/  ULDC UR9, c[0x0][0x1c0] ;  /* 0x0000700000097ab9 */ /* 0x000fe20000000800 */
[----:B------:R-:W-:Y:S01]  /*0240*/  LEA.HI R6, R19, R20, RZ, 0x4 ;  /* 0x0000001413067211 */ /* 0x000fe200078f20ff */
[----:B---3--:R-:W-:Y:S01]  /*0250*/  UIMAD UR47, UR35, UR46, URZ ;  /* 0x0000002e232f72a4 */ /* 0x008fe2000f8e023f */
[--C-:B------:R-:W-:Y:S01]  /*0260*/  SHF.R.S32.HI R7, RZ, 0x2, R5.reuse ;  /* 0x00000002ff077819 */ /* 0x100fe20000011405 */
[----:B------:R-:W-:Y:S01]  /*0270*/  UIMAD UR46, UR46, UR10, URZ ;  /* 0x0000000a2e2e72a4 */ /* 0x000fe2000f8e023f */
[----:B------:R-:W-:Y:S01]  /*0280*/  SHF.R.S32.HI R0, RZ, 0x1f, R5 ;  /* 0x0000001fff007819 */ /* 0x000fe20000011405 */
[----:B------:R-:W-:Y:S01]  /*0290*/  UIMAD UR55, UR6, UR4, UR55 ;  /* 0x00000004063772a4 */ /* 0x000fe2000f8e0237 */
[----:B------:R-:W-:Y:S01]  /*02a0*/  LOP3.LUT R3, R11, 0xffffffe0, RZ, 0xc0, !PT ;  /* 0xffffffe00b037812 */ /* 0x000fe200078ec0ff */
[----:B------:R-:W-:Y:S01]  /*02b0*/  UIMAD UR52, UR5, UR32, URZ ;  /* 0x00000020053472a4 */ /* 0x000fe2000f8e023f */
[----:B------:R-:W-:Y:S01]  /*02c0*/  SHF.R.S32.HI R8, RZ, 0x4, R6 ;  /* 0x00000004ff087819 */ /* 0x000fe20000011406 */
[----:B------:R-:W-:Y:S01]  /*02d0*/  UIMAD UR4, UR32, UR9, UR35 ;  /* 0x00000009200472a4 */ /* 0x000fe2000f8e0223 */
[-C--:B------:R-:W-:Y:S01]  /*02e0*/  LEA.HI R2, R0, R7.reuse, RZ, 0x3 ;  /* 0x0000000700027211 */ /* 0x080fe200078f18ff */
[----:B------:R-:W-:Y:S01]  /*02f0*/  IMAD.IADD R0, R20, 0x1, -R3 ;  /* 0x0000000114007824 */ /* 0x000fe200078e0a03 */
[----:B------:R-:W-:Y:S01]  /*0300*/  LEA.HI R4, R6, R8, RZ, 0x1 ;  /* 0x0000000806047211 */ /* 0x000fe200078f08ff */
[----:B------:R-:W-:Y:S01]  /*0310*/  @!UP5 UIMAD UR5, UR32, UR11, UR35 ;  /* 0x0000000b2005d2a4 */ /* 0x000fe2000f8e0223 */
[----:B------:R-:W-:Y:S01]  /*0320*/  LEA.HI R9, R5, R7, RZ, 0x1 ;  /* 0x0000000705097211 */ /* 0x000fe200078f08ff */
[----:B------:R-:W-:Y:S01]  /*0330*/  USHF.L.U32 UR41, UR46, 0x6, URZ ;  /* 0x000000062e297899 */ /* 0x000fe2000800063f */
[----:B------:R-:W-:Y:S01]  /*0340*/  LOP3.LUT R3, R4, 0xfffffffe, RZ, 0xc0, !PT ;  /* 0xfffffffe04037812 */ /* 0x000fe200078ec0ff */
[----:B------:R-:W-:Y:S01]  /*0350*/  ULDC UR49, c[0x0][0x214] ;  /* 0x0000850000317ab9 */ /* 0x000fe20000000800 */
[----:B------:R-:W-:Y:S01]  /*0360*/  LOP3.LUT R4, R9, 0x7fffffe, RZ, 0xc0, !PT ;  /* 0x07fffffe09047812 */ /* 0x000fe200078ec0ff */
[----:B------:R-:W-:Y:S01]  /*0370*/  ULDC UR56, c[0x0][0x1c8] ;  /* 0x0000720000387ab9 */ /* 0x000fe20000000800 */
[----:B------:R-:W-:Y:S01]  /*0380*/  LOP3.LUT R2, R2, 0xfffffff8, RZ, 0xc0, !PT ;  /* 0xfffffff802027812 */ /* 0x000fe200078ec0ff */
[----:B------:R-:W-:Y:S01]  /*0390*/  IMAD.IADD R15, R8, 0x1, -R3 ;  /* 0x00000001080f7824 */ /* 0x000fe200078e0a03 */
[----:B------:R-:W-:Y:S01]  /*03a0*/  SHF.R.S32.HI R10, RZ, 0x1f, R0 ;  /* 0x0000001fff0a7819 */ /* 0x000fe20000011400 */
[----:B------:R-:W-:Y:S01]  /*03b0*/  IMAD.IADD R8, R7, 0x1, -R4 ;  /* 0x0000000107087824 */ /* 0x000fe200078e0a04 */
[----:B------:R-:W-:Y:S01]  /*03c0*/  LEA.HI R21, R19, R20, RZ, 0x3 ;  /* 0x0000001413157211 */ /* 0x000fe200078f18ff */
[----:B------:R-:W-:Y:S01]  /*03d0*/  IMAD.IADD R9, R7, 0x1, -R2 ;  /* 0x0000000107097824 */ /* 0x000fe200078e0a02 */
[----:B------:R-:W-:Y:S01]  /*03e0*/  LEA.HI R22, R10, R0, RZ, 0x2 ;  /* 0x000000000a167211 */ /* 0x000fe200078f10ff */
[----:B------:R-:W-:Y:S01]  /*03f0*/  ULDC.U8 UR8, c[0x0][0x3d0] ;  /* 0x0000f40000087ab9 */ /* 0x000fe20000000000 */
[----:B------:R-:W-:Y:S01]  /*0400*/  LOP3.LUT R0, R6, 0xfffffff0, RZ, 0xc0, !PT ;  /* 0xfffffff006007812 */ /* 0x000fe200078ec0ff */
[----:B------:R-:W-:Y:S01]  /*0410*/  ULDC UR50, c[0x0][0x224] ;  /* 0x0000890000327ab9 */ /* 0x000fe20000000800 */
[----:B------:R-:W-:Y:S01]  /*0420*/  LOP3.LUT R6, R5, 0xfffffffc, RZ, 0xc0, !PT ;  /* 0xfffffffc05067812 */ /* 0x000fe200078ec0ff */
[----:B------:R-:W-:Y:S01]  /*0430*/  @UP5 UIMAD UR54, UR32, UR49, URZ ;  /* 0x00000031203652a4 */ /* 0x000fe2000f8e023f */
[----:B------:R-:W-:Y:S01]  /*0440*/  SHF.R.S32.HI R2, RZ, 0x5, R11 ;  /* 0x00000005ff027819 */ /* 0x000fe2000001140b */
[C---:B------:R-:W-:Y:S01]  /*0450*/  IMAD.IADD R0, R20.reuse, 0x1, -R0 ;  /* 0x0000000114007824 */ /* 0x040fe200078e0a00 */
[----:B------:R-:W-:Y:S01]  /*0460*/  SHF.R.S32.HI R4, RZ, 0x3, R21 ;  /* 0x00000003ff047819 */ /* 0x000fe20000011415 */
[----:B------:R-:W-:Y:S01]  /*0470*/  IMAD.IADD R16, R20, 0x1, -R6 ;  /* 0x0000000114107824 */ /* 0x000fe200078e0a06 */
[----:B------:R-:W-:Y:S01]  /*0480*/  SHF.R.S32.HI R3, RZ, 0x1f, R11 ;  /* 0x0000001fff037819 */ /* 0x000fe2000001140b */
[----:B------:R-:W-:Y:S01]  /*0490*/  IMAD R8, R2, 0x8, R8 ;  /* 0x0000000802087824 */ /* 0x000fe200078e0208 */
[-C--:B------:R-:W-:Y:S01]  /*04a0*/  LEA.HI R5, R11, R2.reuse, RZ, 0x1 ;  /* 0x000000020b057211 */ /* 0x080fe200078f08ff */
[----:B------:R-:W-:Y:S01]  /*04b0*/  IMAD.SHL.U32 R4, R4, 0x40, RZ ;  /* 0x0000004004047824 */ /* 0x000fe200078e00ff */
[----:B------:R-:W-:Y:S01]  /*04c0*/  LEA.HI R3, R3, R2, RZ, 0x2 ;  /* 0x0000000203037211 */ /* 0x000fe200078f10ff */
[----:B------:R-:W-:Y:S01]  /*04d0*/  IMAD.SHL.U32 R250, R16, 0x8, RZ ;  /* 0x0000000810fa7824 */ /* 0x000fe200078e00ff */
[----:B------:R-:W-:Y:S01]  /*04e0*/  LOP3.LUT R6, R5, 0xfffffffe, RZ, 0xc0, !PT ;  /* 0xfffffffe05067812 */ /* 0x000fe200078ec0ff */
[----:B------:R-:W-:Y:S01]  /*04f0*/  ULDC.64 UR12, c[0x0][0x118] ;  /* 0x00004600000c7ab9 */ /* 0x000fe20000000a00 */
[----:B------:R-:W-:Y:S01]  /*0500*/  LOP3.LUT R5, R3, 0xfffffffc, RZ, 0xc0, !PT ;  /* 0xfffffffc03057812 */ /* 0x000fe200078ec0ff */
[----:B------:R-:W-:Y:S01]  /*0510*/  UMOV UR61, 0x4 ;  /* 0x00000004003d7882 */ /* 0x000fe20000000000 */
[----:B------:R-:W-:Y:S01]  /*0520*/  LOP3.LUT R3, R4, 0xc0, RZ, 0xc0, !PT ;  /* 0x000000c004037812 */ /* 0x000fe200078ec0ff */
[C---:B------:R-:W-:Y:S01]  /*0530*/  IMAD.IADD R231, R2.reuse, 0x1, -R6 ;  /* 0x0000000102e77824 */ /* 0x040fe200078e0a06 */
[----:B------:R-:W-:Y:S01]  /*0540*/  SHF.R.S32.HI R6, RZ, 0x1f, R0 ;  /* 0x0000001fff067819 */ /* 0x000fe20000011400 */
[----:B------:R-:W-:Y:S01]  /*0550*/  IMAD.IADD R11, R2, 0x1, -R5 ;  /* 0x00000001020b7824 */ /* 0x000fe200078e0a05 */
[----:B------:R-:W-:Y:S01]  /*0560*/  LOP3.LUT R4, R3, 0x18, R250, 0xf8, !PT ;  /* 0x0000001803047812 */ /* 0x000fe200078ef8fa */
[----:B------:R-:W-:Y:S01]  /*0570*/  ULOP3.LUT UR56, UR35, UR56, URZ, 0x3c, !UPT ;  /* 0x0000003823387292 */ /* 0x000fe2000f8e3c3f */
[----:B------:R-:W-:Y:S01]  /*0580*/  SHF.R.U32.HI R3, RZ, 0x3, R3 ;  /* 0x00000003ff037819 */ /* 0x000fe20000011603 */
[----:B------:R-:W-:Y:S01]  /*0590*/  USHF.R.S32.HI UR57, URZ, 0x1f, UR35 ;  /* 0x0000001f3f397899 */ /* 0x000fe20008011423 */
[----:B------:R-:W-:Y:S01]  /*05a0*/  LOP3.LUT R5, R21, 0xfffffff8, RZ, 0xc0, !PT ;  /* 0xfffffff815057812 */ /* 0x000fe200078ec0ff */
[----:B------:R-:W-:Y:S01]  /*05b0*/  UISETP.NE.AND UP6, UPT, UR8, URZ, UPT ;  /* 0x0000003f0800728c */ /* 0x000fe2000bfc5270 */
[-C--:B------:R-:W-:Y:S01]  /*05c0*/  LEA.HI R2, R0, R0.reuse, RZ, 0x1 ;  /* 0x0000000000027211 */ /* 0x080fe200078f08ff */
[----:B------:R-:W-:Y:S01]  /*05d0*/  USHF.R.S32.HI UR59, URZ, 0x1f, UR32 ;  /* 0x0000001f3f3b7899 */ /* 0x000fe20008011420 */
[----:B------:R-:W-:Y:S01]  /*05e0*/  LEA.HI R14, R6, R0, RZ, 0x3 ;  /* 0x00000000060e7211 */ /* 0x000fe200078f18ff */
[----:B------:R-:W-:Y:S01]  /*05f0*/  USHF.R.S32.HI UR58, URZ, 0x1f, UR35 ;  /* 0x0000001f3f3a7899 */ /* 0x000fe20008011423 */
[----:B------:R-:W-:Y:S01]  /*0600*/  LOP3.LUT R7, R4, R3, RZ, 0x3c, !PT ;  /* 0x0000000304077212 */ /* 0x000fe200078e3cff */
[----:B------:R-:W-:Y:S01]  /*0610*/  IMAD.IADD R3, R20, 0x1, -R5 ;  /* 0x0000000114037824 */ /* 0x000fe200078e0a05 */
[----:B------:R-:W-:Y:S01]  /*0620*/  LOP3.LUT R5, R2, 0x7fffffe, RZ, 0xc0, !PT ;  /* 0x07fffffe02057812 */ /* 0x000fe200078ec0ff */
[----:B------:R-:W-:Y:S01]  /*0630*/  UIMAD.WIDE.U32 UR42, UR36, UR44, URZ ;  /* 0x0000002c242a72a5 */ /* 0x000fe2000f8e003f */
[----:B------:R-:W-:Y:S01]  /*0640*/  LOP3.LUT R4, R14, 0xfffffff8, RZ, 0xc0, !PT ;  /* 0xfffffff80e047812 */ /* 0x000fe200078ec0ff */
[----:B------:R-:W-:Y:S01]  /*0650*/  UIMAD UR51, UR37, UR44, URZ ;  /* 0x0000002c253372a4 */ /* 0x000fe2000f8e023f */
[----:B------:R-:W-:Y:S01]  /*0660*/  LEA.HI R6, R3, R3, RZ, 0x1 ;  /* 0x0000000303067211 */ /* 0x000fe200078f08ff */
[C---:B------:R-:W-:Y:S01]  /*0670*/  IMAD.IADD R18, R0.reuse, 0x1, -R5 ;  /* 0x0000000100127824 */ /* 0x040fe200078e0a05 */
[-C--:B------:R-:W-:Y:S01]  /*0680*/  LEA.HI R10, R19, R20.reuse, RZ, 0x6 ;  /* 0x00000014130a7211 */ /* 0x080fe200078f30ff */
[----:B------:R-:W-:Y:S01]  /*0690*/  IMAD.IADD R12, R0, 0x1, -R4 ;  /* 0x00000001000c7824 */ /* 0x000fe200078e0a04 */
[----:B------:R-:W-:Y:S01]  /*06a0*/  LOP3.LUT R0, R6, 0x3fffffe, RZ, 0xc0, !PT ;  /* 0x03fffffe06007812 */ /* 0x000fe200078ec0ff */
[----:B------:R-:W-:Y:S01]  /*06b0*/  IMAD.U32 R4, R8, 0x20, R7 ;  /* 0x0000002008047824 */ /* 0x000fe200078e0007 */
[----:B------:R-:W-:Y:S01]  /*06c0*/  SHF.R.S32.HI R10, RZ, 0x6, R10 ;  /* 0x00000006ff0a7819 */ /* 0x000fe2000001140a */
[----:B------:R-:W-:Y:S01]  /*06d0*/  USHF.R.S32.HI UR53, URZ, 0x1f, UR47 ;  /* 0x0000001f3f357899 */ /* 0x000fe2000801142f */
[----:B------:R-:W-:Y:S01]  /*06e0*/  SHF.R.S32.HI R7, RZ, 0x1, R2 ;  /* 0x00000001ff077819 */ /* 0x000fe20000011402 */
[C---:B------:R-:W-:Y:S01]  /*06f0*/  IMAD.IADD R5, R3.reuse, 0x1, -R0 ;  /* 0x0000000103057824 */ /* 0x040fe200078e0a00 */
[----:B------:R-:W-:Y:S01]  /*0700*/  SHF.R.S32.HI R2, RZ, 0x1f, R2 ;  /* 0x0000001fff027819 */ /* 0x000fe20000011402 */
[----:B------:R-:W-:Y:S01]  /*0710*/  IMAD R0, R10, 0x4, R15 ;  /* 0x000000040a007824 */ /* 0x000fe200078e020f */
[----:B------:R1:W-:Y:S01]  /*0720*/  STL [R1+0x28], R4 ;  /* 0x0000280401007387 */ /* 0x0003e20000100800 */
[----:B------:R-:W-:Y:S01]  /*0730*/  IMAD.SHL.U32 R3, R3, 0x40, RZ ;  /* 0x0000004003037824 */ /* 0x000fe200078e00ff */
[----:B------:R-:W-:Y:S01]  /*0740*/  LEA.HI R2, R2, R7, RZ, 0x2 ;  /* 0x0000000702027211 */ /* 0x000fe200078f10ff */
[----:B------:R-:W-:Y:S01]  /*0750*/  IMAD R17, R0, 0x8, R5 ;  /* 0x0000000800117824 */ /* 0x000fe200078e0205 */
[----:B------:R-:W-:Y:S01]  /*0760*/  SHF.R.S32.HI R0, RZ, 0x1, R6 ;  /* 0x00000001ff007819 */ /* 0x000fe20000011406 */
[----:B------:R-:W-:Y:S01]  /*0770*/  UIMAD UR50, UR4, UR50, URZ ;  /* 0x00000032043272a4 */ /* 0x000fe2000f8e023f */
[----:B------:R-:W-:Y:S01]  /*0780*/  LOP3.LUT R5, R2, 0xfffffffc, RZ, 0xc0, !PT ;  /* 0xfffffffc02057812 */ /* 0x000fe200078ec0ff */
[----:B------:R-:W-:Y:S01]  /*0790*/  IMAD.SHL.U32 R2, R11, 0x10, RZ ;  /* 0x000000100b027824 */ /* 0x000fe200078e00ff */
[C---:B------:R-:W-:Y:S01]  /*07a0*/  LOP3.LUT P4, RZ, R0.reuse, 0x2, RZ, 0xc0, !PT ;  /* 0x0000000200ff7812 */ /* 0x040fe2000788c0ff */
[----:B------:R-:W-:Y:S01]  /*07b0*/  IMAD.SHL.U32 R0, R0, 0x40, RZ ;  /* 0x0000004000007824 */ /* 0x000fe200078e00ff */
[----:B------:R-:W-:Y:S01]  /*07c0*/  LEA.HI R6, R9, R9, RZ, 0x1 ;  /* 0x0000000909067211 */ /* 0x000fe200078f08ff */
[----:B------:R-:W-:Y:S01]  /*07d0*/  IMAD.IADD R13, R7, 0x1, -R5 ;  /* 0x00000001070d7824 */ /* 0x000fe200078e0a05 */
[----:B------:R-:W-:Y:S01]  /*07e0*/  LEA.HI R7, R19, R20, RZ, 0x7 ;  /* 0x0000001413077211 */ /* 0x000fe200078f38ff */
[----:B------:R-:W-:Y:S01]  /*07f0*/  IMAD.SHL.U32 R20, R20, 0x2, RZ ;  /* 0x0000000214147824 */ /* 0x000fe200078e00ff */
[----:B------:R-:W-:Y:S01]  /*0800*/  LOP3.LUT R0, R0, 0xc0, RZ, 0xc0, !PT ;  /* 0x000000c000007812 */ /* 0x000fe200078ec0ff */
[----:B------:R-:W-:Y:S01]  /*0810*/  @!UP5 UIMAD UR49, UR5, UR49, URZ ;  /* 0x000000310531d2a4 */ /* 0x000fe2000f8e023f */
[----:B------:R-:W-:Y:S01]  /*0820*/  LOP3.LUT P2, RZ, R9, 0x2, RZ, 0xc0, !PT ;  /* 0x0000000209ff7812 */ /* 0x000fe2000784c0ff */
[----:B------:R-:W-:Y:S01]  /*0830*/  USHF.R.S32.HI UR48, URZ, 0x1f, UR41 ;  /* 0x0000001f3f307899 */ /* 0x000fe20008011429 */
[C---:B------:R-:W-:Y:S01]  /*0840*/  LOP3.LUT P5, RZ, R12.reuse, 0x2, RZ, 0xc0, !PT ;  /* 0x000000020cff7812 */ /* 0x040fe200078ac0ff */
[----:B------:R-:W-:Y:S01]  /*0850*/  UMOV UR40, 0xffffd000 ;  /* 0xffffd00000287882 */ /* 0x000fe20000000000 */
[----:B------:R-:W-:-:S02]  /*0860*/  LOP3.LUT P6, RZ, R12, 0x4, RZ, 0xc0, !PT ;  /* 0x000000040cff7812 */ /* 0x000fc400078cc0ff */
[C---:B------:R-:W-:Y:S02]  /*0870*/  SEL R226, R230.reuse, 0xffffffe0, !P5 ;  /* 0xffffffe0e6e27807 */ /* 0x040fe40006800000 */
[----:B------:R-:W-:Y:S02]  /*0880*/  SEL R221, R230, 0xffffffe0, !P4 ;  /* 0xffffffe0e6dd7807 */ /* 0x000fe40006000000 */
[----:B-1----:R-:W-:Y:S02]  /*0890*/  LOP3.LUT R4, R9, 0x1, RZ, 0xc0, !PT ;  /* 0x0000000109047812 */ /* 0x002fe400078ec0ff */
[----:B------:R-:W-:Y:S02]  /*08a0*/  SEL R227, R227, 0x40, P6 ;  /* 0x00000040e3e37807 */ /* 0x000fe40003000000 */
[----:B------:R-:W-:Y:S02]  /*08b0*/  ISETP.NE.U32.AND P3, PT, R4, 0x1, PT ;  /* 0x000000010400780c */ /* 0x000fe40003f65070 */
[----:B------:R-:W-:-:S02]  /*08c0*/  LOP3.LUT R4, R3, 0x1c0, RZ, 0xc0, !PT ;  /* 0x000001c003047812 */ /* 0x000fc400078ec0ff */
[--C-:B------:R-:W-:Y:S02]  /*08d0*/  LOP3.LUT R3, R0, 0x8, R21.reuse, 0xf8, !PT ;  /* 0x0000000800037812 */ /* 0x100fe400078ef815 */
[----:B------:R-:W-:Y:S02]  /*08e0*/  SHF.R.U32.HI R0, RZ, 0x3, R0 ;  /* 0x00000003ff007819 */ /* 0x000fe40000011600 */
[----:B------:R-:W-:Y:S02]  /*08f0*/  LOP3.LUT R2, R4, 0x30, R2, 0xf8, !PT ;  /* 0x0000003004027812 */ /* 0x000fe400078ef802 */
[----:B------:R-:W-:Y:S02]  /*0900*/  LOP3.LUT R222, R3, R0, RZ, 0x3c, !PT ;  /* 0x0000000003de7212 */ /* 0x000fe400078e3cff */
[----:B------:R-:W-:Y:S02]  /*0910*/  LOP3.LUT R0, R6, 0x3fffffe, RZ, 0xc0, !PT ;  /* 0x03fffffe06007812 */ /* 0x000fe400078ec0ff */
[----:B------:R-:W-:Y:S01]  /*0920*/  LOP3.LUT R5, R2, 0x8, R21, 0xf8, !PT ;  /* 0x0000000802057812 */ /* 0x000fe200078ef815 */
[C---:B------:R-:W-:Y:S01]  /*0930*/  IMAD.SHL.U32 R2, R9.reuse, 0x40, RZ ;  /* 0x0000004009027824 */ /* 0x040fe200078e00ff */
[----:B------:R-:W-:Y:S01]  /*0940*/  SHF.R.U32.HI R3, RZ, 0x3, R4 ;  /* 0x00000003ff037819 */ /* 0x000fe20000011604 */
[----:B------:R-:W-:Y:S01]  /*0950*/  IMAD.IADD R8, R9, 0x1, -R0 ;  /* 0x0000000109087824 */ /* 0x000fe200078e0a00 */
[----:B------:R-:W-:Y:S01]  /*0960*/  SEL R233, R233, 0x10, !P3 ;  /* 0x00000010e9e97807 */ /* 0x000fe20005800000 */
[----:B------:R-:W-:Y:S01]  /*0970*/  IMAD.SHL.U32 R0, R10, 0x20, RZ ;  /* 0x000000200a007824 */ /* 0x000fe200078e00ff */
[----:B------:R-:W-:Y:S01]  /*0980*/  LOP3.LUT R2, R2, 0x1c0, RZ, 0xc0, !PT ;  /* 0x000001c002027812 */ /* 0x000fe200078ec0ff */
[----:B------:R-:W-:Y:S01]  /*0990*/  IMAD.U32 R222, R17, 0x20, R222 ;  /* 0x0000002011de7824 */ /* 0x000fe200078e00de */
[----:B------:R-:W-:-:S02]  /*09a0*/  LOP3.LUT R9, R5, R3, RZ, 0x3c, !PT ;  /* 0x0000000305097212 */ /* 0x000fc400078e3cff */
[----:B------:R-:W-:Y:S01]  /*09b0*/  LOP3.LUT R4, R0, 0x6, R20, 0xf8, !PT ;  /* 0x0000000600047812 */ /* 0x000fe200078ef814 */
[----:B------:R-:W-:Y:S01]  /*09c0*/  IMAD R221, R222, 0x2, R221 ;  /* 0x00000002dedd7824 */ /* 0x000fe200078e02dd */
[----:B------:R-:W-:Y:S01]  /*09d0*/  LOP3.LUT R3, R2, 0x20, R0, 0xf8, !PT ;  /* 0x0000002002037812 */ /* 0x000fe200078ef800 */
[----:B------:R-:W-:Y:S01]  /*09e0*/  IMAD.SHL.U32 R222, R222, 0x2, RZ ;  /* 0x00000002dede7824 */ /* 0x000fe200078e00ff */
[----:B------:R-:W-:Y:S01]  /*09f0*/  SHF.R.U32.HI R0, RZ, 0x3, R2 ;  /* 0x00000003ff007819 */ /* 0x000fe20000011602 */
[----:B------:R1:W-:Y:S01]  /*0a00*/  STL [R1+0x48], R4 ;  /* 0x0000480401007387 */ /* 0x0003e20000100800 */
[----:B------:R-:W-:Y:S02]  /*0a10*/  SHF.R.S32.HI R2, RZ, 0x3, R14 ;  /* 0x00000003ff027819 */ /* 0x000fe4000001140e */
[----:B------:R-:W-:-:S03]  /*0a20*/  LOP3.LUT P0, RZ, R13, 0x2, RZ, 0xc0, !PT ;  /* 0x000000020dff7812 */ /* 0x000fc6000780c0ff */
[----:B------:R-:W-:Y:S01]  /*0a30*/  IMAD R14, R2, 0x8, R18 ;  /* 0x00000008020e7824 */ /* 0x000fe200078e0212 */
[----:B------:R-:W-:Y:S01]  /*0a40*/  SEL R230, R230, 0xffffffe0, !P0 ;  /* 0xffffffe0e6e67807 */ /* 0x000fe20004000000 */
[----:B------:R-:W-:Y:S01]  /*0a50*/  IMAD R225, R11, 0x2, R2 ;  /* 0x000000020be17824 */ /* 0x000fe200078e0202 */
[----:B-1----:R-:W-:Y:S01]  /*0a60*/  LOP3.LUT R4, R3, R0, RZ, 0x3c, !PT ;  /* 0x0000000003047212 */ /* 0x002fe200078e3cff */
[----:B------:R-:W-:Y:S01]  /*0a70*/  IMAD.SHL.U32 R0, R16, 0x2, RZ ;  /* 0x0000000210007824 */ /* 0x000fe200078e00ff */
[----:B------:R-:W-:-:S03]  /*0a80*/  SHF.R.S32.HI R3, RZ, 0x7, R7 ;  /* 0x00000007ff037819 */ /* 0x000fc60000011407 */
[--C-:B------:R-:W-:Y:S02]  /*0a90*/  IMAD R2, R11, 0x200, R0.reuse ;  /* 0x000002000b027824 */ /* 0x100fe400078e0200 */
[----:B------:R-:W-:Y:S02]  /*0aa0*/  IMAD R0, R3, 0x1000, R0 ;  /* 0x0000100003007824 */ /* 0x000fe400078e0200 */
[----:B------:R-:W-:Y:S01]  /*0ab0*/  IMAD R10, R8, 0x20, R2 ;  /* 0x00000020080a7824 */ /* 0x000fe200078e0202 */
[----:B------:R-:W-:Y:S01]  /*0ac0*/  SHF.R.S32.HI R2, RZ, 0x2, R22 ;  /* 0x00000002ff027819 */ /* 0x000fe20000011416 */
[----:B------:R-:W-:Y:S02]  /*0ad0*/  IMAD R0, R231, 0x400, R0 ;  /* 0x00000400e7007824 */ /* 0x000fe400078e0200 */
[----:B------:R-:W-:Y:S02]  /*0ae0*/  IMAD.SHL.U32 R3, R3, 0x8, RZ ;  /* 0x0000000803037824 */ /* 0x000fe400078e00ff */
[----:B------:R-:W-:Y:S01]  /*0af0*/  IMAD.IADD R236, R4, 0x1, R0 ;  /* 0x0000000104ec7824 */ /* 0x000fe200078e0200 */
[----:B------:R-:W-:Y:S01]  /*0b00*/  SHF.R.S32.HI R0, RZ, 0x1, R6 ;  /* 0x00000001ff007819 */ /* 0x000fe20000011406 */
[----:B------:R-:W-:Y:S01]  /*0b10*/  IMAD R5, R231, 0x10, R2 ;  /* 0x00000010e7057824 */ /* 0x000fe200078e0202 */
[----:B------:R-:W-:Y:S01]  /*0b20*/  LOP3.LUT R3, R3, 0x8, RZ, 0xc0, !PT ;  /* 0x0000000803037812 */ /* 0x000fe200078ec0ff */
[----:B------:R-:W-:Y:S01]  /*0b30*/  IMAD.U32 R4, RZ, RZ, UR14 ;  /* 0x0000000eff047e24 */ /* 0x000fe2000f8e00ff */
[C---:B------:R-:W-:Y:S01]  /*0b40*/  LOP3.LUT P1, RZ, R0.reuse, 0x2, RZ, 0xc0, !PT ;  /* 0x0000000200ff7812 */ /* 0x040fe2000782c0ff */
[----:B------:R-:W-:Y:S01]  /*0b50*/  IMAD.SHL.U32 R0, R0, 0x40, RZ ;  /* 0x0000004000007824 */ /* 0x000fe200078e00ff */
[----:B------:R-:W-:Y:S01]  /*0b60*/  IADD3 R2, R5, -0x40, RZ ;  /* 0xffffffc005027810 */ /* 0x000fe20007ffe0ff */
[----:B------:R1:W-:Y:S01]  /*0b70*/  STL [R1+0x4c], R5 ;  /* 0x00004c0501007387 */ /* 0x0003e20000100800 */
[----:B------:R-:W-:-:S02]  /*0b80*/  IMAD.SHL.U32 R236, R236, 0x2, RZ ;  /* 0x00000002ecec7824 */ /* 0x000fc400078e00ff */
[----:B------:R-:W-:Y:S02]  /*0b90*/  LOP3.LUT R0, R0, 0xc0, RZ, 0xc0, !PT ;  /* 0x000000c000007812 */ /* 0x000fe400078ec0ff */
[----:B------:R-:W-:Y:S01]  /*0ba0*/  SHF.R.S32.HI R6, RZ, 0x1f, R2 ;  /* 0x0000001fff067819 */ /* 0x000fe20000011402 */
[----:B------:R-:W-:Y:S01]  /*0bb0*/  IMAD.IADD R234, R236, 0x1, R233 ;  /* 0x00000001ecea7824 */ /* 0x000fe200078e02e9 */
[----:B------:R-:W-:Y:S02]  /*0bc0*/  SHF.R.U32.HI R4, RZ, 0x3, R0 ;  /* 0x00000003ff047819 */ /* 0x000fe40000011600 */
[----:B------:R-:W-:Y:S02]  /*0bd0*/  SHF.L.U64.HI R2, R2, 0x2, R6 ;  /* 0x0000000202027819 */ /* 0x000fe40000010206 */
[----:B------:R-:W-:Y:S01]  /*0be0*/  LOP3.LUT R8, R4, R0, R3, 0x1e, !PT ;  /* 0x0000000004087212 */ /* 0x000fe200078e1e03 */
[----:B------:R-:W-:Y:S01]  /*0bf0*/  IMAD.SHL.U32 R0, R12, 0x40, RZ ;  /* 0x000000400c007824 */ /* 0x000fe200078e00ff */
[C---:B------:R-:W-:Y:S01]  /*0c00*/  IADD3 R235, R236.reuse, 0x20, RZ ;  /* 0x00000020eceb7810 */ /* 0x040fe20007ffe0ff */
[----:B------:R2:W-:Y:S01]  /*0c10*/  STL [R1+0x44], R2 ;  /* 0x0000440201007387 */ /* 0x0005e20000100800 */
[----:B------:R-:W-:Y:S01]  /*0c20*/  @P2 IADD3 R235, R236, -0x20, RZ ;  /* 0xffffffe0eceb2810 */ /* 0x000fe20007ffe0ff */
[----:B------:R-:W-:Y:S01]  /*0c30*/  IMAD.IADD R8, R8, 0x1, R10 ;  /* 0x0000000108087824 */ /* 0x000fe200078e020a */
[----:B------:R-:W-:-:S03]  /*0c40*/  LOP3.LUT R0, R0, 0x1c0, RZ, 0xc0, !PT ;  /* 0x000001c000007812 */ /* 0x000fc600078ec0ff */
[----:B------:R-:W-:Y:S01]  /*0c50*/  IMAD.IADD R233, R233, 0x1, R235 ;  /* 0x00000001e9e97824 */ /* 0x000fe200078e02eb */
[----:B------:R-:W-:Y:S01]  /*0c60*/  SHF.R.U32.HI R6, RZ, 0x3, R0 ;  /* 0x00000003ff067819 */ /* 0x000fe20000011600 */
[----:B-1----:R-:W-:-:S05]  /*0c70*/  IMAD.SHL.U32 R5, R15, 0x10, RZ ;  /* 0x000000100f057824 */ /* 0x002fca00078e00ff */
[----:B------:R-:W-:Y:S01]  /*0c80*/  LOP3.LUT R7, R3, 0x10, R5, 0xf8, !PT ;  /* 0x0000001003077812 */ /* 0x000fe200078ef805 */
[C---:B------:R-:W-:Y:S02]  /*0c90*/  IMAD.SHL.U32 R5, R15.reuse, 0x8, RZ ;  /* 0x000000080f057824 */ /* 0x040fe400078e00ff */
[----:B------:R-:W-:-:S03]  /*0ca0*/  IMAD R3, R15, 0x200, R9 ;  /* 0x000002000f037824 */ /* 0x000fc600078e0209 */
[----:B------:R-:W-:Y:S01]  /*0cb0*/  LOP3.LUT R5, R5, 0x8, RZ, 0xc0, !PT ;  /* 0x0000000805057812 */ /* 0x000fe200078ec0ff */
[----:B--2---:R-:W-:-:S03]  /*0cc0*/  IMAD.SHL.U32 R2, R13, 0x40, RZ ;  /* 0x000000400d027824 */ /* 0x004fc600078e00ff */
[----:B------:R-:W-:Y:S01]  /*0cd0*/  LOP3.LUT R6, R6, R0, R5, 0x1e, !PT ;  /* 0x0000000006067212 */ /* 0x000fe200078e1e05 */
[----:B------:R-:W-:Y:S01]  /*0ce0*/  IMAD.SHL.U32 R0, R14, 0x20, RZ ;  /* 0x000000200e007824 */ /* 0x000fe200078e00ff */
[----:B------:R-:W-:-:S03]  /*0cf0*/  LOP3.LUT R2, R2, 0xc0, RZ, 0xc0, !PT ;  /* 0x000000c002027812 */ /* 0x000fc600078ec0ff */
[----:B------:R-:W-:Y:S02]  /*0d00*/  IMAD R231, R231, 0x200, R0 ;  /* 0x00000200e7e77824 */ /* 0x000fe400078e0200 */
[----:B------:R-:W-:Y:S01]  /*0d10*/  IMAD.U32 R225, R225, 0x200, R6 ;  /* 0x00000200e1e17824 */ /* 0x000fe200078e0006 */
[----:B------:R-:W-:-:S04]  /*0d20*/  SHF.R.U32.HI R4, RZ, 0x3, R2 ;  /* 0x00000003ff047819 */ /* 0x000fc80000011602 */
[C---:B------:R-:W-:Y:S02]  /*0d30*/  LOP3.LUT R5, R4.reuse, R2, R5, 0x1e, !PT ;  /* 0x0000000204057212 */ /* 0x040fe400078e1e05 */
[----:B------:R-:W-:Y:S02]  /*0d40*/  LOP3.LUT R2, R4, R7, R2, 0x1e, !PT ;  /* 0x0000000704027212 */ /* 0x000fe400078e1e02 */
[----:B------:R-:W-:Y:S01]  /*0d50*/  LEA R4, R8, 0x9000, 0x1 ;  /* 0x0000900008047811 */ /* 0x000fe200078e08ff */
[----:B------:R-:W-:Y:S01]  /*0d60*/  IMAD.IADD R231, R231, 0x1, R5 ;  /* 0x00000001e7e77824 */ /* 0x000fe200078e0205 */
[----:B------:R-:W-:Y:S01]  /*0d70*/  LEA R225, R225, 0xf000, 0x1 ;  /* 0x0000f000e1e17811 */ /* 0x000fe200078e08ff */
[----:B------:R-:W-:Y:S01]  /*0d80*/  IMAD.IADD R229, R0, 0x1, R2 ;  /* 0x0000000100e57824 */ /* 0x000fe200078e0202 */
[C---:B------:R-:W-:Y:S02]  /*0d90*/  IADD3 R2, R250.reuse, 0x20, RZ ;  /* 0x00000020fa027810 */ /* 0x040fe40007ffe0ff */
[----:B------:R-:W-:Y:S01]  /*0da0*/  IADD3 R0, R250, 0x40, RZ ;  /* 0x00000040fa007810 */ /* 0x000fe20007ffe0ff */
[----:B------:R-:W-:-:S02]  /*0db0*/  IMAD.IADD R226, R225, 0x1, R226 ;  /* 0x00000001e1e27824 */ /* 0x000fc400078e02e2 */
[----:B------:R1:W-:Y:S01]  /*0dc0*/  STL [R1+0x10], R2 ;  /* 0x0000100201007387 */ /* 0x0003e20000100800 */
[--C-:B------:R-:W-:Y:S02]  /*0dd0*/  IMAD.IADD R228, R225, 0x1, R227.reuse ;  /* 0x00000001e1e47824 */ /* 0x100fe400078e02e3 */
[----:B------:R-:W-:Y:S01]  /*0de0*/  IMAD.IADD R227, R226, 0x1, R227 ;  /* 0x00000001e2e37824 */ /* 0x000fe200078e02e3 */
[----:B------:R2:W-:Y:S04]  /*0df0*/  STL [R1+0x14], R0 ;  /* 0x0000140001007387 */ /* 0x0005e80000100800 */
[----:B------:R3:W-:Y:S01]  /*0e00*/  STL [R1+0x2c], R4 ;  /* 0x00002c0401007387 */ /* 0x0007e20000100800 */
[----:B-1----:R-:W-:Y:S01]  /*0e10*/  IMAD.SHL.U32 R2, R3, 0x2, RZ ;  /* 0x0000000203027824 */ /* 0x002fe200078e00ff */
[----:B--2---:R-:W-:-:S02]  /*0e20*/  IADD3 R0, R4, 0x20, RZ ;  /* 0x0000002004007810 */ /* 0x004fc40007ffe0ff */
[----:B------:R-:W-:-:S05]  /*0e30*/  @P1 IADD3 R0, R4, -0x20, RZ ;  /* 0xffffffe004001810 */ /* 0x000fca0007ffe0ff */
[----:B----4-:R3:W-:Y:S02]  /*0e40*/  STL [R1+0x30], R0 ;  /* 0x0000300001007387 */ /* 0x0107e40000100800 */
.L_x_41:
[----:B------:R-:W-:Y:S02]  /*0e50*/  ULDC.64 UR4, c[0x0][0x240] ;  /* 0x0000900000047ab9 */ /* 0x000fe40000000a00 */
[----:B------:R-:W-:Y:S02]  /*0e60*/  UISETP.NE.U32.AND UP1, UPT, URZ, UR4, UPT ;  /* 0x000000043f00728c */ /* 0x000fe4000bf25070 */
[----:B------:R-:W-:Y:S02]  /*0e70*/  USHF.L.U32 UR11, UR32, 0x2, URZ ;  /* 0x00000002200b7899 */ /* 0x000fe4000800063f */
[----:B------:R-:W-:Y:S02]  /*0e80*/  USHF.R.S32.HI UR39, URZ, 0x1f, UR32 ;  /* 0x0000001f3f277899 */ /* 0x000fe40008011420 */
[----:B------:R-:W-:Y:S02]  /*0e90*/  UISETP.NE.AND.EX UP1, UPT, URZ, UR5, UPT, UP1 ;  /* 0x000000053f00728c */ /* 0x000fe4000bf25310 */
[----:B------:R-:W-:-:S02]  /*0ea0*/  ULDC.64 UR8, c[0x0][0x250] ;  /* 0x0000940000087ab9 */ /* 0x000fc40000000a00 */
[----:B------:R-:W-:Y:S02]  /*0eb0*/  UISETP.NE.U32.AND UP3, UPT, URZ, UR8, UPT ;  /* 0x000000083f00728c */ /* 0x000fe4000bf65070 */
[----:B------:R-:W-:Y:S01]  /*0ec0*/  USHF.L.U64.HI UR10, UR32, 0x2, UR39 ;  /* 0x00000002200a7899 */ /* 0x000fe20008010227 */
[----:B------:R-:W-:Y:S01]  /*0ed0*/  PLOP3.LUT P2, PT, PT, PT, UP1, 0x80, 0x0 ;  /* 0x000000000000781c */ /* 0x000fe20003f4f018 */
[----:B------:R-:W-:Y:S02]  /*0ee0*/  UIADD3 UR4, UP0, UR11, UR4, URZ ;  /* 0x000000040b047290 */ /* 0x000fe4000ff1e03f */
[----:B------:R-:W-:Y:S02]  /*0ef0*/  UISETP.NE.AND.EX UP3, UPT, URZ, UR9, UPT, UP3 ;  /* 0x000000093f00728c */ /* 0x000fe4000bf65330 */
[----:B------:R-:W-:Y:S02]  /*0f00*/  UIADD3.X UR5, UR10, UR5, URZ, UP0, !UPT ;  /* 0x000000050a057290 */ /* 0x000fe400087fe43f */
[----:B-123--:R-:W-:Y:S01]  /*0f10*/  IMAD.U32 R4, RZ, RZ, UR4 ;  /* 0x00000004ff047e24 */ /* 0x00efe2000f8e00ff */
[----:B------:R-:W-:Y:S01]  /*0f20*/  ULDC.U8 UR14, c[0x0][0x312] ;  /* 0x0000c480000e7ab9 */ /* 0x000fe20000000000 */
[----:B------:R-:W-:Y:S01]  /*0f30*/  PLOP3.LUT P0, PT, PT, PT, UP3, 0x80, 0x0 ;  /* 0x000000000000781c */ /* 0x000fe20003f0f038 */
[----:B------:R-:W-:Y:S01]  /*0f40*/  ULDC.64 UR6, c[0x0][0x248] ;  /* 0x0000920000067ab9 */ /* 0x000fe20000000a00 */
[----:B------:R-:W-:Y:S01]  /*0f50*/  IMAD.U32 R5, RZ, RZ, UR5 ;  /* 0x00000005ff057e24 */ /* 0x000fe2000f8e00ff */
[----:B------:R-:W-:-:S02]  /*0f60*/  UISETP.NE.AND UP4, UPT, UR14, URZ, UPT ;  /* 0x0000003f0e00728c */ /* 0x000fc4000bf85270 */
[----:B------:R-:W-:Y:S02]  /*0f70*/  @UP3 UIADD3 UR4, UP0, UR11, UR8, URZ ;  /* 0x000000080b043290 */ /* 0x000fe4000ff1e03f */
[----:B------:R1:W2:Y:S01]  /*0f80*/  @P2 LDG.E R8, [R4.64] ;  /* 0x0000000c04082981 */ /* 0x0002a2000c1e1900 */
[----:B------:R-:W-:Y:S02]  /*0f90*/  UISETP.EQ.U32.AND UP2, UPT, URZ, UR6, UPT ;  /* 0x000000063f00728c */ /* 0x000fe4000bf42070 */
[----:B------:R-:W-:Y:S01]  /*0fa0*/  @UP3 UIADD3.X UR5, UR10, UR9, URZ, UP0, !UPT ;  /* 0x000000090a053290 */ /* 0x000fe200087fe43f */
[----:B------:R1:W3:Y:S01]  /*0fb0*/  @P2 LDG.E R3, [R4.64+0x4] ;  /* 0x0000040c04032981 */ /* 0x0002e2000c1e1900 */
[----:B------:R-:W-:Y:S01]  /*0fc0*/  MOV R6, UR4 ;  /* 0x0000000400067c02 */ /* 0x000fe20008000f00 */
[----:B------:R-:W-:-:S03]  /*0fd0*/  UISETP.EQ.OR.EX UP2, UPT, URZ, UR7, !UP4, UP2 ;  /* 0x000000073f00728c */ /* 0x000fc6000e742720 */
[----:B------:R-:W-:Y:S01]  /*0fe0*/  IMAD.U32 R7, RZ, RZ, UR5 ;  /* 0x00000005ff077e24 */ /* 0x000fe2000f8e00ff */
[----:B------:R-:W-:-:S04]  /*0ff0*/  UIADD3 UR6, UP0, UR11, UR6, URZ ;  /* 0x000000060b067290 */ /* 0x000fc8000ff1e03f */
[----:B----4-:R-:W4:Y:S01]  /*1000*/  @P0 LDG.E R6, [R6.64] ;  /* 0x0000000c06060981 */ /* 0x010f22000c1e1900 */
[----:B------:R-:W-:Y:S01]  /*1010*/  PLOP3.LUT P1, PT, PT, PT, UP2, 0x80, 0x0 ;  /* 0x000000000000781c */ /* 0x000fe20003f2f028 */
[----:B------:R-:W-:Y:S01]  /*1020*/  UIADD3.X UR7, UR10, UR7, URZ, UP0, !UPT ;  /* 0x000000070a077290 */ /* 0x000fe200087fe43f */
[----:B-1----:R-:W-:-:S05]  /*1030*/  IMAD.U32 R4, RZ, RZ, UR6 ;  /* 0x00000006ff047e24 */ /* 0x002fca000f8e00ff */
[----:B------:R-:W-:-:S06]  /*1040*/  MOV R5, UR7 ;  /* 0x0000000700057c02 */ /* 0x000fcc0008000f00 */
[----:B-----5:R-:W5:Y:S01]  /*1050*/  @!P1 LDG.E R0, [R4.64] ;  /* 0x0000000c04009981 */ /* 0x020f62000c1e1900 */
[----:B------:R-:W-:Y:S02]  /*1060*/  UMOV UR15, 0xffffffff ;  /* 0xffffffff000f7882 */ /* 0x000fe40000000000 */
[----:B------:R-:W-:Y:S02]  /*1070*/  UMOV UR19, URZ ;  /* 0x0000003f00137c82 */ /* 0x000fe40008000000 */
[----:B------:R-:W-:Y:S02]  /*1080*/  UMOV UR26, 0xffffffff ;  /* 0xffffffff001a7882 */ /* 0x000fe40000000000 */
[----:B------:R-:W-:Y:S01]  /*1090*/  ULDC UR6, c[0x0][0x218] ;  /* 0x0000860000067ab9 */ /* 0x000fe20000000800 */
[----:B--2---:R-:W1:Y:S08]  /*10a0*/  @P2 R2UR UR15, R8 ;  /* 0x00000000080f23c2 */ /* 0x004e7000000e0000 */
[----:B---3--:R-:W1:Y:S08]  /*10b0*/  @P2 R2UR UR4, R3 ;  /* 0x00000000030423c2 */ /* 0x008e7000000e0000 */
[----:B----4-:R2:W3:Y:S01]  /*10c0*/  @P0 R2UR UR19, R6 ;  /* 0x00000000061303c2 */ /* 0x0104e200000e0000 */
[----:B------:R-:W-:-:S04]  /*10d0*/  ISETP.NE.U32.AND P0, PT, RZ, c[0x0][0x248], PT ;  /* 0x00009200ff007a0c */ /* 0x000fc80003f05070 */
[----:B------:R-:W-:Y:S01]  /*10e0*/  ISETP.NE.AND.EX P0, PT, RZ, c[0x0][0x24c], PT, P0 ;  /* 0x00009300ff007a0c */ /* 0x000fe20003f05300 */
[----:B-1----:R-:W-:Y:S02]  /*10f0*/  @UP1 UIADD3 UR25, UR4, -UR15, URZ ;  /* 0x8000000f04191290 */ /* 0x002fe4000fffe03f */
[----:B-----5:R2:W1:Y:S05]  /*1100*/  @!P1 R2UR UR26, R0 ;  /* 0x00000000001a93c2 */ /* 0x02046a00000e0000 */
[----:B------:R-:W-:-:S05]  /*1110*/  @!UP1 ULDC UR25, c[0x0][0x214] ;  /* 0x0000850000199ab9 */ /* 0x000fca0000000800 */
[----:B------:R-:W-:Y:S05]  /*1120*/  @!P0 BRA `(.L_x_0) ;  /* 0x0000007000008947 */ /* 0x000fea0003800000 */
[----:B---3--:R-:W-:-:S13]  /*1130*/  PLOP3.LUT P0, PT, PT, PT, UP4, 0x80, 0x0 ;  /* 0x000000000000781c */ /* 0x008fda0003f0f048 */
[----:B--2---:R-:W2:Y:S04]  /*1140*/  @P0 LDG.E R0, [R4.64+0x4] ;  /* 0x0000040c04000981 */ /* 0x004ea8000c1e1900 */
[----:B------:R-:W3:Y:S01]  /*1150*/  @!P0 LDG.E R4, [R4.64] ;  /* 0x0000000c04048981 */ /* 0x000ee2000c1e1900 */
[----:B--2---:R-:W2:Y:S02]  /*1160*/  @P0 R2UR UR4, R0 ;  /* 0x00000000000403c2 */ /* 0x004ea400000e0000 */
[----:B-12---:R-:W-:-:S11]  /*1170*/  @UP4 UIADD3 UR6, UR4, -UR26, URZ ;  /* 0x8000001a04064290 */ /* 0x006fd6000fffe03f */
[----:B---3--:R1:W2:Y:S01]  /*1180*/  @!P0 R2UR UR6, R4 ;  /* 0x00000000040683c2 */ /* 0x0082a200000e0000 */
[----:B------:R-:W-:-:S07]  /*1190*/  DEPBAR.LE SB1, 0x0, {2} ;  /* 0x000090040000791a */ /* 0x000fce0000000000 */
.L_x_0:
[----:B---3--:R-:W-:Y:S02]  /*11a0*/  ULDC.64 UR4, c[0x0][0x258] ;  /* 0x0000960000047ab9 */ /* 0x008fe40000000a00 */
[----:B------:R-:W-:-:S04]  /*11b0*/  UISETP.NE.U32.AND UP2, UPT, URZ, UR4, UPT ;  /* 0x000000043f00728c */ /* 0x000fc8000bf45070 */
[----:B------:R-:W-:-:S06]  /*11c0*/  UISETP.NE.AND.EX UP2, UPT, URZ, UR5, UPT, UP2 ;  /* 0x000000053f00728c */ /* 0x000fcc000bf45320 */
[----:B------:R-:W-:-:S05]  /*11d0*/  PLOP3.LUT P0, PT, PT, PT, UP2, 0x80, 0x0 ;  /* 0x000000000000781c */ /* 0x000fca0003f0f028 */
[----:B------:R-:W-:-:S04]  /*11e0*/  @UP2 UIADD3 UR4, UP0, UR11, UR4, URZ ;  /* 0x000000040b042290 */ /* 0x000fc8000ff1e03f */
[----:B------:R-:W-:Y:S02]  /*11f0*/  @UP2 UIADD3.X UR5, UR10, UR5, URZ, UP0, !UPT ;  /* 0x000000050a052290 */ /* 0x000fe400087fe43f */
[----:B------:R-:W-:-:S04]  /*1200*/  IMAD.U32 R4, RZ, RZ, UR4 ;  /* 0x00000004ff047e24 */ /* 0x000fc8000f8e00ff */
[----:B------:R-:W-:Y:S01]  /*1210*/  IMAD.U32 R5, RZ, RZ, UR5 ;  /* 0x00000005ff057e24 */ /* 0x000fe2000f8e00ff */
[----:B------:R-:W-:-:S04]  /*1220*/  ULDC.64 UR4, c[0x0][0x268] ;  /* 0x00009a0000047ab9 */ /* 0x000fc80000000a00 */
[----:B--2---:R-:W2:Y:S01]  /*1230*/  @P0 LDG.E R0, [R4.64] ;  /* 0x0000000c04000981 */ /* 0x004ea2000c1e1900 */
[----:B------:R-:W-:Y:S02]  /*1240*/  @!UP2 UISETP.NE.U32.AND UP0, UPT, URZ, UR4, UPT ;  /* 0x000000043f00a28c */ /* 0x000fe4000bf05070 */
[----:B------:R-:W-:Y:S02]  /*1250*/  ULDC UR7, c[0x0][0x21c] ;  /* 0x0000870000077ab9 */ /* 0x000fe40000000800 */
[----:B------:R-:W-:Y:S02]  /*1260*/  @!UP2 UISETP.NE.AND.EX UP0, UPT, URZ, UR5, UPT, UP0 ;  /* 0x000000053f00a28c */ /* 0x000fe4000bf05300 */
[----:B------:R-:W-:Y:S02]  /*1270*/  USHF.L.U32 UR23, UR18, 0x7, URZ ;  /* 0x0000000712177899 */ /* 0x000fe4000800063f */
[----:B------:R-:W-:Y:S01]  /*1280*/  @!UP2 USEL UR4, URZ, UR7, !UP0 ;  /* 0x000000073f04a287 */ /* 0x000fe2000c000000 */
[----:B--2---:R-:W2:Y:S02]  /*1290*/  @P0 R2UR UR14, R0 ;  /* 0x00000000000e03c2 */ /* 0x004ea400000e0000 */
[----:B--2---:R-:W-:-:S02]  /*12a0*/  @UP2 UIADD3 UR14, UR14, -UR19, URZ ;  /* 0x800000130e0e2290 */ /* 0x004fc4000fffe03f */
[----:B------:R-:W-:-:S04]  /*12b0*/  @!UP2 UIADD3 UR14, UR4, UR6, -UR19 ;  /* 0x00000006040ea290 */ /* 0x000fc8000fffe813 */
[----:B------:R-:W-:-:S06]  /*12c0*/  UISETP.GT.AND UP0, UPT, UR14, UR23, UPT ;  /* 0x000000170e00728c */ /* 0x000fcc000bf04270 */
[----:B------:R-:W-:-:S13]  /*12d0*/  PLOP3.LUT P0, PT, PT, PT, UP0, 0x80, 0x0 ;  /* 0x000000000000781c */ /* 0x000fda0003f0f008 */
[----:B------:R-:W-:Y:S05]  /*12e0*/  @!P0 BRA `(.L_x_1) ;  /* 0x00007c8000008947 */ /* 0x000fea0003800000 */
[----:B------:R-:W-:Y:S02]  /*12f0*/  ULDC.64 UR4, c[0x0][0x190] ;  /* 0x0000640000047ab9 */ /* 0x000fe40000000a00 */
[----:B-1----:R-:W-:Y:S02]  /*1300*/  UISETP.NE.AND UP0, UPT, UR26, -0x1, UPT ;  /* 0xffffffff1a00788c */ /* 0x002fe4000bf05270 */
[----:B------:R-:W-:Y:S02]  /*1310*/  UIMAD.WIDE.U32 UR6, UR15, UR4, URZ ;  /* 0x000000040f0672a5 */ /* 0x000fe4000f8e003f */
[----:B------:R-:W-:Y:S02]  /*1320*/  UIADD3 UR4, UR25, 0x3f, URZ ;  /* 0x0000003f19047890 */ /* 0x000fe4000fffe03f */
[----:B------:R-:W-:Y:S01]  /*1330*/  PLOP3.LUT P1, PT, PT, PT, UP0, 0x80, 0x0 ;  /* 0x000000000000781c */ /* 0x000fe20003f2f008 */
[----:B------:R-:W-:Y:S02]  /*1340*/  UISETP.NE.AND UP2, UPT, UR15, -0x1, UPT ;  /* 0xffffffff0f00788c */ /* 0x000fe4000bf45270 */
[----:B------:R-:W-:-:S02]  /*1350*/  USHF.R.S32.HI UR10, URZ, 0x1f, UR4 ;  /* 0x0000001f3f0a7899 */ /* 0x000fc40008011404 */
[----:B------:R-:W-:Y:S02]  /*1360*/  ULDC.64 UR16, c[0x0][0x178] ;  /* 0x00005e0000107ab9 */ /* 0x000fe40000000a00 */
[----:B------:R-:W-:Y:S02]  /*1370*/  ULEA.HI UR10, UR10, UR4, URZ, 0x6 ;  /* 0x000000040a0a7291 */ /* 0x000fe4000f8f303f */
[----:B------:R-:W-:Y:S02]  /*1380*/  @UP0 UIADD3 UR11, UR19, UR26, URZ ;  /* 0x0000001a130b0290 */ /* 0x000fe4000fffe03f */
[----:B------:R-:W-:Y:S02]  /*1390*/  ULDC.64 UR20, c[0x0][0x198] ;  /* 0x0000660000147ab9 */ /* 0x000fe40000000a00 */
[----:B------:R-:W-:Y:S02]  /*13a0*/  UIMAD UR22, UR39, UR16, URZ ;  /* 0x00000010271672a4 */ /* 0x000fe4000f8e023f */
[----:B------:R-:W-:-:S02]  /*13b0*/  USHF.R.S32.HI UR34, URZ, 0x6, UR10 ;  /* 0x000000063f227899 */ /* 0x000fc4000801140a */
[----:B------:R-:W-:Y:S02]  /*13c0*/  UIMAD UR24, UR15, UR5, URZ ;  /* 0x000000050f1872a4 */ /* 0x000fe4000f8e023f */
[----:B------:R-:W-:Y:S02]  /*13d0*/  ULOP3.LUT UR10, UR10, 0xffffffc0, URZ, 0xc0, !UPT ;  /* 0xffffffc00a0a7892 */ /* 0x000fe4000f8ec03f */
[----:B------:R-:W-:Y:S02]  /*13e0*/  @UP0 UIMAD.WIDE.U32 UR4, UR11, UR20, URZ ;  /* 0x000000140b0402a5 */ /* 0x000fe4000f8e003f */
[----:B------:R-:W-:Y:S02]  /*13f0*/  UIMAD.WIDE.U32 UR8, UR32, UR16, URZ ;  /* 0x00000010200872a5 */ /* 0x000fe4000f8e003f */
[----:B------:R-:W-:Y:S02]  /*1400*/  UIMAD UR17, UR32, UR17, UR22 ;  /* 0x00000011201172a4 */ /* 0x000fe4000f8e0216 */
[----:B------:R-:W-:-:S02]  /*1410*/  UIADD3 UR16, UR10, -0x40, URZ ;  /* 0xffffffc00a107890 */ /* 0x000fc4000fffe03f */
[----:B------:R-:W-:Y:S02]  /*1420*/  UIADD3 UR33, UR9, UR17, URZ ;  /* 0x0000001109217290 */ /* 0x000fe4000fffe03f */
[----:B------:R-:W-:Y:S02]  /*1430*/  @UP0 UIMAD UR27, UR11, UR21, UR5 ;  /* 0x000000150b1b02a4 */ /* 0x000fe4000f8e0205 */
[----:B------:R-:W-:Y:S02]  /*1440*/  USEL UR38, UR8, UR6, !UP2 ;  /* 0x0000000608267287 */ /* 0x000fe4000d000000 */
[----:B------:R-:W-:Y:S02]  /*1450*/  @UP2 UIADD3 UR33, UR7, UR24, URZ ;  /* 0x0000001807212290 */ /* 0x000fe4000fffe03f */
[----:B------:R-:W-:Y:S02]  /*1460*/  USHF.R.S32.HI UR29, URZ, 0x1f, UR16 ;  /* 0x0000001f3f1d7899 */ /* 0x000fe40008011410 */
[----:B------:R-:W-:Y:S01]  /*1470*/  @UP0 UMOV UR22, UR4 ;  /* 0x0000000400160c82 */ /* 0x000fe20008000000 */
[----:B------:R-:W-:Y:S05]  /*1480*/  @P1 BRA `(.L_x_2) ;  /* 0x000000c000001947 */ /* 0x000fea0003800000 */
[----:B------:R-:W-:Y:S02]  /*1490*/  USHF.R.S32.HI UR4, URZ, 0x1f, UR19 ;  /* 0x0000001f3f047899 */ /* 0x000fe40008011413 */
[----:B------:R-:W-:-:S02]  /*14a0*/  ULDC.64 UR6, c[0x0][0x198] ;  /* 0x0000660000067ab9 */ /* 0x000fc40000000a00 */
[----:B------:R-:W-:Y:S02]  /*14b0*/  UIMAD UR8, UR4, UR6, URZ ;  /* 0x00000006040872a4 */ /* 0x000fe4000f8e023f */
[----:B------:R-:W-:Y:S02]  /*14c0*/  UIMAD.WIDE.U32 UR4, UR19, UR6, URZ ;  /* 0x00000006130472a5 */ /* 0x000fe4000f8e003f */
[----:B------:R-:W-:-:S03]  /*14d0*/  UIMAD UR7, UR19, UR7, UR8 ;  /* 0x00000007130772a4 */ /* 0x000fc6000f8e0208 */
[----:B------:R-:W-:Y:S02]  /*14e0*/  ULDC.64 UR8, c[0x0][0x180] ;  /* 0x0000600000087ab9 */ /* 0x000fe40000000a00 */
[----:B------:R-:W-:Y:S02]  /*14f0*/  UIADD3 UR5, UR5, UR7, URZ ;  /* 0x0000000705057290 */ /* 0x000fe4000fffe03f */
[----:B------:R-:W-:Y:S02]  /*1500*/  UIMAD UR6, UR39, UR8, URZ ;  /* 0x00000008270672a4 */ /* 0x000fe4000f8e023f */
[----:B------:R-:W-:Y:S02]  /*1510*/  UIMAD.WIDE.U32 UR4, UR32, UR8, UR4 ;  /* 0x00000008200472a5 */ /* 0x000fe4000f8e0004 */
[----:B------:R-:W-:-:S04]  /*1520*/  UIMAD UR6, UR32, UR9, UR6 ;  /* 0x00000009200672a4 */ /* 0x000fc8000f8e0206 */
[----:B------:R-:W-:Y:S02]  /*1530*/  UIADD3 UR27, UR5, UR6, URZ ;  /* 0x00000006051b7290 */ /* 0x000fe4000fffe03f */
[----:B------:R-:W-:Y:S02]  /*1540*/  UMOV UR22, UR4 ;  /* 0x0000000400167c82 */ /* 0x000fe40008000000 */
.L_x_2:
[----:B------:R-:W-:Y:S02]  /*1550*/  @UP0 UIADD3 UR6, UR19, UR26, URZ ;  /* 0x0000001a13060290 */ /* 0x000fe4000fffe03f */
[----:B------:R-:W-:Y:S02]  /*1560*/  ULDC.64 UR8, c[0x0][0x1a0] ;  /* 0x0000680000087ab9 */ /* 0x000fe40000000a00 */
[----:B------:R-:W-:-:S04]  /*1570*/  @UP0 UIMAD.WIDE.U32 UR4, UR6, UR8, URZ ;  /* 0x00000008060402a5 */ /* 0x000fc8000f8e003f */
[----:B------:R-:W-:-:S03]  /*1580*/  @UP0 UIMAD UR31, UR6, UR9, UR5 ;  /* 0x00000009061f02a4 */ /* 0x000fc6000f8e0205 */
[----:B------:R-:W-:Y:S01]  /*1590*/  @UP0 UMOV UR30, UR4 ;  /* 0x00000004001e0c82 */ /* 0x000fe20008000000 */
[----:B------:R-:W-:Y:S05]  /*15a0*/  @P1 BRA `(.L_x_3) ;  /* 0x000000c000001947 */ /* 0x000fea0003800000 */
[----:B------:R-:W-:Y:S02]  /*15b0*/  USHF.R.S32.HI UR4, URZ, 0x1f, UR19 ;  /* 0x0000001f3f047899 */ /* 0x000fe40008011413 */
[----:B------:R-:W-:Y:S02]  /*15c0*/  ULDC.64 UR6, c[0x0][0x1a0] ;  /* 0x0000680000067ab9 */ /* 0x000fe40000000a00 */
        /* <DEDUP_REMOVED lines=10> */
.L_x_3:
[----:B------:R-:W-:Y:S01]  /*1670*/  IABS R6, c[0x0][0x1c8] ;  /* 0x0000720000067a13 */ /* 0x000fe20000000000 */
[----:B------:R-:W-:Y:S01]  /*1680*/  ULDC.64 UR6, c[0x0][0x370] ;  /* 0x0000dc0000067ab9 */ /* 0x000fe20000000a00 */
[----:B------:R-:W-:Y:S01]  /*1690*/  IABS R3, UR35 ;  /* 0x0000002300037c13 */ /* 0x000fe20008000000 */
[----:B------:R-:W-:Y:S01]  /*16a0*/  @UP2 UIMAD.WIDE.U32 UR4, UR15, UR6, URZ ;  /* 0x000000060f0422a5 */ /* 0x000fe2000f8e003f */
[----:B------:R-:W1:Y:S01]  /*16b0*/  I2F.RP R4, R6 ;  /* 0x0000000600047306 */ /* 0x000e620000209400 */
[----:B------:R-:W-:Y:S01]  /*16c0*/  ULDC UR8, c[0x0][0x224] ;  /* 0x0000890000087ab9 */ /* 0x000fe20000000800 */
[----:B------:R-:W-:Y:S01]  /*16d0*/  ISETP.NE.AND P2, PT, RZ, c[0x0][0x1c8], PT ;  /* 0x00007200ff007a0c */ /* 0x000fe20003f45270 */
[----:B------:R-:W-:Y:S02]  /*16e0*/  @UP2 UIMAD UR28, UR15, UR7, UR5 ;  /* 0x000000070f1c22a4 */ /* 0x000fe4000f8e0205 */
[----:B------:R-:W-:-:S02]  /*16f0*/  USHF.R.S32.HI UR20, URZ, 0x1f, UR23 ;  /* 0x0000001f3f147899 */ /* 0x000fc40008011417 */
[----:B------:R-:W-:Y:S02]  /*1700*/  @UP2 UMOV UR24, UR4 ;  /* 0x0000000400182c82 */ /* 0x000fe40008000000 */
[----:B------:R-:W-:Y:S02]  /*1710*/  ULDC.64 UR4, c[0x0][0x368] ;  /* 0x0000da0000047ab9 */ /* 0x000fe40000000a00 */
[----:B------:R-:W-:-:S04]  /*1720*/  @!UP2 UIMAD UR6, UR39, UR4, URZ ;  /* 0x000000042706a2a4 */ /* 0x000fc8000f8e023f */
[----:B------:R-:W-:Y:S01]  /*1730*/  @!UP2 UIMAD UR6, UR32, UR5, UR6 ;  /* 0x000000052006a2a4 */ /* 0x000fe2000f8e0206 */
[----:B-1----:R-:W1:Y:S01]  /*1740*/  MUFU.RCP R4, R4 ;  /* 0x0000000400047308 */ /* 0x002e620000001000 */
[----:B------:R-:W-:-:S04]  /*1750*/  @!UP2 UIMAD.WIDE.U32 UR4, UR32, UR4, URZ ;  /* 0x000000042004a2a5 */ /* 0x000fc8000f8e003f */
[----:B------:R-:W-:Y:S02]  /*1760*/  @!UP2 UIADD3 UR28, UR5, UR6, URZ ;  /* 0x00000006051ca290 */ /* 0x000fe4000fffe03f */
[----:B------:R-:W-:Y:S02]  /*1770*/  UIMAD UR6, UR37, UR15, URZ ;  /* 0x0000000f250672a4 */ /* 0x000fe4000f8e023f */
[----:B------:R-:W-:Y:S02]  /*1780*/  @!UP2 UMOV UR24, UR4 ;  /* 0x000000040018ac82 */ /* 0x000fe40008000000 */
[----:B------:R-:W-:Y:S02]  /*1790*/  UIMAD UR4, UR39, UR8, UR52 ;  /* 0x00000008270472a4 */ /* 0x000fe4000f8e0234 */
[----:B------:R-:W-:Y:S02]  /*17a0*/  USHF.L.U32 UR8, UR32, 0x7, URZ ;  /* 0x0000000720087899 */ /* 0x000fe4000800063f */
[----:B------:R-:W-:Y:S01]  /*17b0*/  UIADD3 UR4, UR45, UR4, URZ ;  /* 0x000000042d047290 */ /* 0x000fe2000fffe03f */
[----:B-1----:R-:W-:-:S03]  /*17c0*/  IADD3 R4, R4, 0xffffffe, RZ ;  /* 0x0ffffffe04047810 */ /* 0x002fc60007ffe0ff */
[----:B------:R-:W-:Y:S01]  /*17d0*/  UIMAD UR4, UR36, UR4, UR51 ;  /* 0x00000004240472a4 */ /* 0x000fe2000f8e0233 */
[----:B------:R-:W1:Y:S03]  /*17e0*/  F2I.FTZ.U32.TRUNC.NTZ R5, R4 ;  /* 0x0000000400057305 */ /* 0x000e66000021f000 */
[----:B------:R-:W-:Y:S02]  /*17f0*/  UIADD3 UR10, UR43, UR4, URZ ;  /* 0x000000042b0a7290 */ /* 0x000fe4000fffe03f */
[----:B------:R-:W-:-:S04]  /*1800*/  UIMAD.WIDE.U32 UR4, UR36, UR15, URZ ;  /* 0x0000000f240472a5 */ /* 0x000fc8000f8e003f */
[----:B------:R-:W-:Y:S02]  /*1810*/  @UP2 UIADD3 UR10, UR5, UR6, URZ ;  /* 0x00000006050a2290 */ /* 0x000fe4000fffe03f */
[----:B------:R-:W-:Y:S02]  /*1820*/  USEL UR21, UR42, UR4, !UP2 ;  /* 0x000000042a157287 */ /* 0x000fe4000d000000 */
[----:B------:R-:W-:Y:S02]  /*1830*/  ULDC.64 UR6, c[0x0][0x3d8] ;  /* 0x0000f60000067ab9 */ /* 0x000fe40000000a00 */
[----:B------:R-:W-:Y:S01]  /*1840*/  UIMAD.WIDE.U32 UR4, UR60, UR6, URZ ;  /* 0x000000063c0472a5 */ /* 0x000fe2000f8e003f */
[----:B-1----:R-:W-:Y:S02]  /*1850*/  IMAD.MOV R0, RZ, RZ, -R5 ;  /* 0x000000ffff007224 */ /* 0x002fe400078e0a05 */
[----:B------:R-:W-:Y:S01]  /*1860*/  IMAD.MOV.U32 R4, RZ, RZ, RZ ;  /* 0x000000ffff047224 */ /* 0x000fe200078e00ff */
[----:B------:R-:W-:Y:S01]  /*1870*/  USEL UR11, UR4, URZ, UP6 ;  /* 0x0000003f040b7287 */ /* 0x000fe2000b000000 */
[----:B------:R-:W-:Y:S01]  /*1880*/  IMAD R0, R0, R6, RZ ;  /* 0x0000000600007224 */ /* 0x000fe200078e02ff */
[----:B------:R-:W-:-:S02]  /*1890*/  USHF.L.U64.HI UR4, UR32, 0x7, UR39 ;  /* 0x0000000720047899 */ /* 0x000fc40008010227 */
[----:B------:R-:W-:Y:S01]  /*18a0*/  UIMAD UR7, UR60, UR7, UR5 ;  /* 0x000000073c0772a4 */ /* 0x000fe2000f8e0205 */
[----:B------:R-:W-:Y:S01]  /*18b0*/  IMAD.HI.U32 R0, R5, R0, R4 ;  /* 0x0000000005007227 */ /* 0x000fe200078e0004 */
[----:B------:R-:W-:Y:S02]  /*18c0*/  USEL UR5, UR4, URZ, UP1 ;  /* 0x0000003f04057287 */ /* 0x000fe40008800000 */
[----:B------:R-:W-:-:S03]  /*18d0*/  USEL UR4, UR8, URZ, UP1 ;  /* 0x0000003f08047287 */ /* 0x000fc60008800000 */
[----:B------:R-:W-:Y:S01]  /*18e0*/  IMAD.HI.U32 R0, R0, R3, RZ ;  /* 0x0000000300007227 */ /* 0x000fe200078e00ff */
[----:B------:R-:W-:Y:S02]  /*18f0*/  UIADD3 UR4, UP1, UR16, UR4, URZ ;  /* 0x0000000410047290 */ /* 0x000fe4000ff3e03f */
[----:B------:R-:W-:Y:S01]  /*1900*/  ULDC UR8, c[0x0][0x234] ;  /* 0x00008d0000087ab9 */ /* 0x000fe20000000800 */
[----:B------:R-:W-:Y:S01]  /*1910*/  IMAD.MOV R4, RZ, RZ, -R0 ;  /* 0x000000ffff047224 */ /* 0x000fe200078e0a00 */
[----:B------:R-:W-:Y:S02]  /*1920*/  UIADD3.X UR6, UR29, UR5, URZ, UP1, !UPT ;  /* 0x000000051d067290 */ /* 0x000fe40008ffe43f */
[----:B------:R-:W-:Y:S01]  /*1930*/  UIMAD UR5, UR37, UR4, URZ ;  /* 0x00000004250572a4 */ /* 0x000fe2000f8e023f */
[----:B------:R-:W-:-:S03]  /*1940*/  IMAD R3, R6, R4, R3 ;  /* 0x0000000406037224 */ /* 0x000fc600078e0203 */
[----:B------:R-:W-:Y:S02]  /*1950*/  UIMAD UR6, UR36, UR6, UR5 ;  /* 0x00000006240672a4 */ /* 0x000fe4000f8e0205 */
[----:B------:R-:W-:Y:S01]  /*1960*/  ISETP.GT.U32.AND P0, PT, R6, R3, PT ;  /* 0x000000030600720c */ /* 0x000fe20003f04070 */
[----:B------:R-:W-:-:S04]  /*1970*/  @UP5 USEL UR5, UR54, UR15, !UP2 ;  /* 0x0000000f36055287 */ /* 0x000fc8000d000000 */
[----:B------:R-:W-:Y:S02]  /*1980*/  @UP5 UIMAD UR17, UR35, UR8, UR5 ;  /* 0x00000008231152a4 */ /* 0x000fe4000f8e0205 */
[----:B------:R-:W-:Y:S02]  /*1990*/  UIMAD.WIDE.U32 UR4, UR36, UR4, URZ ;  /* 0x00000004240472a5 */ /* 0x000fe4000f8e003f */
[----:B------:R-:W-:Y:S02]  /*19a0*/  USEL UR8, UR7, URZ, UP6 ;  /* 0x0000003f07087287 */ /* 0x000fe4000b000000 */
[----:B------:R-:W-:Y:S02]  /*19b0*/  UIADD3 UR7, UR5, UR6, URZ ;  /* 0x0000000605077290 */ /* 0x000fe4000fffe03f */
[----:B------:R-:W-:Y:S01]  /*19c0*/  @!P0 IMAD.IADD R3, R3, 0x1, -R6 ;  /* 0x0000000103038824 */ /* 0x000fe200078e0a06 */
[----:B------:R-:W-:Y:S01]  /*19d0*/  @!P0 IADD3 R0, R0, 0x1, RZ ;  /* 0x0000000100008810 */ /* 0x000fe20007ffe0ff */
[----:B------:R-:W-:Y:S01]  /*19e0*/  @!UP5 UMOV UR17, UR49 ;  /* 0x000000310011dc82 */ /* 0x000fe20008000000 */
[----:B------:R-:W-:-:S02]  /*19f0*/  ISETP.LE.AND P0, PT, RZ, UR56, PT ;  /* 0x00000038ff007c0c */ /* 0x000fc4000bf03270 */
[----:B------:R-:W-:-:S13]  /*1a00*/  ISETP.GE.U32.AND P3, PT, R3, R6, PT ;  /* 0x000000060300720c */ /* 0x000fda0003f66070 */
[----:B------:R-:W-:-:S05]  /*1a10*/  @P3 IADD3 R0, R0, 0x1, RZ ;  /* 0x0000000100003810 */ /* 0x000fca0007ffe0ff */
[----:B------:R-:W-:-:S04]  /*1a20*/  IMAD.MOV.U32 R14, RZ, RZ, R0 ;  /* 0x000000ffff0e7224 */ /* 0x000fc800078e0000 */
[----:B------:R-:W-:Y:S01]  /*1a30*/  @!P0 IMAD.MOV R14, RZ, RZ, -R14 ;  /* 0x000000ffff0e8224 */ /* 0x000fe200078e0a0e */
[----:B------:R-:W-:Y:S02]  /*1a40*/  PLOP3.LUT P0, PT, PT, PT, UP5, 0x80, 0x0 ;  /* 0x000000000000781c */ /* 0x000fe40003f0f058 */
[----:B------:R-:W-:-:S04]  /*1a50*/  @!P2 LOP3.LUT R14, RZ, c[0x0][0x1c8], RZ, 0x33, !PT ;  /* 0x00007200ff0eaa12 */ /* 0x000fc800078e33ff */
[----:B------:R-:W-:-:S07]  /*1a60*/  SHF.R.S32.HI R15, RZ, 0x1f, R14 ;  /* 0x0000001fff0f7819 */ /* 0x000fce000001140e */
[----:B------:R-:W-:Y:S05]  /*1a70*/  @!P0 BRA `(.L_x_4) ;  /* 0x0000005000008947 */ /* 0x000fea0003800000 */
[----:B------:R-:W-:Y:S02]  /*1a80*/  ULDC UR6, c[0x0][0x224] ;  /* 0x0000890000067ab9 */ /* 0x000fe40000000800 */
[----:B------:R-:W-:-:S04]  /*1a90*/  @!UP2 UIMAD UR15, UR32, UR6, URZ ;  /* 0x00000006200fa2a4 */ /* 0x000fc8000f8e023f */
[----:B------:R-:W-:-:S04]  /*1aa0*/  ULEA UR6, UR32, UR15, 0x7 ;  /* 0x0000000f20067291 */ /* 0x000fc8000f8e383f */
[----:B------:R-:W-:Y:S01]  /*1ab0*/  UIMAD UR9, UR55, UR35, UR6 ;  /* 0x00000023370972a4 */ /* 0x000fe2000f8e0206 */
[----:B------:R-:W-:Y:S05]  /*1ac0*/  BRA `(.L_x_5) ;  /* 0x0000001000007947 */ /* 0x000fea0003800000 */
.L_x_4:
[----:B------:R-:W-:Y:S02]  /*1ad0*/  UMOV UR9, UR50 ;  /* 0x0000003200097c82 */ /* 0x000fe40008000000 */
.L_x_5:
[----:B------:R-:W1:Y:S01]  /*1ae0*/  S2R R10, SR_TID.X ;  /* 0x00000000000a7919 */ /* 0x000e620000002100 */
[----:B------:R-:W-:Y:S01]  /*1af0*/  UIADD3 UR4, UP4, UP3, UR4, UR41, UR47 ;  /* 0x0000002904047290 */ /* 0x000fe2000fb9e02f */
[----:B------:R-:W-:Y:S01]  /*1b00*/  SHF.R.S32.HI R251, RZ, 0x1f, R250 ;  /* 0x0000001ffffb7819 */ /* 0x000fe200000114fa */
[----:B------:R-:W-:Y:S01]  /*1b10*/  BSSY B1, `(.L_x_1) ;  /* 0x0000745000017945 */ /* 0x000fe20003800000 */
[----:B------:R-:W-:Y:S01]  /*1b20*/  IADD3 R4, P0, R250, UR24, RZ ;  /* 0x00000018fa047c10 */ /* 0x000fe2000ff1e0ff */
[----:B------:R-:W-:Y:S02]  /*1b30*/  UIADD3 UR15, UP2, UP1, UR11, UR4, UR21 ;  /* 0x000000040b0f7290 */ /* 0x000fe4000f95e015 */
[----:B------:R-:W-:Y:S02]  /*1b40*/  UIADD3.X UR4, UR7, UR48, UR53, UP4, UP3 ;  /* 0x0000003007047290 */ /* 0x000fe4000a7e6435 */
[----:B------:R-:W-:-:S02]  /*1b50*/  ULDC UR21, c[0x0][0x2e8] ;  /* 0x0000ba0000157ab9 */ /* 0x000fc40000000800 */
[----:B------:R-:W-:-:S03]  /*1b60*/  UIADD3.X UR8, UR8, UR4, UR10, UP2, UP1 ;  /* 0x0000000408087290 */ /* 0x000fc600097e240a */
[----:B------:R-:W-:Y:S02]  /*1b70*/  ULDC.64 UR4, c[0x0][0x1a8] ;  /* 0x00006a0000047ab9 */ /* 0x000fe40000000a00 */
[----:B------:R-:W-:-:S04]  /*1b80*/  UIMAD UR4, UR57, UR4, URZ ;  /* 0x00000004390472a4 */ /* 0x000fc8000f8e023f */
[----:B------:R-:W-:-:S03]  /*1b90*/  UIMAD UR10, UR35, UR5, UR4 ;  /* 0x00000005230a72a4 */ /* 0x000fc6000f8e0204 */
[----:B------:R-:W-:Y:S01]  /*1ba0*/  ULDC.64 UR4, c[0x0][0x378] ;  /* 0x0000de0000047ab9 */ /* 0x000fe20000000a00 */
[----:B-1----:R-:W-:Y:S01]  /*1bb0*/  SHF.R.S32.HI R11, RZ, 0x1f, R10 ;  /* 0x0000001fff0b7819 */ /* 0x002fe2000001140a */
[----:B------:R-:W-:-:S03]  /*1bc0*/  UIMAD UR4, UR57, UR4, URZ ;  /* 0x00000004390472a4 */ /* 0x000fc6000f8e023f */
[----:B------:R-:W-:Y:S01]  /*1bd0*/  LEA.HI R3, R11, R10, RZ, 0x2 ;  /* 0x0000000a0b037211 */ /* 0x000fe200078f10ff */
[----:B------:R-:W-:-:S03]  /*1be0*/  UIMAD UR6, UR35, UR5, UR4 ;  /* 0x00000005230672a4 */ /* 0x000fc6000f8e0204 */
[----:B------:R-:W-:Y:S01]  /*1bf0*/  SHF.R.S32.HI R3, RZ, 0x2, R3 ;  /* 0x00000002ff037819 */ /* 0x000fe20000011403 */
[----:B------:R-:W-:Y:S02]  /*1c00*/  ULDC.64 UR4, c[0x0][0x370] ;  /* 0x0000dc0000047ab9 */ /* 0x000fe40000000a00 */
[----:B------:R-:W-:Y:S01]  /*1c10*/  UIMAD UR4, UR29, UR4, URZ ;  /* 0x000000041d0472a4 */ /* 0x000fe2000f8e023f */
[----:B------:R-:W-:Y:S02]  /*1c20*/  SHF.R.S32.HI R17, RZ, 0x1f, R3 ;  /* 0x0000001fff117819 */ /* 0x000fe40000011403 */
[----:B------:R-:W-:Y:S01]  /*1c30*/  IADD3 R0, P2, R3, UR16, RZ ;  /* 0x0000001003007c10 */ /* 0x000fe2000ff5e0ff */
[----:B------:R-:W-:Y:S02]  /*1c40*/  UIMAD UR5, UR16, UR5, UR4 ;  /* 0x00000005100572a4 */ /* 0x000fe4000f8e0204 */
[----:B------:R-:W-:Y:S01]  /*1c50*/  UIADD3 UR4, -UR14, UR25, UR23 ;  /* 0x000000190e047290 */ /* 0x000fe2000fffe117 */
[----:B------:R-:W-:Y:S01]  /*1c60*/  IADD3.X R5, R17, UR29, RZ, P2, !PT ;  /* 0x0000001d11057c10 */ /* 0x000fe200097fe4ff */
[----:B------:R-:W-:-:S02]  /*1c70*/  IMAD.WIDE.U32 R6, R0, c[0x0][0x190], R250 ;  /* 0x0000640000067a25 */ /* 0x000fc400078e00fa */
[----:B------:R-:W-:Y:S02]  /*1c80*/  UIADD3 UR4, UR4, -UR21, URZ ;  /* 0x8000001504047290 */ /* 0x000fe4000fffe03f */
[----:B------:R-:W-:Y:S01]  /*1c90*/  IMAD R5, R5, c[0x0][0x190], RZ ;  /* 0x0000640005057a24 */ /* 0x000fe200078e02ff */
[----:B------:R-:W-:Y:S01]  /*1ca0*/  IADD3 R8, P2, R6, UR38, RZ ;  /* 0x0000002606087c10 */ /* 0x000fe2000ff5e0ff */
[----:B------:R-:W-:Y:S02]  /*1cb0*/  USHF.R.S32.HI UR11, URZ, 0x1f, UR4 ;  /* 0x0000001f3f0b7899 */ /* 0x000fe40008011404 */
[----:B------:R-:W-:Y:S01]  /*1cc0*/  IMAD R0, R0, c[0x0][0x194], R5 ;  /* 0x0000650000007a24 */ /* 0x000fe200078e0205 */
[----:B------:R-:W-:Y:S01]  /*1cd0*/  IADD3.X R5, R251, UR28, RZ, P0, !PT ;  /* 0x0000001cfb057c10 */ /* 0x000fe200087fe4ff */
[----:B------:R-:W-:Y:S02]  /*1ce0*/  ULEA.HI UR11, UR11, UR4, URZ, 0x6 ;  /* 0x000000040b0b7291 */ /* 0x000fe4000f8f303f */
[----:B------:R-:W-:Y:S01]  /*1cf0*/  ULDC.64 UR28, c[0x0][0x3c8] ;  /* 0x0000f200001c7ab9 */ /* 0x000fe20000000a00 */
[----:B------:R-:W-:Y:S01]  /*1d00*/  IADD3.X R9, R7, UR33, R0, P2, !PT ;  /* 0x0000002107097c10 */ /* 0x000fe200097fe400 */
[----:B------:R-:W-:Y:S01]  /*1d10*/  IMAD.U32 R0, RZ, RZ, UR16 ;  /* 0x00000010ff007e24 */ /* 0x000fe2000f8e00ff */
[----:B------:R-:W-:-:S03]  /*1d20*/  USHF.R.S32.HI UR11, URZ, 0x6, UR11 ;  /* 0x000000063f0b7899 */ /* 0x000fc6000801140b */
[----:B------:R-:W-:Y:S01]  /*1d30*/  IMAD.WIDE.U32 R4, R0, c[0x0][0x370], R4 ;  /* 0x0000dc0000047a25 */ /* 0x000fe200078e0004 */
[----:B------:R-:W-:-:S03]  /*1d40*/  UISETP.LT.AND UP1, UPT, URZ, UR11, UPT ;  /* 0x0000000b3f00728c */ /* 0x000fc6000bf21270 */
[----:B------:R-:W-:Y:S01]  /*1d50*/  IMAD.U32 R0, RZ, RZ, UR35 ;  /* 0x00000023ff007e24 */ /* 0x000fe2000f8e00ff */
[----:B------:R-:W-:Y:S01]  /*1d60*/  IADD3 R5, R5, UR5, RZ ;  /* 0x0000000505057c10 */ /* 0x000fe2000fffe0ff */
[----:B------:R-:W-:Y:S02]  /*1d70*/  USEL UR11, URZ, UR11, !UP1 ;  /* 0x0000000b3f0b7287 */ /* 0x000fe4000c800000 */
[----:B------:R-:W-:Y:S02]  /*1d80*/  UIADD3 UR5, UR34, -0x1, URZ ;  /* 0xffffffff22057890 */ /* 0x000fe4000fffe03f */
[----:B------:R-:W-:Y:S01]  /*1d90*/  IMAD.WIDE.U32 R4, R0, c[0x0][0x378], R4 ;  /* 0x0000de0000047a25 */ /* 0x000fe200078e0004 */
[----:B------:R-:W-:Y:S01]  /*1da0*/  LEA.HI R0, R11, R10, RZ, 0x5 ;  /* 0x0000000a0b007211 */ /* 0x000fe200078f28ff */
[----:B------:R-:W-:-:S03]  /*1db0*/  UISETP.GT.AND UP1, UPT, UR34, UR11, UPT ;  /* 0x0000000b2200728c */ /* 0x000fc6000bf24270 */
[----:B------:R-:W-:Y:S02]  /*1dc0*/  LOP3.LUT R7, R0, 0xffffffe0, RZ, 0xc0, !PT ;  /* 0xffffffe000077812 */ /* 0x000fe400078ec0ff */
[----:B------:R-:W-:Y:S02]  /*1dd0*/  SHF.R.S32.HI R6, RZ, 0x5, R0 ;  /* 0x00000005ff067819 */ /* 0x000fe40000011400 */
[----:B------:R-:W-:Y:S01]  /*1de0*/  IADD3 R5, R5, UR6, RZ ;  /* 0x0000000605057c10 */ /* 0x000fe2000fffe0ff */
[----:B------:R-:W-:Y:S01]  /*1df0*/  IMAD.IADD R7, R10, 0x1, -R7 ;  /* 0x000000010a077824 */ /* 0x000fe200078e0a07 */
[----:B------:R-:W-:Y:S01]  /*1e00*/  UIADD3 UR6, UR16, UR9, URZ ;  /* 0x0000000910067290 */ /* 0x000fe2000fffe03f */
[----:B------:R-:W-:Y:S01]  /*1e10*/  IMAD.U32 R10, RZ, RZ, UR35 ;  /* 0x00000023ff0a7e24 */ /* 0x000fe2000f8e00ff */
[----:B------:R-:W-:Y:S01]  /*1e20*/  UIADD3 UR16, UR16, UR17, URZ ;  /* 0x0000001110107290 */ /* 0x000fe2000fffe03f */
[----:B------:R-:W-:Y:S01]  /*1e30*/  IMAD R6, R6, UR46, R7 ;  /* 0x0000002e06067c24 */ /* 0x000fe2000f8e0207 */
[----:B------:R-:W-:-:S03]  /*1e40*/  UIMAD.WIDE UR6, UR6, UR61, UR28 ;  /* 0x0000003d060672a5 */ /* 0x000fc6000f8e021c */
[----:B------:R-:W-:Y:S01]  /*1e50*/  ULDC.64 UR28, c[0x0][0x200] ;  /* 0x00008000001c7ab9 */ /* 0x000fe20000000a00 */
[C---:B------:R-:W-:Y:S01]  /*1e60*/  IADD3 R0, P0, R6.reuse, UR15, RZ ;  /* 0x0000000f06007c10 */ /* 0x040fe2000ff1e0ff */
[----:B------:R-:W-:Y:S02]  /*1e70*/  UIMAD.WIDE UR16, UR16, UR61, UR28 ;  /* 0x0000003d101072a5 */ /* 0x000fe4000f8e021c */
[----:B------:R-:W-:Y:S01]  /*1e80*/  UMOV UR9, UR7 ;  /* 0x0000000700097c82 */ /* 0x000fe20008000000 */
[----:B------:R-:W-:Y:S02]  /*1e90*/  LEA.HI.X.SX32 R6, R6, UR8, 0x1, P0 ;  /* 0x0000000806067c11 */ /* 0x000fe400080f0eff */
[C---:B------:R-:W-:Y:S02]  /*1ea0*/  LEA R238, P0, R0.reuse, c[0x0][0x350], 0x2 ;  /* 0x0000d40000ee7a11 */ /* 0x040fe400078010ff */
[----:B------:R-:W-:Y:S02]  /*1eb0*/  UMOV UR8, UR16 ;  /* 0x0000001000087c82 */ /* 0x000fe40008000000 */
[----:B------:R-:W-:Y:S01]  /*1ec0*/  LEA.HI.X R237, R0, c[0x0][0x354], R6, 0x2, P0 ;  /* 0x0000d50000ed7a11 */ /* 0x000fe200000f1406 */
[----:B------:R-:W-:Y:S01]  /*1ed0*/  IMAD R0, R17, c[0x0][0x370], RZ ;  /* 0x0000dc0011007a24 */ /* 0x000fe200078e02ff */
[----:B------:R-:W-:Y:S01]  /*1ee0*/  PLOP3.LUT P0, PT, PT, PT, UP1, 0x80, 0x0 ;  /* 0x000000000000781c */ /* 0x000fe20003f0f018 */
[----:B------:R-:W-:Y:S01]  /*1ef0*/  IMAD.WIDE.U32 R6, R3, c[0x0][0x370], R4 ;  /* 0x0000dc0003067a25 */ /* 0x000fe200078e0004 */
[----:B------:R-:W-:-:S03]  /*1f00*/  UMOV UR7, UR17 ;  /* 0x0000001100077c82 */ /* 0x000fc60008000000 */
[----:B------:R-:W-:Y:S01]  /*1f10*/  IMAD R0, R3, c[0x0][0x374], R0 ;  /* 0x0000dd0003007a24 */ /* 0x000fe200078e0200 */
[----:B------:R-:W-:Y:S01]  /*1f20*/  LEA R242, P2, R6, c[0x0][0x330], 0x1 ;  /* 0x0000cc0006f27a11 */ /* 0x000fe200078408ff */
[----:B------:R-:W-:-:S04]  /*1f30*/  IMAD.WIDE.U32 R4, R10, c[0x0][0x1a8], R8 ;  /* 0x00006a000a047a25 */ /* 0x000fc800078e0008 */
[----:B------:R-:W-:Y:S01]  /*1f40*/  IMAD.IADD R0, R7, 0x1, R0 ;  /* 0x0000000107007824 */ /* 0x000fe200078e0200 */
[----:B------:R-:W-:Y:S02]  /*1f50*/  LEA R241, P3, R4, c[0x0][0x160], 0x1 ;  /* 0x0000580004f17a11 */ /* 0x000fe400078608ff */
[----:B------:R-:W-:Y:S01]  /*1f60*/  IADD3 R5, R5, UR10, RZ ;  /* 0x0000000a05057c10 */ /* 0x000fe2000fffe0ff */
[----:B------:R-:W-:Y:S01]  /*1f70*/  UMOV UR10, UR6 ;  /* 0x00000006000a7c82 */ /* 0x000fe20008000000 */
[----:B------:R-:W-:Y:S02]  /*1f80*/  LEA.HI.X R240, R6, c[0x0][0x334], R0, 0x1, P2 ;  /* 0x0000cd0006f07a11 */ /* 0x000fe400010f0c00 */
[----:B------:R-:W-:Y:S01]  /*1f90*/  LEA.HI.X R239, R4, c[0x0][0x164], R5, 0x1, P3 ;  /* 0x0000590004ef7a11 */ /* 0x000fe200018f0c05 */
[----:B------:R-:W-:Y:S05]  /*1fa0*/  @P0 BRA `(.L_x_6) ;  /* 0x000008c000000947 */ /* 0x000fea0003800000 */
[----:B------:R-:W-:Y:S02]  /*1fb0*/  @UP0 UIADD3 UR6, UR19, UR26, URZ ;  /* 0x0000001a13060290 */ /* 0x000fe4000fffe03f */
[----:B------:R-:W-:-:S02]  /*1fc0*/  ULDC.64 UR8, c[0x0][0x3a0] ;  /* 0x0000e80000087ab9 */ /* 0x000fc40000000a00 */
        /* <DEDUP_REMOVED lines=16> */
.L_x_7:
        /* <DEDUP_REMOVED lines=18> */
.L_x_8:
[----:B------:R1:W5:Y:S01]  /*21f0*/  LDL R12, [R1+0x10] ;  /* 0x00001000010c7983 */ /* 0x0003620000100800 */
[----:B------:R-:W-:-:S03]  /*2200*/  ULDC.64 UR4, c[0x0][0x3a0] ;  /* 0x0000e80000047ab9 */ /* 0x000fc60000000a00 */
[----:B------:R1:W5:Y:S01]  /*2210*/  LDL R11, [R1+0x14] ;  /* 0x00001400010b7983 */ /* 0x0003620000100800 */
[----:B------:R-:W-:Y:S01]  /*2220*/  UIMAD UR4, UR20, UR4, URZ ;  /* 0x00000004140472a4 */ /* 0x000fe2000f8e023f */
[----:B------:R-:W-:Y:S01]  /*2230*/  IMAD.U32 R4, RZ, RZ, UR23 ;  /* 0x00000017ff047e24 */ /* 0x000fe2000f8e00ff */
[----:B------:R-:W-:Y:S01]  /*2240*/  ULDC.64 UR6, c[0x0][0x3b8] ;  /* 0x0000ee0000067ab9 */ /* 0x000fe20000000a00 */
[----:B------:R-:W-:Y:S01]  /*2250*/  BSSY B0, `(.L_x_9) ;  /* 0x000001c000007945 */ /* 0x000fe20003800000 */
[----:B------:R-:W-:Y:S01]  /*2260*/  UIMAD UR5, UR23, UR5, UR4 ;  /* 0x00000005170572a4 */ /* 0x000fe2000f8e0204 */
[----:B------:R-:W-:Y:S01]  /*2270*/  IMAD.WIDE.U32 R4, R4, c[0x0][0x3a0], R250 ;  /* 0x0000e80004047a25 */ /* 0x000fe200078e00fa */
[----:B------:R-:W-:-:S04]  /*2280*/  UIMAD UR4, UR18, -0x80, UR14 ;  /* 0xffffff80120478a4 */ /* 0x000fc8000f8e020e */
[----:B------:R-:W-:Y:S02]  /*2290*/  IADD3 R6, P0, R4, UR10, RZ ;  /* 0x0000000a04067c10 */ /* 0x000fe4000ff1e0ff */
[----:B------:R-:W-:Y:S01]  /*22a0*/  MOV R0, UR5 ;  /* 0x0000000500007c02 */ /* 0x000fe20008000f00 */
[----:B------:R-:W-:Y:S01]  /*22b0*/  UIMAD UR5, UR57, UR6, URZ ;  /* 0x00000006390572a4 */ /* 0x000fe2000f8e023f */
[----:B------:R-:W-:Y:S02]  /*22c0*/  ISETP.GE.AND P4, PT, R3, UR4, PT ;  /* 0x0000000403007c0c */ /* 0x000fe4000bf86270 */
[----:B------:R-:W-:Y:S01]  /*22d0*/  IADD3.X R7, R5, UR11, R0, P0, !PT ;  /* 0x0000000b05077c10 */ /* 0x000fe200087fe400 */
[----:B------:R-:W-:Y:S01]  /*22e0*/  IMAD.U32 R0, RZ, RZ, UR35 ;  /* 0x00000023ff007e24 */ /* 0x000fe2000f8e00ff */
[----:B------:R-:W-:-:S03]  /*22f0*/  UIMAD UR5, UR35, UR7, UR5 ;  /* 0x00000007230572a4 */ /* 0x000fc6000f8e0205 */
[----:B------:R-:W-:-:S05]  /*2300*/  IMAD.WIDE.U32 R6, R0, c[0x0][0x3b8], R6 ;  /* 0x0000ee0000067a25 */ /* 0x000fca00078e0006 */
[----:B------:R-:W-:Y:S01]  /*2310*/  IADD3 R10, R7, UR5, RZ ;  /* 0x00000005070a7c10 */ /* 0x000fe2000fffe0ff */
[----:B------:R-:W-:Y:S05]  /*2320*/  @P4 BRA `(.L_x_10) ;  /* 0x000000e000004947 */ /* 0x000fea0003800000 */
[----:B-1----:R-:W-:Y:S01]  /*2330*/  MOV R5, R10 ;  /* 0x0000000a00057202 */ /* 0x002fe20000000f00 */
[----:B------:R-:W-:Y:S01]  /*2340*/  IMAD R0, R17, c[0x0][0x3a0], RZ ;  /* 0x0000e80011007a24 */ /* 0x000fe200078e02ff */
[----:B------:R-:W-:Y:S01]  /*2350*/  ISETP.GE.AND P3, PT, R250, c[0x0][0x220], PT ;  /* 0x00008800fa007a0c */ /* 0x000fe20003f66270 */
[----:B------:R-:W-:Y:S01]  /*2360*/  IMAD.MOV.U32 R4, RZ, RZ, R6 ;  /* 0x000000ffff047224 */ /* 0x000fe200078e0006 */
[----:B-----5:R-:W-:Y:S01]  /*2370*/  ISETP.GE.AND P2, PT, R12, c[0x0][0x220], PT ;  /* 0x000088000c007a0c */ /* 0x020fe20003f46270 */
[----:B------:R-:W-:Y:S01]  /*2380*/  IMAD R0, R3, c[0x0][0x3a4], R0 ;  /* 0x0000e90003007a24 */ /* 0x000fe200078e0200 */
[----:B------:R-:W-:Y:S01]  /*2390*/  ISETP.GE.AND P1, PT, R11, c[0x0][0x220], PT ;  /* 0x000088000b007a0c */ /* 0x000fe20003f26270 */
[----:B------:R-:W-:-:S04]  /*23a0*/  IMAD.WIDE.U32 R8, R3, c[0x0][0x3a0], R4 ;  /* 0x0000e80003087a25 */ /* 0x000fc800078e0004 */
[----:B------:R-:W-:Y:S01]  /*23b0*/  IMAD.IADD R0, R9, 0x1, R0 ;  /* 0x0000000109007824 */ /* 0x000fe200078e0200 */
[----:B------:R-:W-:-:S04]  /*23c0*/  LEA R4, P0, R8, c[0x0][0x340], 0x1 ;  /* 0x0000d00008047a11 */ /* 0x000fc800078008ff */
[----:B------:R-:W-:-:S05]  /*23d0*/  LEA.HI.X R5, R8, c[0x0][0x344], R0, 0x1, P0 ;  /* 0x0000d10008057a11 */ /* 0x000fca00000f0c00 */
[----:B------:R1:W-:Y:S04]  /*23e0*/  @!P3 STG.E.128 [R4.64], RZ ;  /* 0x000000ff0400b986 */ /* 0x0003e8000c101d0c */
[----:B------:R1:W-:Y:S04]  /*23f0*/  @!P2 STG.E.128 [R4.64+0x40], RZ ;  /* 0x000040ff0400a986 */ /* 0x0003e8000c101d0c */
[----:B------:R1:W-:Y:S02]  /*2400*/  @!P1 STG.E.128 [R4.64+0x80], RZ ;  /* 0x000080ff04009986 */ /* 0x0003e4000c101d0c */
.L_x_10:
[----:B-1----:R-:W-:Y:S05]  /*2410*/  BSYNC B0 ;  /* 0x0000000000007941 */ /* 0x002fea0003800000 */
.L_x_9:
[----:B------:R-:W-:Y:S01]  /*2420*/  IADD3 R0, R3, 0x40, RZ ;  /* 0x0000004003007810 */ /* 0x000fe20007ffe0ff */
[----:B------:R-:W-:Y:S03]  /*2430*/  BSSY B0, `(.L_x_11) ;  /* 0x0000012000007945 */ /* 0x000fe60003800000 */
[----:B------:R-:W-:-:S13]  /*2440*/  ISETP.GE.AND P3, PT, R0, UR4, PT ;  /* 0x0000000400007c0c */ /* 0x000fda000bf66270 */
[----:B------:R-:W-:Y:S05]  /*2450*/  @P3 BRA `(.L_x_12) ;  /* 0x000000f000003947 */ /* 0x000fea0003800000 */
[----:B------:R-:W-:Y:S01]  /*2460*/  IADD3 R0, P0, R3, 0x40, RZ ;  /* 0x0000004003007810 */ /* 0x000fe20007f1e0ff */
[----:B------:R-:W-:Y:S01]  /*2470*/  IMAD.MOV.U32 R7, RZ, RZ, R10 ;  /* 0x000000ffff077224 */ /* 0x000fe200078e000a */
[----:B------:R-:W-:Y:S02]  /*2480*/  ISETP.GE.AND P2, PT, R250, c[0x0][0x220], PT ;  /* 0x00008800fa007a0c */ /* 0x000fe40003f46270 */
[----:B-----5:R-:W-:Y:S01]  /*2490*/  ISETP.GE.AND P1, PT, R12, c[0x0][0x220], PT ;  /* 0x000088000c007a0c */ /* 0x020fe20003f26270 */
[----:B------:R-:W-:Y:S01]  /*24a0*/  IMAD.X R4, RZ, RZ, R17, P0 ;  /* 0x000000ffff047224 */ /* 0x000fe200000e0611 */
[----:B------:R-:W-:Y:S01]  /*24b0*/  ISETP.GE.AND P0, PT, R11, c[0x0][0x220], PT ;  /* 0x000088000b007a0c */ /* 0x000fe20003f06270 */
[----:B------:R-:W-:-:S04]  /*24c0*/  IMAD.WIDE.U32 R6, R0, c[0x0][0x3a0], R6 ;  /* 0x0000e80000067a25 */ /* 0x000fc800078e0006 */
[----:B------:R-:W-:-:S04]  /*24d0*/  IMAD R4, R4, c[0x0][0x3a0], RZ ;  /* 0x0000e80004047a24 */ /* 0x000fc800078e02ff */
[----:B------:R-:W-:Y:S01]  /*24e0*/  IMAD R0, R0, c[0x0][0x3a4], R4 ;  /* 0x0000e90000007a24 */ /* 0x000fe200078e0204 */
[----:B------:R-:W-:-:S03]  /*24f0*/  LEA R4, P5, R6, c[0x0][0x340], 0x1 ;  /* 0x0000d00006047a11 */ /* 0x000fc600078a08ff */
[----:B------:R-:W-:-:S05]  /*2500*/  IMAD.IADD R0, R7, 0x1, R0 ;  /* 0x0000000107007824 */ /* 0x000fca00078e0200 */
[----:B------:R-:W-:-:S05]  /*2510*/  LEA.HI.X R5, R6, c[0x0][0x344], R0, 0x1, P5 ;  /* 0x0000d10006057a11 */ /* 0x000fca00028f0c00 */
[----:B------:R1:W-:Y:S04]  /*2520*/  @!P2 STG.E.128 [R4.64], RZ ;  /* 0x000000ff0400a986 */ /* 0x0003e8000c101d0c */
[----:B------:R1:W-:Y:S04]  /*2530*/  @!P1 STG.E.128 [R4.64+0x40], RZ ;  /* 0x000040ff04009986 */ /* 0x0003e8000c101d0c */
[----:B------:R1:W-:Y:S02]  /*2540*/  @!P0 STG.E.128 [R4.64+0x80], RZ ;  /* 0x000080ff04008986 */ /* 0x0003e4000c101d0c */
.L_x_12:
[----:B------:R-:W-:Y:S05]  /*2550*/  BSYNC B0 ;  /* 0x0000000000007941 */ /* 0x000fea0003800000 */
.L_x_11:
[----:B------:R-:W-:Y:S01]  /*2560*/  ULDC.64 UR4, c[0x0][0x3a8] ;  /* 0x0000ea0000047ab9 */ /* 0x000fe20000000a00 */
[----:B-1----:R-:W-:Y:S01]  /*2570*/  IMAD.U32 R4, RZ, RZ, UR23 ;  /* 0x00000017ff047e24 */ /* 0x002fe2000f8e00ff */
[----:B------:R-:W-:Y:S01]  /*2580*/  UIMAD UR4, UR20, UR4, URZ ;  /* 0x00000004140472a4 */ /* 0x000fe2000f8e023f */
[----:B------:R-:W-:Y:S02]  /*2590*/  BSSY B0, `(.L_x_13) ;  /* 0x000001b000007945 */ /* 0x000fe40003800000 */
[----:B------:R-:W-:Y:S01]  /*25a0*/  IMAD.WIDE.U32 R4, R4, c[0x0][0x3a8], R250 ;  /* 0x0000ea0004047a25 */ /* 0x000fe200078e00fa */
[----:B------:R-:W-:-:S04]  /*25b0*/  UIMAD UR4, UR23, UR5, UR4 ;  /* 0x00000005170472a4 */ /* 0x000fc8000f8e0204 */
[----:B------:R-:W-:Y:S02]  /*25c0*/  IADD3 R6, P0, R4, UR8, RZ ;  /* 0x0000000804067c10 */ /* 0x000fe4000ff1e0ff */
[----:B------:R-:W-:Y:S01]  /*25d0*/  MOV R0, UR4 ;  /* 0x0000000400007c02 */ /* 0x000fe20008000f00 */
[----:B------:R-:W-:Y:S02]  /*25e0*/  ULDC.64 UR4, c[0x0][0x3c0] ;  /* 0x0000f00000047ab9 */ /* 0x000fe40000000a00 */
[----:B------:R-:W-:Y:S01]  /*25f0*/  UIMAD UR4, UR57, UR4, URZ ;  /* 0x00000004390472a4 */ /* 0x000fe2000f8e023f */
[----:B------:R-:W-:Y:S01]  /*2600*/  IADD3.X R7, R5, UR9, R0, P0, !PT ;  /* 0x0000000905077c10 */ /* 0x000fe200087fe400 */
[----:B------:R-:W-:Y:S02]  /*2610*/  IMAD.U32 R0, RZ, RZ, UR35 ;  /* 0x00000023ff007e24 */ /* 0x000fe4000f8e00ff */
[----:B------:R-:W-:Y:S02]  /*2620*/  UIMAD UR4, UR35, UR5, UR4 ;  /* 0x00000005230472a4 */ /* 0x000fe4000f8e0204 */
[----:B------:R-:W-:-:S05]  /*2630*/  IMAD.WIDE.U32 R6, R0, c[0x0][0x3c0], R6 ;  /* 0x0000f00000067a25 */ /* 0x000fca00078e0006 */
[----:B------:R-:W-:Y:S01]  /*2640*/  IADD3 R0, R7, UR4, RZ ;  /* 0x0000000407007c10 */ /* 0x000fe2000fffe0ff */
[----:B------:R-:W-:Y:S05]  /*2650*/  @P4 BRA `(.L_x_14) ;  /* 0x000000e000004947 */ /* 0x000fea0003800000 */
[----:B------:R-:W-:Y:S01]  /*2660*/  MOV R5, R0 ;  /* 0x0000000000057202 */ /* 0x000fe20000000f00 */
[----:B------:R-:W-:Y:S01]  /*2670*/  IMAD.MOV.U32 R4, RZ, RZ, R6 ;  /* 0x000000ffff047224 */ /* 0x000fe200078e0006 */
[----:B------:R-:W-:Y:S01]  /*2680*/  ISETP.GE.AND P2, PT, R250, c[0x0][0x220], PT ;  /* 0x00008800fa007a0c */ /* 0x000fe20003f46270 */
[----:B------:R-:W-:Y:S01]  /*2690*/  IMAD R10, R17, c[0x0][0x3a8], RZ ;  /* 0x0000ea00110a7a24 */ /* 0x000fe200078e02ff */
[----:B-----5:R-:W-:Y:S01]  /*26a0*/  ISETP.GE.AND P1, PT, R12, c[0x0][0x220], PT ;  /* 0x000088000c007a0c */ /* 0x020fe20003f26270 */
[----:B------:R-:W-:Y:S01]  /*26b0*/  IMAD.WIDE.U32 R8, R3, c[0x0][0x3a8], R4 ;  /* 0x0000ea0003087a25 */ /* 0x000fe200078e0004 */
[----:B------:R-:W-:-:S03]  /*26c0*/  ISETP.GE.AND P0, PT, R11, c[0x0][0x220], PT ;  /* 0x000088000b007a0c */ /* 0x000fc60003f06270 */
[----:B------:R-:W-:-:S04]  /*26d0*/  IMAD R4, R3, c[0x0][0x3ac], R10 ;  /* 0x0000eb0003047a24 */ /* 0x000fc800078e020a */
[----:B------:R-:W-:Y:S01]  /*26e0*/  IMAD.IADD R5, R9, 0x1, R4 ;  /* 0x0000000109057824 */ /* 0x000fe200078e0204 */
[----:B------:R-:W-:-:S04]  /*26f0*/  LEA R4, P4, R8, c[0x0][0x348], 0x1 ;  /* 0x0000d20008047a11 */ /* 0x000fc800078808ff */
[----:B------:R-:W-:-:S05]  /*2700*/  LEA.HI.X R5, R8, c[0x0][0x34c], R5, 0x1, P4 ;  /* 0x0000d30008057a11 */ /* 0x000fca00020f0c05 */
[----:B------:R1:W-:Y:S04]  /*2710*/  @!P2 STG.E.128 [R4.64], RZ ;  /* 0x000000ff0400a986 */ /* 0x0003e8000c101d0c */
[----:B------:R1:W-:Y:S04]  /*2720*/  @!P1 STG.E.128 [R4.64+0x40], RZ ;  /* 0x000040ff04009986 */ /* 0x0003e8000c101d0c */
[----:B------:R1:W-:Y:S02]  /*2730*/  @!P0 STG.E.128 [R4.64+0x80], RZ ;  /* 0x000080ff04008986 */ /* 0x0003e4000c101d0c */
.L_x_14:
[----:B------:R-:W-:Y:S05]  /*2740*/  BSYNC B0 ;  /* 0x0000000000007941 */ /* 0x000fea0003800000 */
.L_x_13:
[----:B------:R-:W-:Y:S05]  /*2750*/  @P3 BRA `(.L_x_15) ;  /* 0x0000680000003947 */ /* 0x000fea0003800000 */
[----:B------:R-:W-:Y:S01]  /*2760*/  IADD3 R3, P0, R3, 0x40, RZ ;  /* 0x0000004003037810 */ /* 0x000fe20007f1e0ff */
[----:B------:R-:W-:Y:S01]  /*2770*/  IMAD.MOV.U32 R7, RZ, RZ, R0 ;  /* 0x000000ffff077224 */ /* 0x000fe200078e0000 */
[----:B------:R-:W-:-:S03]  /*2780*/  ISETP.GE.AND P1, PT, R250, c[0x0][0x220], PT ;  /* 0x00008800fa007a0c */ /* 0x000fc60003f26270 */
[----:B-1----:R-:W-:Y:S01]  /*2790*/  IMAD.X R4, RZ, RZ, R17, P0 ;  /* 0x000000ffff047224 */ /* 0x002fe200000e0611 */
[----:B-----5:R-:W-:Y:S01]  /*27a0*/  ISETP.GE.AND P0, PT, R12, c[0x0][0x220], PT ;  /* 0x000088000c007a0c */ /* 0x020fe20003f06270 */
[----:B------:R-:W-:-:S04]  /*27b0*/  IMAD.WIDE.U32 R6, R3, c[0x0][0x3a8], R6 ;  /* 0x0000ea0003067a25 */ /* 0x000fc800078e0006 */
[----:B------:R-:W-:-:S04]  /*27c0*/  IMAD R4, R4, c[0x0][0x3a8], RZ ;  /* 0x0000ea0004047a24 */ /* 0x000fc800078e02ff */
[----:B------:R-:W-:Y:S01]  /*27d0*/  IMAD R3, R3, c[0x0][0x3ac], R4 ;  /* 0x0000eb0003037a24 */ /* 0x000fe200078e0204 */
[----:B------:R-:W-:-:S03]  /*27e0*/  LEA R4, P2, R6, c[0x0][0x348], 0x1 ;  /* 0x0000d20006047a11 */ /* 0x000fc600078408ff */
[----:B------:R-:W-:-:S05]  /*27f0*/  IMAD.IADD R3, R7, 0x1, R3 ;  /* 0x0000000107037824 */ /* 0x000fca00078e0203 */
[----:B------:R-:W-:-:S05]  /*2800*/  LEA.HI.X R5, R6, c[0x0][0x34c], R3, 0x1, P2 ;  /* 0x0000d30006057a11 */ /* 0x000fca00010f0c03 */
[----:B------:R1:W-:Y:S04]  /*2810*/  @!P1 STG.E.128 [R4.64], RZ ;  /* 0x000000ff04009986 */ /* 0x0003e8000c101d0c */
[----:B------:R1:W-:Y:S01]  /*2820*/  @!P0 STG.E.128 [R4.64+0x40], RZ ;  /* 0x000040ff04008986 */ /* 0x0003e2000c101d0c */
[----:B------:R-:W-:-:S13]  /*2830*/  ISETP.GE.AND P0, PT, R11, c[0x0][0x220], PT ;  /* 0x000088000b007a0c */ /* 0x000fda0003f06270 */
[----:B------:R-:W-:Y:S05]  /*2840*/  @P0 BRA `(.L_x_15) ;  /* 0x0000671000000947 */ /* 0x000fea0003800000 */
[----:B------:R2:W-:Y:S01]  /*2850*/  STG.E.128 [R4.64+0x80], RZ ;  /* 0x000080ff04007986 */ /* 0x0005e2000c101d0c */
[----:B------:R-:W-:Y:S05]  /*2860*/  BRA `(.L_x_15) ;  /* 0x000066f000007947 */ /* 0x000fea0003800000 */
.L_x_6:
[----:B------:R-:W2:Y:S01]  /*2870*/  LDL R16, [R1+0x28] ;  /* 0x0000280001107983 */ /* 0x000ea20000100800 */
[----:B------:R-:W-:Y:S01]  /*2880*/  PLOP3.LUT P0, PT, PT, PT, UP6, 0x80, 0x0 ;  /* 0x000000000000781c */ /* 0x000fe20003f0f068 */
[----:B------:R-:W-:Y:S01]  /*2890*/  UIMAD UR4, UR18, -0x80, UR14 ;  /* 0xffffff80120478a4 */ /* 0x000fe2000f8e020e */
[----:B------:R-:W-:Y:S01]  /*28a0*/  IMAD.U32 R4, RZ, RZ, UR23 ;  /* 0x00000017ff047e24 */ /* 0x000fe2000f8e00ff */
[----:B------:R-:W-:Y:S01]  /*28b0*/  ULDC.64 UR16, c[0x0][0x1a0] ;  /* 0x0000680000107ab9 */ /* 0x000fe20000000a00 */
[----:B------:R-:W-:Y:S01]  /*28c0*/  BSSY B0, `(.L_x_16) ;  /* 0x000003b000007945 */ /* 0x000fe20003800000 */
[----:B------:R-:W-:Y:S01]  /*28d0*/  UIMAD UR6, UR20, UR16, URZ ;  /* 0x00000010140672a4 */ /* 0x000fe2000f8e023f */
[----:B------:R-:W-:-:S07]  /*28e0*/  IMAD.WIDE.U32 R4, R4, c[0x0][0x1a0], R250 ;  /* 0x0000680004047a25 */ /* 0x000fce00078e00fa */
[----:B------:R-:W-:Y:S01]  /*28f0*/  @P0 BAR.SYNC.DEFER_BLOCKING 0x0 ;  /* 0x0000000000000b1d */ /* 0x000fe20000010000 */
[----:B------:R-:W-:Y:S01]  /*2900*/  ISETP.GE.AND P1, PT, R3, UR4, PT ;  /* 0x0000000403007c0c */ /* 0x000fe2000bf26270 */
[----:B------:R-:W-:Y:S01]  /*2910*/  UIMAD UR6, UR23, UR17, UR6 ;  /* 0x00000011170672a4 */ /* 0x000fe2000f8e0206 */
[----:B------:R-:W-:Y:S01]  /*2920*/  IADD3 R6, P0, R4, UR30, RZ ;  /* 0x0000001e04067c10 */ /* 0x000fe2000ff1e0ff */
[----:B------:R-:W-:-:S04]  /*2930*/  ULEA.HI UR15, UR5, UR5, URZ, 0x1 ;  /* 0x00000005050f7291 */ /* 0x000fc8000f8f083f */
[----:B------:R-:W-:Y:S01]  /*2940*/  MOV R4, UR6 ;  /* 0x0000000600047c02 */ /* 0x000fe20008000f00 */
[----:B------:R-:W-:-:S03]  /*2950*/  ULOP3.LUT UR6, UR15, 0xfffffffe, URZ, 0xc0, !UPT ;  /* 0xfffffffe0f067892 */ /* 0x000fc6000f8ec03f */
[----:B------:R-:W-:Y:S01]  /*2960*/  IADD3.X R7, R5, UR31, R4, P0, !PT ;  /* 0x0000001f05077c10 */ /* 0x000fe200087fe404 */
[----:B------:R-:W-:Y:S01]  /*2970*/  IMAD R4, R15, c[0x0][0x1b8], RZ ;  /* 0x00006e000f047a24 */ /* 0x000fe200078e02ff */
[----:B------:R-:W-:-:S03]  /*2980*/  UIADD3 UR6, UR5, -UR6, URZ ;  /* 0x8000000605067290 */ /* 0x000fc6000fffe03f */
[C---:B------:R-:W-:Y:S01]  /*2990*/  IMAD R4, R14.reuse, c[0x0][0x1bc], R4 ;  /* 0x00006f000e047a24 */ /* 0x040fe200078e0204 */
[----:B------:R-:W-:Y:S01]  /*29a0*/  UISETP.NE.AND UP0, UPT, UR6, 0x1, UPT ;  /* 0x000000010600788c */ /* 0x000fe2000bf05270 */
[----:B------:R-:W-:-:S05]  /*29b0*/  IMAD.WIDE.U32 R6, R14, c[0x0][0x1b8], R6 ;  /* 0x00006e000e067a25 */ /* 0x000fca00078e0006 */
[----:B------:R-:W-:Y:S01]  /*29c0*/  IADD3 R13, R7, R4, RZ ;  /* 0x00000004070d7210 */ /* 0x000fe20007ffe0ff */
[----:B--2---:R-:W-:-:S05]  /*29d0*/  IMAD.SHL.U32 R0, R16, 0x2, RZ ;  /* 0x0000000210007824 */ /* 0x004fca00078e00ff */
[----:B------:R1:W-:Y:S04]  /*29e0*/  @P1 STS [R0+0xf000], RZ ;  /* 0x00f000ff00001388 */ /* 0x0003e80000000800 */
[----:B------:R1:W-:Y:S04]  /*29f0*/  @P1 STS [R0+0xf004], RZ ;  /* 0x00f004ff00001388 */ /* 0x0003e80000000800 */
[----:B------:R1:W-:Y:S04]  /*2a00*/  @P1 STS.64 [R0+0xf008], RZ ;  /* 0x00f008ff00001388 */ /* 0x0003e80000000a00 */
[----:B------:R1:W-:Y:S04]  /*2a10*/  @P1 STS.128 [R0+0x11000], RZ ;  /* 0x011000ff00001388 */ /* 0x0003e80000000c00 */
[----:B------:R1:W-:Y:S01]  /*2a20*/  @P1 STS.128 [R0+0x13000], RZ ;  /* 0x013000ff00001388 */ /* 0x0003e20000000c00 */
[----:B------:R-:W-:Y:S05]  /*2a30*/  @P1 BRA `(.L_x_17) ;  /* 0x0000023000001947 */ /* 0x000fea0003800000 */
[----:B------:R-:W2:Y:S04]  /*2a40*/  LDL R9, [R1+0x10] ;  /* 0x0000100001097983 */ /* 0x000ea80000100800 */
[----:B------:R-:W3:Y:S01]  /*2a50*/  LDL R8, [R1+0x14] ;  /* 0x0000140001087983 */ /* 0x000ee20000100800 */
[----:B------:R-:W-:Y:S01]  /*2a60*/  ISETP.GE.AND P5, PT, R250, c[0x0][0x220], PT ;  /* 0x00008800fa007a0c */ /* 0x000fe20003fa6270 */
[----:B------:R-:W-:-:S02]  /*2a70*/  IMAD R12, R17, c[0x0][0x1a0], RZ ;  /* 0x00006800110c7a24 */ /* 0x000fc400078e02ff */
[----:B------:R-:W-:Y:S02]  /*2a80*/  IMAD.MOV.U32 R4, RZ, RZ, R6 ;  /* 0x000000ffff047224 */ /* 0x000fe400078e0006 */
[----:B------:R-:W-:Y:S02]  /*2a90*/  IMAD.MOV.U32 R5, RZ, RZ, R13 ;  /* 0x000000ffff057224 */ /* 0x000fe400078e000d */
[C---:B------:R-:W-:Y:S02]  /*2aa0*/  IMAD R12, R3.reuse, c[0x0][0x1a4], R12 ;  /* 0x00006900030c7a24 */ /* 0x040fe400078e020c */
[----:B------:R-:W-:-:S04]  /*2ab0*/  IMAD.WIDE.U32 R4, R3, c[0x0][0x1a0], R4 ;  /* 0x0000680003047a25 */ /* 0x000fc800078e0004 */
[----:B------:R-:W-:Y:S01]  /*2ac0*/  IMAD.IADD R12, R5, 0x1, R12 ;  /* 0x00000001050c7824 */ /* 0x000fe200078e020c */
[C---:B------:R-:W-:Y:S01]  /*2ad0*/  @!P5 LEA R10, P2, R4.reuse, c[0x0][0x170], 0x1 ;  /* 0x00005c00040ada11 */ /* 0x040fe200078408ff */
[----:B------:R4:W-:Y:S03]  /*2ae0*/  @P5 STS [R0+0xf000], RZ ;  /* 0x00f000ff00005388 */ /* 0x0009e60000000800 */
[----:B------:R-:W-:Y:S01]  /*2af0*/  @!P5 LEA.HI.X R11, R4, c[0x0][0x174], R12, 0x1, P2 ;  /* 0x00005d00040bda11 */ /* 0x000fe200010f0c0c */
[----:B------:R4:W-:Y:S04]  /*2b00*/  @P5 STS [R0+0xf004], RZ ;  /* 0x00f004ff00005388 */ /* 0x0009e80000000800 */
[----:B------:R4:W-:Y:S04]  /*2b10*/  @P5 STS.64 [R0+0xf008], RZ ;  /* 0x00f008ff00005388 */ /* 0x0009e80000000a00 */
[----:B------:R-:W-:Y:S01]  /*2b20*/  @!PT LDS RZ, [RZ] ;  /* 0x00000000fffff984 */ /* 0x000fe20000000800 */
[----:B------:R-:W-:Y:S01]  /*2b30*/  @!PT LDS RZ, [RZ] ;  /* 0x00000000fffff984 */ /* 0x000fe20000000800 */
[----:B------:R-:W-:Y:S01]  /*2b40*/  @!PT LDS RZ, [RZ] ;  /* 0x00000000fffff984 */ /* 0x000fe20000000800 */
[----:B------:R4:W-:Y:S01]  /*2b50*/  @!P5 LDGSTS.E.BYPASS.LTC128B.128 [R0+0xf000], [R10.64] ;  /* 0x0f0000000a00dfae */ /* 0x0009e2000b901d4c */
[----:B--2---:R-:W-:-:S02]  /*2b60*/  ISETP.GE.AND P4, PT, R9, c[0x0][0x220], PT ;  /* 0x0000880009007a0c */ /* 0x004fc40003f86270 */
[----:B---3--:R-:W-:-:S11]  /*2b70*/  ISETP.GE.AND P3, PT, R8, c[0x0][0x220], PT ;  /* 0x0000880008007a0c */ /* 0x008fd60003f66270 */
[C---:B------:R-:W-:Y:S01]  /*2b80*/  @!P4 LEA R8, P0, R4.reuse, c[0x0][0x170], 0x1 ;  /* 0x00005c000408ca11 */ /* 0x040fe200078008ff */
[----:B------:R4:W-:Y:S03]  /*2b90*/  @P4 STS.128 [R0+0x11000], RZ ;  /* 0x011000ff00004388 */ /* 0x0009e60000000c00 */
[----:B------:R-:W-:-:S05]  /*2ba0*/  @!P4 LEA.HI.X R9, R4, c[0x0][0x174], R12, 0x1, P0 ;  /* 0x00005d000409ca11 */ /* 0x000fca00000f0c0c */
[----:B------:R-:W-:Y:S01]  /*2bb0*/  @!PT LDS RZ, [RZ] ;  /* 0x00000000fffff984 */ /* 0x000fe20000000800 */
[----:B------:R-:W-:Y:S01]  /*2bc0*/  @!PT LDS RZ, [RZ] ;  /* 0x00000000fffff984 */ /* 0x000fe20000000800 */
[----:B------:R-:W-:Y:S01]  /*2bd0*/  @!PT LDS RZ, [RZ] ;  /* 0x00000000fffff984 */ /* 0x000fe20000000800 */
[----:B------:R4:W-:Y:S04]  /*2be0*/  @!P4 LDGSTS.E.BYPASS.LTC128B.128 [R0+0x11000], [R8.64+0x40] ;  /* 0x110000400800cfae */ /* 0x0009e8000b901d4c */
[----:B------:R4:W-:Y:S01]  /*2bf0*/  @P3 STS.128 [R0+0x13000], RZ ;  /* 0x013000ff00003388 */ /* 0x0009e20000000c00 */
[----:B------:R-:W-:Y:S05]  /*2c00*/  @P3 BRA `(.L_x_17) ;  /* 0x0000006000003947 */ /* 0x000fea0003800000 */
[----:B----4-:R-:W-:-:S04]  /*2c10*/  LEA R8, P0, R4, c[0x0][0x170], 0x1 ;  /* 0x00005c0004087a11 */ /* 0x010fc800078008ff */
[----:B------:R-:W-:-:S05]  /*2c20*/  LEA.HI.X R9, R4, c[0x0][0x174], R12, 0x1, P0 ;  /* 0x00005d0004097a11 */ /* 0x000fca00000f0c0c */
[----:B------:R-:W-:Y:S01]  /*2c30*/  @!PT LDS RZ, [RZ] ;  /* 0x00000000fffff984 */ /* 0x000fe20000000800 */
[----:B------:R-:W-:Y:S01]  /*2c40*/  @!PT LDS RZ, [RZ] ;  /* 0x00000000fffff984 */ /* 0x000fe20000000800 */
[----:B------:R-:W-:Y:S01]  /*2c50*/  @!PT LDS RZ, [RZ] ;  /* 0x00000000fffff984 */ /* 0x000fe20000000800 */
[----:B------:R2:W-:Y:S04]  /*2c60*/  LDGSTS.E.BYPASS.LTC128B.128 [R0+0x13000], [R8.64+0x80] ;  /* 0x1300008008007fae */ /* 0x0005e8000b901d4c */
.L_x_17:
[----:B------:R-:W-:Y:S05]  /*2c70*/  BSYNC B0 ;  /* 0x0000000000007941 */ /* 0x000fea0003800000 */
.L_x_16:
[----:B------:R-:W-:Y:S01]  /*2c80*/  IADD3 R4, R3, 0x40, RZ ;  /* 0x0000004003047810 */ /* 0x000fe20007ffe0ff */
[----:B------:R-:W-:Y:S03]  /*2c90*/  BSSY B0, `(.L_x_18) ;  /* 0x0000028000007945 */ /* 0x000fe60003800000 */
[----:B------:R-:W-:-:S13]  /*2ca0*/  ISETP.GE.AND P5, PT, R4, UR4, PT ;  /* 0x0000000404007c0c */ /* 0x000fda000bfa6270 */
[----:B------:R3:W-:Y:S04]  /*2cb0*/  @P5 STS.128 [R0+0x10000], RZ ;  /* 0x010000ff00005388 */ /* 0x0007e80000000c00 */
[----:B------:R3:W-:Y:S04]  /*2cc0*/  @P5 STS.128 [R0+0x12000], RZ ;  /* 0x012000ff00005388 */ /* 0x0007e80000000c00 */
[----:B------:R3:W-:Y:S01]  /*2cd0*/  @P5 STS.128 [R0+0x14000], RZ ;  /* 0x014000ff00005388 */ /* 0x0007e20000000c00 */
[----:B------:R-:W-:Y:S05]  /*2ce0*/  @P5 BRA `(.L_x_19) ;  /* 0x0000022000005947 */ /* 0x000fea0003800000 */
[----:B--2-4-:R-:W2:Y:S04]  /*2cf0*/  LDL R9, [R1+0x10] ;  /* 0x0000100001097983 */ /* 0x014ea80000100800 */
[----:B------:R-:W4:Y:S01]  /*2d00*/  LDL R8, [R1+0x14] ;  /* 0x0000140001087983 */ /* 0x000f220000100800 */
[----:B------:R-:W-:Y:S01]  /*2d10*/  IADD3 R4, P0, R3, 0x40, RZ ;  /* 0x0000004003047810 */ /* 0x000fe20007f1e0ff */
[----:B------:R-:W-:Y:S01]  /*2d20*/  IMAD.MOV.U32 R7, RZ, RZ, R13 ;  /* 0x000000ffff077224 */ /* 0x000fe200078e000d */
[----:B------:R-:W-:-:S03]  /*2d30*/  ISETP.GE.AND P4, PT, R250, c[0x0][0x220], PT ;  /* 0x00008800fa007a0c */ /* 0x000fc60003f86270 */
[----:B------:R-:W-:Y:S02]  /*2d40*/  IMAD.X R5, RZ, RZ, R17, P0 ;  /* 0x000000ffff057224 */ /* 0x000fe400000e0611 */
[----:B------:R-:W-:-:S04]  /*2d50*/  IMAD.WIDE.U32 R10, R4, c[0x0][0x1a0], R6 ;  /* 0x00006800040a7a25 */ /* 0x000fc800078e0006 */
[----:B------:R-:W-:-:S04]  /*2d60*/  IMAD R5, R5, c[0x0][0x1a0], RZ ;  /* 0x0000680005057a24 */ /* 0x000fc800078e02ff */
[----:B------:R-:W-:Y:S01]  /*2d70*/  IMAD R4, R4, c[0x0][0x1a4], R5 ;  /* 0x0000690004047a24 */ /* 0x000fe200078e0205 */
[----:B------:R1:W-:Y:S03]  /*2d80*/  @P4 STS.128 [R0+0x10000], RZ ;  /* 0x010000ff00004388 */ /* 0x0003e60000000c00 */
[----:B------:R-:W-:Y:S01]  /*2d90*/  IMAD.IADD R4, R11, 0x1, R4 ;  /* 0x000000010b047824 */ /* 0x000fe200078e0204 */
[----:B--2---:R-:W-:Y:S02]  /*2da0*/  ISETP.GE.AND P3, PT, R9, c[0x0][0x220], PT ;  /* 0x0000880009007a0c */ /* 0x004fe40003f66270 */
[----:B----4-:R-:W-:Y:S02]  /*2db0*/  ISETP.GE.AND P0, PT, R8, c[0x0][0x220], PT ;  /* 0x0000880008007a0c */ /* 0x010fe40003f06270 */
[----:B------:R-:W-:-:S04]  /*2dc0*/  @!P4 LEA R8, P6, R10, c[0x0][0x170], 0x1 ;  /* 0x00005c000a08ca11 */ /* 0x000fc800078c08ff */
[----:B------:R-:W-:-:S05]  /*2dd0*/  @!P4 LEA.HI.X R9, R10, c[0x0][0x174], R4, 0x1, P6 ;  /* 0x00005d000a09ca11 */ /* 0x000fca00030f0c04 */
[C---:B------:R-:W-:Y:S01]  /*2de0*/  @!P3 LEA R6, P2, R10.reuse, c[0x0][0x170], 0x1 ;  /* 0x00005c000a06ba11 */ /* 0x040fe200078408ff */
[----:B------:R-:W-:Y:S01]  /*2df0*/  @!PT LDS RZ, [RZ] ;  /* 0x00000000fffff984 */ /* 0x000fe20000000800 */
[----:B------:R-:W-:Y:S01]  /*2e00*/  @!PT LDS RZ, [RZ] ;  /* 0x00000000fffff984 */ /* 0x000fe20000000800 */
[----:B------:R-:W-:Y:S01]  /*2e10*/  @!PT LDS RZ, [RZ] ;  /* 0x00000000fffff984 */ /* 0x000fe20000000800 */
[----:B------:R1:W-:Y:S03]  /*2e20*/  @!P4 LDGSTS.E.BYPASS.LTC128B.128 [R0+0x10000], [R8.64] ;  /* 0x100000000800cfae */ /* 0x0003e6000b901d4c */
[----:B------:R-:W-:Y:S01]  /*2e30*/  @!P3 LEA.HI.X R7, R10, c[0x0][0x174], R4, 0x1, P2 ;  /* 0x00005d000a07ba11 */ /* 0x000fe200010f0c04 */
[----:B------:R1:W-:Y:S04]  /*2e40*/  @P3 STS.128 [R0+0x12000], RZ ;  /* 0x012000ff00003388 */ /* 0x0003e80000000c00 */
[----:B------:R-:W-:Y:S01]  /*2e50*/  @!PT LDS RZ, [RZ] ;  /* 0x00000000fffff984 */ /* 0x000fe20000000800 */
[----:B------:R-:W-:Y:S01]  /*2e60*/  @!PT LDS RZ, [RZ] ;  /* 0x00000000fffff984 */ /* 0x000fe20000000800 */
[----:B------:R-:W-:Y:S01]  /*2e70*/  @!PT LDS RZ, [RZ] ;  /* 0x00000000fffff984 */ /* 0x000fe20000000800 */
[----:B------:R1:W-:Y:S04]  /*2e80*/  @!P3 LDGSTS.E.BYPASS.LTC128B.128 [R0+0x12000], [R6.64+0x40] ;  /* 0x120000400600bfae */ /* 0x0003e8000b901d4c */
[----:B------:R1:W-:Y:S01]  /*2e90*/  @P0 STS.128 [R0+0x14000], RZ ;  /* 0x014000ff00000388 */ /* 0x0003e20000000c00 */
[----:B------:R-:W-:Y:S05]  /*2ea0*/  @P0 BRA `(.L_x_19) ;  /* 0x0000006000000947 */ /* 0x000fea0003800000 */
[----:B-1----:R-:W-:-:S04]  /*2eb0*/  LEA R6, P0, R10, c[0x0][0x170], 0x1 ;  /* 0x00005c000a067a11 */ /* 0x002fc800078008ff */
[----:B------:R-:W-:-:S05]  /*2ec0*/  LEA.HI.X R7, R10, c[0x0][0x174], R4, 0x1, P0 ;  /* 0x00005d000a077a11 */ /* 0x000fca00000f0c04 */
[----:B------:R-:W-:Y:S01]  /*2ed0*/  @!PT LDS RZ, [RZ] ;  /* 0x00000000fffff984 */ /* 0x000fe20000000800 */
[----:B------:R-:W-:Y:S01]  /*2ee0*/  @!PT LDS RZ, [RZ] ;  /* 0x00000000fffff984 */ /* 0x000fe20000000800 */
[----:B------:R-:W-:Y:S01]  /*2ef0*/  @!PT LDS RZ, [RZ] ;  /* 0x00000000fffff984 */ /* 0x000fe20000000800 */
[----:B------:R1:W-:Y:S04]  /*2f00*/  LDGSTS.E.BYPASS.LTC128B.128 [R0+0x14000], [R6.64+0x80] ;  /* 0x1400008006007fae */ /* 0x0003e8000b901d4c */
.L_x_19:
[----:B------:R-:W-:Y:S05]  /*2f10*/  BSYNC B0 ;  /* 0x0000000000007941 */ /* 0x000fea0003800000 */
.L_x_18:
[----:B------:R-:W-:Y:S01]  /*2f20*/  UIMAD UR4, UR5, -0x40, UR25 ;  /* 0xffffffc0050478a4 */ /* 0x000fe2000f8e0219 */
[----:B------:R-:W0:Y:S01]  /*2f30*/  LDGDEPBAR ;  /* 0x00000000000079af */ /* 0x000e220000000000 */
[----:B------:R-:W-:Y:S04]  /*2f40*/  BSSY B0, `(.L_x_20) ;  /* 0x0000025000007945 */ /* 0x000fe80003800000 */
[----:B------:R-:W-:-:S13]  /*2f50*/  ISETP.GE.AND P2, PT, R3, UR4, PT ;  /* 0x0000000403007c0c */ /* 0x000fda000bf46270 */
[----:B------:R1:W-:Y:S04]  /*2f60*/  @P2 STS [R0+0x6000], RZ ;  /* 0x006000ff00002388 */ /* 0x0003e80000000800 */
[----:B------:R1:W-:Y:S04]  /*2f70*/  @P2 STS [R0+0x6004], RZ ;  /* 0x006004ff00002388 */ /* 0x0003e80000000800 */
[----:B------:R1:W-:Y:S04]  /*2f80*/  @P2 STS.64 [R0+0x6008], RZ ;  /* 0x006008ff00002388 */ /* 0x0003e80000000a00 */
[----:B------:R1:W-:Y:S04]  /*2f90*/  @P2 STS.128 [R0+0x7000], RZ ;  /* 0x007000ff00002388 */ /* 0x0003e80000000c00 */
[----:B------:R1:W-:Y:S01]  /*2fa0*/  @P2 STS.128 [R0+0x8000], RZ ;  /* 0x008000ff00002388 */ /* 0x0003e20000000c00 */
[----:B------:R-:W-:Y:S05]  /*2fb0*/  @P2 BRA `(.L_x_21) ;  /* 0x000001d000002947 */ /* 0x000fea0003800000 */
[----:B------:R-:W5:Y:S04]  /*2fc0*/  LDL R5, [R1+0x10] ;  /* 0x0000100001057983 */ /* 0x000f680000100800 */
[----:B--2---:R-:W2:Y:S01]  /*2fd0*/  LDL R4, [R1+0x14] ;  /* 0x0000140001047983 */ /* 0x004ea20000100800 */
[----:B------:R-:W-:-:S13]  /*2fe0*/  ISETP.GE.AND P4, PT, R250, c[0x0][0x220], PT ;  /* 0x00008800fa007a0c */ /* 0x000fda0003f86270 */
[----:B-1----:R-:W-:Y:S01]  /*2ff0*/  @!P4 IMAD.MOV.U32 R6, RZ, RZ, R242 ;  /* 0x000000ffff06c224 */ /* 0x002fe200078e00f2 */
[----:B------:R1:W-:Y:S01]  /*3000*/  @P4 STS [R0+0x6000], RZ ;  /* 0x006000ff00004388 */ /* 0x0003e20000000800 */
[----:B------:R-:W-:-:S03]  /*3010*/  @!P4 IMAD.MOV.U32 R7, RZ, RZ, R240 ;  /* 0x000000ffff07c224 */ /* 0x000fc600078e00f0 */
[----:B------:R1:W-:Y:S04]  /*3020*/  @P4 STS [R0+0x6004], RZ ;  /* 0x006004ff00004388 */ /* 0x0003e80000000800 */
[----:B------:R1:W-:Y:S04]  /*3030*/  @P4 STS.64 [R0+0x6008], RZ ;  /* 0x006008ff00004388 */ /* 0x0003e80000000a00 */
[----:B------:R-:W-:Y:S01]  /*3040*/  @!PT LDS RZ, [RZ] ;  /* 0x00000000fffff984 */ /* 0x000fe20000000800 */
[----:B------:R-:W-:Y:S01]  /*3050*/  @!PT LDS RZ, [RZ] ;  /* 0x00000000fffff984 */ /* 0x000fe20000000800 */
[----:B------:R-:W-:Y:S01]  /*3060*/  @!PT LDS RZ, [RZ] ;  /* 0x00000000fffff984 */ /* 0x000fe20000000800 */
[----:B------:R1:W-:Y:S01]  /*3070*/  @!P4 LDGSTS.E.BYPASS.LTC128B.128 [R0+0x6000], [R6.64] ;  /* 0x060000000600cfae */ /* 0x0003e2000b901d4c */
[----:B-----5:R-:W-:Y:S02]  /*3080*/  ISETP.GE.AND P3, PT, R5, c[0x0][0x220], PT ;  /* 0x0000880005007a0c */ /* 0x020fe40003f66270 */
[----:B--2---:R-:W-:-:S11]  /*3090*/  ISETP.GE.AND P0, PT, R4, c[0x0][0x220], PT ;  /* 0x0000880004007a0c */ /* 0x004fd60003f06270 */
[----:B------:R-:W-:Y:S01]  /*30a0*/  @!P3 MOV R4, R242 ;  /* 0x000000f20004b202 */ /* 0x000fe20000000f00 */
[----:B------:R-:W-:Y:S01]  /*30b0*/  @!P3 IMAD.MOV.U32 R5, RZ, RZ, R240 ;  /* 0x000000ffff05b224 */ /* 0x000fe200078e00f0 */
[----:B------:R1:W-:Y:S04]  /*30c0*/  @P3 STS.128 [R0+0x7000], RZ ;  /* 0x007000ff00003388 */ /* 0x0003e80000000c00 */
[----:B------:R-:W-:Y:S01]  /*30d0*/  @!PT LDS RZ, [RZ] ;  /* 0x00000000fffff984 */ /* 0x000fe20000000800 */
[----:B------:R-:W-:Y:S01]  /*30e0*/  @!PT LDS RZ, [RZ] ;  /* 0x00000000fffff984 */ /* 0x000fe20000000800 */
[----:B------:R-:W-:Y:S01]  /*30f0*/  @!PT LDS RZ, [RZ] ;  /* 0x00000000fffff984 */ /* 0x000fe20000000800 */
[----:B------:R1:W-:Y:S04]  /*3100*/  @!P3 LDGSTS.E.BYPASS.LTC128B.128 [R0+0x7000], [R4.64+0x40] ;  /* 0x070000400400bfae */ /* 0x0003e8000b901d4c */
[----:B------:R1:W-:Y:S01]  /*3110*/  @P0 STS.128 [R0+0x8000], RZ ;  /* 0x008000ff00000388 */ /* 0x0003e20000000c00 */
[----:B------:R-:W-:Y:S05]  /*3120*/  @P0 BRA `(.L_x_21) ;  /* 0x0000006000000947 */ /* 0x000fea0003800000 */
[----:B-1----:R-:W-:Y:S02]  /*3130*/  MOV R4, R242 ;  /* 0x000000f200047202 */ /* 0x002fe40000000f00 */
[----:B------:R-:W-:-:S05]  /*3140*/  MOV R5, R240 ;  /* 0x000000f000057202 */ /* 0x000fca0000000f00 */
[----:B------:R-:W-:Y:S01]  /*3150*/  @!PT LDS RZ, [RZ] ;  /* 0x00000000fffff984 */ /* 0x000fe20000000800 */
[----:B------:R-:W-:Y:S01]  /*3160*/  @!PT LDS RZ, [RZ] ;  /* 0x00000000fffff984 */ /* 0x000fe20000000800 */
[----:B------:R-:W-:Y:S01]  /*3170*/  @!PT LDS RZ, [RZ] ;  /* 0x00000000fffff984 */ /* 0x000fe20000000800 */
[----:B------:R1:W-:Y:S02]  /*3180*/  LDGSTS.E.BYPASS.LTC128B.128 [R0+0x8000], [R4.64+0x80] ;  /* 0x0800008004007fae */ /* 0x0003e4000b901d4c */
.L_x_21:
[----:B------:R-:W-:Y:S05]  /*3190*/  BSYNC B0 ;  /* 0x0000000000007941 */ /* 0x000fea0003800000 */
.L_x_20:
[----:B------:R-:W-:Y:S01]  /*31a0*/  PLOP3.LUT P0, PT, PT, PT, UP0, 0x80, 0x0 ;  /* 0x000000000000781c */ /* 0x000fe20003f0f008 */
[----:B------:R-:W-:Y:S01]  /*31b0*/  BSSY B0, `(.L_x_22) ;  /* 0x0000036000007945 */ /* 0x000fe20003800000 */
[----:B-1----:R-:W-:-:S04]  /*31c0*/  IADD3 R4, R16, 0x1800, RZ ;  /* 0x0000180010047810 */ /* 0x002fc80007ffe0ff */
[----:B------:R-:W-:-:S05]  /*31d0*/  SEL R4, R4, R16, !P0 ;  /* 0x0000001004047207 */ /* 0x000fca0004000000 */
[----:B------:R-:W-:Y:S01]  /*31e0*/  IMAD.SHL.U32 R232, R4, 0x2, RZ ;  /* 0x0000000204e87824 */ /* 0x000fe200078e00ff */
[----:B------:R-:W-:Y:S05]  /*31f0*/  @!P2 BRA `(.L_x_23) ;  /* 0x000000d00000a947 */ /* 0x000fea0003800000 */
[----:B------:R1:W-:Y:S04]  /*3200*/  STS [R232], RZ ;  /* 0x000000ffe8007388 */ /* 0x0003e80000000800 */
[----:B------:R1:W-:Y:S04]  /*3210*/  STS [R232+0x4], RZ ;  /* 0x000004ffe8007388 */ /* 0x0003e80000000800 */
        /* <DEDUP_REMOVED lines=9> */
[----:B------:R1:W-:Y:S01]  /*32b0*/  STS [R232+0x200c], RZ ;  /* 0x00200cffe8007388 */ /* 0x0003e20000000800 */
[----:B------:R-:W-:Y:S05]  /*32c0*/  BRA `(.L_x_24) ;  /* 0x0000024000007947 */ /* 0x000fea0003800000 */
.L_x_23:
[----:B------:R-:W5:Y:S04]  /*32d0*/  LDL R5, [R1+0x10] ;  /* 0x0000100001057983 */ /* 0x000f680000100800 */
[----:B--2---:R-:W2:Y:S01]  /*32e0*/  LDL R4, [R1+0x14] ;  /* 0x0000140001047983 */ /* 0x004ea20000100800 */
[----:B------:R-:W-:-:S13]  /*32f0*/  ISETP.GE.AND P4, PT, R250, c[0x0][0x220], PT ;  /* 0x00008800fa007a0c */ /* 0x000fda0003f86270 */
[----:B------:R-:W-:Y:S01]  /*3300*/  @!P4 IMAD.MOV.U32 R6, RZ, RZ, R241 ;  /* 0x000000ffff06c224 */ /* 0x000fe200078e00f1 */
[----:B------:R1:W-:Y:S01]  /*3310*/  @P4 STS [R232], RZ ;  /* 0x000000ffe8004388 */ /* 0x0003e20000000800 */
[----:B------:R-:W-:-:S03]  /*3320*/  @!P4 IMAD.MOV.U32 R7, RZ, RZ, R239 ;  /* 0x000000ffff07c224 */ /* 0x000fc600078e00ef */
[----:B------:R1:W-:Y:S04]  /*3330*/  @P4 STS [R232+0x4], RZ ;  /* 0x000004ffe8004388 */ /* 0x0003e80000000800 */
[----:B------:R1:W-:Y:S04]  /*3340*/  @P4 STS [R232+0x8], RZ ;  /* 0x000008ffe8004388 */ /* 0x0003e80000000800 */
[----:B------:R1:W-:Y:S04]  /*3350*/  @P4 STS [R232+0xc], RZ ;  /* 0x00000cffe8004388 */ /* 0x0003e80000000800 */
[----:B------:R-:W-:Y:S01]  /*3360*/  @!PT LDS RZ, [RZ] ;  /* 0x00000000fffff984 */ /* 0x000fe20000000800 */
[----:B------:R-:W-:Y:S01]  /*3370*/  @!PT LDS RZ, [RZ] ;  /* 0x00000000fffff984 */ /* 0x000fe20000000800 */
[----:B------:R-:W-:Y:S01]  /*3380*/  @!PT LDS RZ, [RZ] ;  /* 0x00000000fffff984 */ /* 0x000fe20000000800 */
[----:B------:R1:W-:Y:S01]  /*3390*/  @!P4 LDGSTS.E.BYPASS.LTC128B.128 [R232], [R6.64] ;  /* 0x0000000006e8cfae */ /* 0x0003e2000b901d4c */
[----:B-----5:R-:W-:-:S02]  /*33a0*/  ISETP.GE.AND P3, PT, R5, c[0x0][0x220], PT ;  /* 0x0000880005007a0c */ /* 0x020fc40003f66270 */
[----:B--2---:R-:W-:-:S11]  /*33b0*/  ISETP.GE.AND P2, PT, R4, c[0x0][0x220], PT ;  /* 0x0000880004007a0c */ /* 0x004fd60003f46270 */
[----:B------:R-:W-:Y:S01]  /*33c0*/  @!P3 MOV R4, R241 ;  /* 0x000000f10004b202 */ /* 0x000fe20000000f00 */
[----:B------:R-:W-:Y:S01]  /*33d0*/  @!P3 IMAD.MOV.U32 R5, RZ, RZ, R239 ;  /* 0x000000ffff05b224 */ /* 0x000fe200078e00ef */
[----:B------:R1:W-:Y:S04]  /*33e0*/  @P3 STS [R232+0x1000], RZ ;  /* 0x001000ffe8003388 */ /* 0x0003e80000000800 */
[----:B------:R1:W-:Y:S04]  /*33f0*/  @P3 STS [R232+0x1004], RZ ;  /* 0x001004ffe8003388 */ /* 0x0003e80000000800 */
[----:B------:R1:W-:Y:S04]  /*3400*/  @P3 STS [R232+0x1008], RZ ;  /* 0x001008ffe8003388 */ /* 0x0003e80000000800 */
[----:B------:R1:W-:Y:S04]  /*3410*/  @P3 STS [R232+0x100c], RZ ;  /* 0x00100cffe8003388 */ /* 0x0003e80000000800 */
[----:B------:R-:W-:Y:S01]  /*3420*/  @!PT LDS RZ, [RZ] ;  /* 0x00000000fffff984 */ /* 0x000fe20000000800 */
[----:B------:R-:W-:Y:S01]  /*3430*/  @!PT LDS RZ, [RZ] ;  /* 0x00000000fffff984 */ /* 0x000fe20000000800 */
[----:B------:R-:W-:Y:S01]  /*3440*/  @!PT LDS RZ, [RZ] ;  /* 0x00000000fffff984 */ /* 0x000fe20000000800 */
[----:B------:R1:W-:Y:S04]  /*3450*/  @!P3 LDGSTS.E.BYPASS.LTC128B.128 [R232+0x1000], [R4.64+0x40] ;  /* 0x0100004004e8bfae */ /* 0x0003e8000b901d4c */
[----:B------:R1:W-:Y:S04]  /*3460*/  @P2 STS [R232+0x2000], RZ ;  /* 0x002000ffe8002388 */ /* 0x0003e80000000800 */
[----:B------:R1:W-:Y:S04]  /*3470*/  @P2 STS [R232+0x2004], RZ ;  /* 0x002004ffe8002388 */ /* 0x0003e80000000800 */
[----:B------:R1:W-:Y:S04]  /*3480*/  @P2 STS [R232+0x2008], RZ ;  /* 0x002008ffe8002388 */ /* 0x0003e80000000800 */
[----:B------:R1:W-:Y:S01]  /*3490*/  @P2 STS [R232+0x200c], RZ ;  /* 0x00200cffe8002388 */ /* 0x0003e20000000800 */
[----:B------:R-:W-:Y:S05]  /*34a0*/  @P2 BRA `(.L_x_24) ;  /* 0x0000006000002947 */ /* 0x000fea0003800000 */
[----:B-1----:R-:W-:Y:S02]  /*34b0*/  MOV R4, R241 ;  /* 0x000000f100047202 */ /* 0x002fe40000000f00 */
[----:B------:R-:W-:-:S05]  /*34c0*/  MOV R5, R239 ;  /* 0x000000ef00057202 */ /* 0x000fca0000000f00 */
[----:B------:R-:W-:Y:S01]  /*34d0*/  @!PT LDS RZ, [RZ] ;  /* 0x00000000fffff984 */ /* 0x000fe20000000800 */
[----:B------:R-:W-:Y:S01]  /*34e0*/  @!PT LDS RZ, [RZ] ;  /* 0x00000000fffff984 */ /* 0x000fe20000000800 */
[----:B------:R-:W-:Y:S01]  /*34f0*/  @!PT LDS RZ, [RZ] ;  /* 0x00000000fffff984 */ /* 0x000fe20000000800 */
[----:B------:R1:W-:Y:S02]  /*3500*/  LDGSTS.E.BYPASS.LTC128B.128 [R232+0x2000], [R4.64+0x80] ;  /* 0x0200008004e87fae */ /* 0x0003e4000b901d4c */
.L_x_24:
[----:B------:R-:W-:Y:S05]  /*3510*/  BSYNC B0 ;  /* 0x0000000000007941 */ /* 0x000fea0003800000 */
.L_x_22:
[----:B------:R-:W5:Y:S01]  /*3520*/  LDL R18, [R1+0x4c] ;  /* 0x00004c0001127983 */ /* 0x000f620000100800 */
[----:B------:R-:W-:Y:S01]  /*3530*/  IMAD.MOV.U32 R13, RZ, RZ, 0x7f800000 ;  /* 0x7f800000ff0d7424 */ /* 0x000fe200078e00ff */
[----:B------:R-:W-:Y:S01]  /*3540*/  ULDC.64 UR16, c[0x0][0x198] ;  /* 0x0000660000107ab9 */ /* 0x000fe20000000a00 */
[----:B----4-:R-:W-:Y:S02]  /*3550*/  IMAD.MOV.U32 R11, RZ, RZ, 0x7f800000 ;  /* 0x7f800000ff0b7424 */ /* 0x010fe400078e00ff */
[----:B------:R-:W-:Y:S02]  /*3560*/  IMAD.MOV.U32 R12, RZ, RZ, 0x7f800000 ;  /* 0x7f800000ff0c7424 */ /* 0x000fe400078e00ff */
[----:B------:R-:W-:Y:S01]  /*3570*/  IMAD.MOV.U32 R19, RZ, RZ, 0x7f800000 ;  /* 0x7f800000ff137424 */ /* 0x000fe200078e00ff */
[C---:B-1---5:R-:W-:Y:S01]  /*3580*/  IADD3 R5, R18.reuse, 0x28, RZ ;  /* 0x0000002812057810 */ /* 0x062fe20007ffe0ff */
[C---:B------:R-:W-:Y:S01]  /*3590*/  IMAD.SHL.U32 R7, R18.reuse, 0x4, RZ ;  /* 0x0000000412077824 */ /* 0x040fe200078e00ff */
[----:B------:R-:W-:-:S02]  /*35a0*/  IADD3 R4, R18, 0x8, RZ ;  /* 0x0000000812047810 */ /* 0x000fc40007ffe0ff */
[----:B------:R-:W-:Y:S02]  /*35b0*/  ISETP.GE.AND P4, PT, R5, UR4, PT ;  /* 0x0000000405007c0c */ /* 0x000fe4000bf86270 */
[----:B------:R-:W-:Y:S02]  /*35c0*/  SHF.R.S32.HI R16, RZ, 0x1f, R18 ;  /* 0x0000001fff107819 */ /* 0x000fe40000011412 */
[----:B------:R-:W-:Y:S02]  /*35d0*/  ISETP.GE.AND P6, PT, R4, UR4, PT ;  /* 0x0000000404007c0c */ /* 0x000fe4000bfc6270 */
[----:B------:R-:W-:Y:S02]  /*35e0*/  SHF.R.S32.HI R10, RZ, 0x1f, R5 ;  /* 0x0000001fff0a7819 */ /* 0x000fe40000011405 */
[----:B------:R-:W-:Y:S02]  /*35f0*/  IADD3 R4, P3, R7, UR8, RZ ;  /* 0x0000000807047c10 */ /* 0x000fe4000ff7e0ff */
[----:B--2---:R-:W-:-:S02]  /*3600*/  SHF.L.U64.HI R9, R18, 0x2, R16 ;  /* 0x0000000212097819 */ /* 0x004fc40000010210 */
[----:B------:R-:W-:Y:S02]  /*3610*/  IADD3 R8, R18, 0x20, RZ ;  /* 0x0000002012087810 */ /* 0x000fe40007ffe0ff */
[----:B------:R-:W-:-:S04]  /*3620*/  @!P4 LEA R6, P2, R5, UR8, 0x2 ;  /* 0x000000080506cc11 */ /* 0x000fc8000f8410ff */
[----:B------:R-:W-:Y:S02]  /*3630*/  @!P4 LEA.HI.X R7, R5, UR7, R10, 0x2, P2 ;  /* 0x000000070507cc11 */ /* 0x000fe400090f140a */
[----:B------:R-:W-:Y:S02]  /*3640*/  IADD3.X R5, R9, UR7, RZ, P3, !PT ;  /* 0x0000000709057c10 */ /* 0x000fe40009ffe4ff */
[----:B------:R-:W-:Y:S01]  /*3650*/  ISETP.GE.AND P3, PT, R8, UR4, PT ;  /* 0x0000000408007c0c */ /* 0x000fe2000bf66270 */
[----:B------:R1:W2:Y:S01]  /*3660*/  @!P4 LDG.E R11, [R6.64] ;  /* 0x0000000c060bc981 */ /* 0x0002a2000c1e1900 */
[----:B------:R-:W-:-:S03]  /*3670*/  ISETP.GE.AND P2, PT, R18, UR4, PT ;  /* 0x0000000412007c0c */ /* 0x000fc6000bf46270 */
[----:B------:R4:W5:Y:S08]  /*3680*/  @!P6 LDG.E R13, [R4.64+0x20] ;  /* 0x0000200c040de981 */ /* 0x000970000c1e1900 */
[----:B---3--:R4:W3:Y:S04]  /*3690*/  @!P3 LDG.E R12, [R4.64+0x80] ;  /* 0x0000800c040cb981 */ /* 0x0088e8000c1e1900 */
[----:B------:R4:W3:Y:S01]  /*36a0*/  @!P2 LDG.E R19, [R4.64] ;  /* 0x0000000c0413a981 */ /* 0x0008e2000c1e1900 */
[----:B------:R-:W-:-:S03]  /*36b0*/  UIMAD UR4, UR20, UR16, URZ ;  /* 0x00000010140472a4 */ /* 0x000fc6000f8e023f */
[----:B------:R-:W-:Y:S01]  /*36c0*/  @P1 STS [R0+0x9000], RZ ;  /* 0x009000ff00001388 */ /* 0x000fe20000000800 */
[----:B------:R-:W-:-:S03]  /*36d0*/  UIMAD UR4, UR23, UR17, UR4 ;  /* 0x00000011170472a4 */ /* 0x000fc6000f8e0204 */
[----:B------:R-:W-:Y:S04]  /*36e0*/  @P1 STS [R0+0x9004], RZ ;  /* 0x009004ff00001388 */ /* 0x000fe80000000800 */
[----:B------:R-:W-:Y:S04]  /*36f0*/  @P1 STS.64 [R0+0x9008], RZ ;  /* 0x009008ff00001388 */ /* 0x000fe80000000a00 */
[----:B------:R-:W-:Y:S04]  /*3700*/  @P1 STS.128 [R0+0xb000], RZ ;  /* 0x00b000ff00001388 */ /* 0x000fe80000000c00 */
[----:B------:R-:W-:Y:S01]  /*3710*/  @P1 STS.128 [R0+0xd000], RZ ;  /* 0x00d000ff00001388 */ /* 0x000fe20000000c00 */
[----:B----4-:R-:W-:-:S04]  /*3720*/  IMAD.U32 R4, RZ, RZ, UR23 ;  /* 0x00000017ff047e24 */ /* 0x010fc8000f8e00ff */
[----:B------:R-:W-:-:S05]  /*3730*/  IMAD.WIDE.U32 R4, R4, c[0x0][0x198], R250 ;  /* 0x0000660004047a25 */ /* 0x000fca00078e00fa */
[----:B-1----:R-:W-:Y:S01]  /*3740*/  IADD3 R6, P2, R4, UR22, RZ ;  /* 0x0000001604067c10 */ /* 0x002fe2000ff5e0ff */
[----:B------:R-:W-:-:S05]  /*3750*/  IMAD.U32 R4, RZ, RZ, UR4 ;  /* 0x00000004ff047e24 */ /* 0x000fca000f8e00ff */
[----:B------:R-:W-:Y:S01]  /*3760*/  IADD3.X R7, R5, UR27, R4, P2, !PT ;  /* 0x0000001b05077c10 */ /* 0x000fe200097fe404 */
[----:B------:R-:W-:Y:S01]  /*3770*/  IMAD R4, R15, c[0x0][0x1b0], RZ ;  /* 0x00006c000f047a24 */ /* 0x000fe200078e02ff */
[----:B------:R-:W-:Y:S03]  /*3780*/  BSSY B0, `(.L_x_25) ;  /* 0x000002c000007945 */ /* 0x000fe60003800000 */
[C---:B------:R-:W-:Y:S02]  /*3790*/  IMAD R4, R14.reuse, c[0x0][0x1b4], R4 ;  /* 0x00006d000e047a24 */ /* 0x040fe400078e0204 */
[----:B------:R-:W-:Y:S01]  /*37a0*/  IMAD.WIDE.U32 R6, R14, c[0x0][0x1b0], R6 ;  /* 0x00006c000e067a25 */ /* 0x000fe200078e0006 */
[----:B-----5:R1:W-:Y:S04]  /*37b0*/  STL [R1+0xc], R13 ;  /* 0x00000c0d01007387 */ /* 0x0203e80000100800 */
[----:B--2---:R2:W-:Y:S04]  /*37c0*/  STL [R1+0x4], R11 ;  /* 0x0000040b01007387 */ /* 0x0045e80000100800 */
[----:B---3--:R2:W-:Y:S04]  /*37d0*/  STL [R1], R12 ;  /* 0x0000000c01007387 */ /* 0x0085e80000100800 */
[----:B------:R2:W-:Y:S01]  /*37e0*/  STL [R1+0x8], R19 ;  /* 0x0000081301007387 */ /* 0x0005e20000100800 */
[----:B-1----:R-:W-:Y:S01]  /*37f0*/  IMAD.IADD R13, R7, 0x1, R4 ;  /* 0x00000001070d7824 */ /* 0x002fe200078e0204 */
[----:B------:R-:W-:Y:S05]  /*3800*/  @P1 BRA `(.L_x_26) ;  /* 0x0000023000001947 */ /* 0x000fea0003800000 */
[----:B--2---:R-:W2:Y:S04]  /*3810*/  LDL R12, [R1+0x10] ;  /* 0x00001000010c7983 */ /* 0x004ea80000100800 */
[----:B------:R-:W3:Y:S01]  /*3820*/  LDL R11, [R1+0x14] ;  /* 0x00001400010b7983 */ /* 0x000ee20000100800 */
[----:B------:R-:W-:Y:S01]  /*3830*/  ISETP.GE.AND P4, PT, R250, c[0x0][0x220], PT ;  /* 0x00008800fa007a0c */ /* 0x000fe20003f86270 */
[----:B------:R-:W-:-:S02]  /*3840*/  IMAD.MOV.U32 R4, RZ, RZ, R6 ;  /* 0x000000ffff047224 */ /* 0x000fc400078e0006 */
[----:B------:R-:W-:-:S04]  /*3850*/  IMAD.MOV.U32 R5, RZ, RZ, R13 ;  /* 0x000000ffff057224 */ /* 0x000fc800078e000d */
[----:B------:R-:W-:-:S06]  /*3860*/  IMAD.WIDE.U32 R4, R3, c[0x0][0x198], R4 ;  /* 0x0000660003047a25 */ /* 0x000fcc00078e0004 */
[----:B------:R-:W-:Y:S01]  /*3870*/  @!P4 LEA R10, P6, R4, c[0x0][0x168], 0x1 ;  /* 0x00005a00040aca11 */ /* 0x000fe200078c08ff */
[----:B------:R1:W-:Y:S04]  /*3880*/  @P4 STS [R0+0x9000], RZ ;  /* 0x009000ff00004388 */ /* 0x0003e80000000800 */
[----:B------:R1:W-:Y:S04]  /*3890*/  @P4 STS [R0+0x9004], RZ ;  /* 0x009004ff00004388 */ /* 0x0003e80000000800 */
[----:B------:R1:W-:Y:S01]  /*38a0*/  @P4 STS.64 [R0+0x9008], RZ ;  /* 0x009008ff00004388 */ /* 0x0003e20000000a00 */
[----:B--2---:R-:W-:Y:S01]  /*38b0*/  ISETP.GE.AND P3, PT, R12, c[0x0][0x220], PT ;  /* 0x000088000c007a0c */ /* 0x004fe20003f66270 */
[----:B------:R-:W-:Y:S01]  /*38c0*/  IMAD R12, R17, c[0x0][0x198], RZ ;  /* 0x00006600110c7a24 */ /* 0x000fe200078e02ff */
[----:B---3--:R-:W-:-:S03]  /*38d0*/  ISETP.GE.AND P1, PT, R11, c[0x0][0x220], PT ;  /* 0x000088000b007a0c */ /* 0x008fc60003f26270 */
[----:B------:R-:W-:-:S04]  /*38e0*/  IMAD R12, R3, c[0x0][0x19c], R12 ;  /* 0x00006700030c7a24 */ /* 0x000fc800078e020c */
[----:B------:R-:W-:-:S04]  /*38f0*/  IMAD.IADD R12, R5, 0x1, R12 ;  /* 0x00000001050c7824 */ /* 0x000fc800078e020c */
[C---:B------:R-:W-:Y:S02]  /*3900*/  @!P3 LEA R8, P2, R4.reuse, c[0x0][0x168], 0x1 ;  /* 0x00005a000408ba11 */ /* 0x040fe400078408ff */
[C-C-:B------:R-:W-:Y:S02]  /*3910*/  @!P4 LEA.HI.X R11, R4.reuse, c[0x0][0x16c], R12.reuse, 0x1, P6 ;  /* 0x00005b00040bca11 */ /* 0x140fe400030f0c0c */
[----:B------:R-:W-:-:S03]  /*3920*/  @!P3 LEA.HI.X R9, R4, c[0x0][0x16c], R12, 0x1, P2 ;  /* 0x00005b000409ba11 */ /* 0x000fc600010f0c0c */
[----:B------:R-:W-:Y:S01]  /*3930*/  @!PT LDS RZ, [RZ] ;  /* 0x00000000fffff984 */ /* 0x000fe20000000800 */
[----:B------:R-:W-:Y:S01]  /*3940*/  @!PT LDS RZ, [RZ] ;  /* 0x00000000fffff984 */ /* 0x000fe20000000800 */
[----:B------:R-:W-:Y:S01]  /*3950*/  @!PT LDS RZ, [RZ] ;  /* 0x00000000fffff984 */ /* 0x000fe20000000800 */
[----:B------:R1:W-:Y:S04]  /*3960*/  @!P4 LDGSTS.E.BYPASS.LTC128B.128 [R0+0x9000], [R10.64] ;  /* 0x090000000a00cfae */ /* 0x0003e8000b901d4c */
        /* <DEDUP_REMOVED lines=13> */
.L_x_26:
[----:B------:R-:W-:Y:S05]  /*3a40*/  BSYNC B0 ;  /* 0x0000000000007941 */ /* 0x000fea0003800000 */
.L_x_25:
[----:B------:R3:W-:Y:S01]  /*3a50*/  @P5 STS.128 [R0+0xa000], RZ ;  /* 0x00a000ff00005388 */ /* 0x0007e20000000c00 */
[----:B------:R-:W-:Y:S03]  /*3a60*/  BSSY B0, `(.L_x_27) ;  /* 0x0000026000007945 */ /* 0x000fe60003800000 */
[----:B------:R3:W-:Y:S04]  /*3a70*/  @P5 STS.128 [R0+0xc000], RZ ;  /* 0x00c000ff00005388 */ /* 0x0007e80000000c00 */
[----:B------:R3:W-:Y:S01]  /*3a80*/  @P5 STS.128 [R0+0xe000], RZ ;  /* 0x00e000ff00005388 */ /* 0x0007e20000000c00 */
[----:B------:R-:W-:Y:S05]  /*3a90*/  @P5 BRA `(.L_x_28) ;  /* 0x0000022000005947 */ /* 0x000fea0003800000 */
[----:B-1----:R-:W4:Y:S04]  /*3aa0*/  LDL R8, [R1+0x10] ;  /* 0x0000100001087983 */ /* 0x002f280000100800 */
[----:B------:R-:W5:Y:S01]  /*3ab0*/  LDL R5, [R1+0x14] ;  /* 0x0000140001057983 */ /* 0x000f620000100800 */
[----:B------:R-:W-:Y:S01]  /*3ac0*/  IADD3 R3, P1, R3, 0x40, RZ ;  /* 0x0000004003037810 */ /* 0x000fe20007f3e0ff */
[----:B------:R-:W-:Y:S01]  /*3ad0*/  IMAD.MOV.U32 R7, RZ, RZ, R13 ;  /* 0x000000ffff077224 */ /* 0x000fe200078e000d */
[----:B------:R-:W-:-:S03]  /*3ae0*/  ISETP.GE.AND P4, PT, R250, c[0x0][0x220], PT ;  /* 0x00008800fa007a0c */ /* 0x000fc60003f86270 */
[----:B------:R-:W-:-:S04]  /*3af0*/  IMAD.X R4, RZ, RZ, R17, P1 ;  /* 0x000000ffff047224 */ /* 0x000fc800008e0611 */
[----:B------:R-:W-:-:S06]  /*3b00*/  IMAD R4, R4, c[0x0][0x198], RZ ;  /* 0x0000660004047a24 */ /* 0x000fcc00078e02ff */
[----:B------:R1:W-:Y:S01]  /*3b10*/  @P4 STS.128 [R0+0xa000], RZ ;  /* 0x00a000ff00004388 */ /* 0x0003e20000000c00 */
[----:B----4-:R-:W-:Y:S01]  /*3b20*/  ISETP.GE.AND P3, PT, R8, c[0x0][0x220], PT ;  /* 0x0000880008007a0c */ /* 0x010fe20003f66270 */
[----:B------:R-:W-:Y:S01]  /*3b30*/  IMAD.WIDE.U32 R8, R3, c[0x0][0x198], R6 ;  /* 0x0000660003087a25 */ /* 0x000fe200078e0006 */
[----:B-----5:R-:W-:-:S03]  /*3b40*/  ISETP.GE.AND P1, PT, R5, c[0x0][0x220], PT ;  /* 0x0000880005007a0c */ /* 0x020fc60003f26270 */
[----:B------:R-:W-:Y:S01]  /*3b50*/  IMAD R3, R3, c[0x0][0x19c], R4 ;  /* 0x0000670003037a24 */ /* 0x000fe200078e0204 */
[----:B------:R-:W-:-:S03]  /*3b60*/  @!P4 LEA R6, P5, R8, c[0x0][0x168], 0x1 ;  /* 0x00005a000806ca11 */ /* 0x000fc600078a08ff */
        /* <DEDUP_REMOVED lines=21> */
.L_x_28:
[----:B------:R-:W-:Y:S05]  /*3cc0*/  BSYNC B0 ;  /* 0x0000000000007941 */ /* 0x000fea0003800000 */
.L_x_27:
[----:B------:R-:W0:Y:S01]  /*3cd0*/  LDGDEPBAR ;  /* 0x00000000000079af */ /* 0x000e220000000000 */
[----:B-1-3--:R-:W-:Y:S01]  /*3ce0*/  IMAD.U32 R0, RZ, RZ, UR14 ;  /* 0x0000000eff007e24 */ /* 0x00afe2000f8e00ff */
[C---:B------:R-:W-:Y:S01]  /*3cf0*/  IADD3 R3, R18.reuse, 0x1, RZ ;  /* 0x0000000112037810 */ /* 0x040fe20007ffe0ff */
[C---:B------:R-:W-:Y:S01]  /*3d00*/  IMAD.SHL.U32 R223, R231.reuse, 0x2, RZ ;  /* 0x00000002e7df7824 */ /* 0x040fe200078e00ff */
[----:B------:R-:W-:Y:S01]  /*3d10*/  SHF.L.U64.HI R6, R18, 0x2, R16 ;  /* 0x0000000212067819 */ /* 0x000fe20000010210 */
[----:B------:R-:W-:Y:S01]  /*3d20*/  UIADD3 UR15, UR25, 0x80, UR23 ;  /* 0x00000080190f7890 */ /* 0x000fe2000fffe017 */
[----:B------:R-:W-:Y:S01]  /*3d30*/  IADD3 R4, R0, -UR25, R3 ;  /* 0x8000001900047c10 */ /* 0x000fe2000fffe003 */
[----:B------:R-:W-:Y:S01]  /*3d40*/  IMAD.MOV.U32 R243, RZ, RZ, R232 ;  /* 0x000000fffff37224 */ /* 0x000fe200078e00e8 */
[----:B------:R-:W-:Y:S01]  /*3d50*/  IADD3 R3, R231, 0x1800, RZ ;  /* 0x00001800e7037810 */ /* 0x000fe20007ffe0ff */
[----:B------:R-:W-:Y:S01]  /*3d60*/  CS2R R126, SRZ ;  /* 0x00000000007e7805 */ /* 0x000fe2000001ff00 */
[----:B------:R-:W-:Y:S01]  /*3d70*/  IADD3 R0, R229, 0x1800, RZ ;  /* 0x00001800e5007810 */ /* 0x000fe20007ffe0ff */
[----:B------:R1:W-:Y:S01]  /*3d80*/  STL [R1+0x40], R4 ;  /* 0x0000400401007387 */ /* 0x0003e20000100800 */
[----:B------:R-:W-:Y:S01]  /*3d90*/  SEL R3, R3, R231, !P0 ;  /* 0x000000e703037207 */ /* 0x000fe20004000000 */
[----:B------:R-:W-:Y:S01]  /*3da0*/  CS2R R124, SRZ ;  /* 0x00000000007c7805 */ /* 0x000fe2000001ff00 */
[----:B------:R-:W-:Y:S01]  /*3db0*/  SEL R0, R0, R229, !P0 ;  /* 0x000000e500007207 */ /* 0x000fe20004000000 */
[----:B------:R3:W-:Y:S01]  /*3dc0*/  STL [R1+0x3c], R6 ;  /* 0x00003c0601007387 */ /* 0x0007e20000100800 */
[----:B------:R-:W-:Y:S01]  /*3dd0*/  CS2R R130, SRZ ;  /* 0x0000000000827805 */ /* 0x000fe2000001ff00 */
[----:B------:R-:W-:Y:S01]  /*3de0*/  IMAD.SHL.U32 R220, R3, 0x2, RZ ;  /* 0x0000000203dc7824 */ /* 0x000fe200078e00ff */
[----:B------:R-:W-:Y:S01]  /*3df0*/  SHF.L.U32 R3, R0, 0x1, RZ ;  /* 0x0000000100037819 */ /* 0x000fe200000006ff */
[----:B------:R-:W-:Y:S01]  /*3e00*/  CS2R R128, SRZ ;  /* 0x0000000000807805 */ /* 0x000fe2000001ff00 */
[----:B------:R-:W-:Y:S01]  /*3e10*/  IADD3 R0, R18, -0x40, RZ ;  /* 0xffffffc012007810 */ /* 0x000fe20007ffe0ff */
[----:B------:R-:W-:Y:S01]  /*3e20*/  CS2R R122, SRZ ;  /* 0x00000000007a7805 */ /* 0x000fe2000001ff00 */
[----:B------:R-:W-:Y:S01]  /*3e30*/  CS2R R120, SRZ ;  /* 0x0000000000787805 */ /* 0x000fe2000001ff00 */
[----:B------:R-:W-:Y:S01]  /*3e40*/  CS2R R118, SRZ ;  /* 0x0000000000767805 */ /* 0x000fe2000001ff00 */
[----:B------:R-:W-:-:S04]  /*3e50*/  DEPBAR.LE SB0, 0x1 ;  /* 0x000080400000791a */ /* 0x000fc80000000000 */
[----:B------:R-:W-:Y:S01]  /*3e60*/  BAR.SYNC.DEFER_BLOCKING 0x0 ;  /* 0x0000000000007b1d */ /* 0x000fe20000010000 */
[----:B------:R-:W-:Y:S01]  /*3e70*/  IMAD.SHL.U32 R0, R0, 0x4, RZ ;  /* 0x0000000400007824 */ /* 0x000fe200078e00ff */
[----:B------:R-:W-:Y:S01]  /*3e80*/  CS2R R116, SRZ ;  /* 0x0000000000747805 */ /* 0x000fe2000001ff00 */
[----:B------:R-:W-:Y:S01]  /*3e90*/  CS2R R110, SRZ ;  /* 0x00000000006e7805 */ /* 0x000fe2000001ff00 */
[----:B------:R-:W-:Y:S01]  /*3ea0*/  CS2R R108, SRZ ;  /* 0x00000000006c7805 */ /* 0x000fe2000001ff00 */
[----:B------:R-:W-:Y:S01]  /*3eb0*/  CS2R R114, SRZ ;  /* 0x0000000000727805 */ /* 0x000fe2000001ff00 */
[----:B------:R-:W-:Y:S01]  /*3ec0*/  CS2R R112, SRZ ;  /* 0x0000000000707805 */ /* 0x000fe2000001ff00 */
[----:B------:R-:W-:Y:S01]  /*3ed0*/  CS2R R106, SRZ ;  /* 0x00000000006a7805 */ /* 0x000fe2000001ff00 */
[----:B-1----:R-:W-:Y:S01]  /*3ee0*/  IMAD.MOV.U32 R4, RZ, RZ, c[0x0][0x22c] ;  /* 0x00008b00ff047624 */ /* 0x002fe200078e00ff */
[----:B------:R-:W-:Y:S01]  /*3ef0*/  CS2R R104, SRZ ;  /* 0x0000000000687805 */ /* 0x000fe2000001ff00 */
[----:B------:R-:W-:Y:S01]  /*3f00*/  CS2R R102, SRZ ;  /* 0x0000000000667805 */ /* 0x000fe2000001ff00 */
[----:B------:R-:W-:Y:S01]  /*3f10*/  CS2R R100, SRZ ;  /* 0x0000000000647805 */ /* 0x000fe2000001ff00 */
[----:B------:R-:W-:Y:S01]  /*3f20*/  IMAD R4, R4, c[0x0][0x1c0], RZ ;  /* 0x0000700004047a24 */ /* 0x000fe200078e02ff */
[----:B------:R-:W-:Y:S01]  /*3f30*/  CS2R R94, SRZ ;  /* 0x00000000005e7805 */ /* 0x000fe2000001ff00 */
[----:B------:R-:W-:Y:S01]  /*3f40*/  CS2R R92, SRZ ;  /* 0x00000000005c7805 */ /* 0x000fe2000001ff00 */
[----:B------:R-:W-:Y:S01]  /*3f50*/  CS2R R98, SRZ ;  /* 0x0000000000627805 */ /* 0x000fe2000001ff00 */
[C---:B------:R-:W-:Y:S01]  /*3f60*/  IMAD.SHL.U32 R7, R4.reuse, 0x10, RZ ;  /* 0x0000001004077824 */ /* 0x040fe200078e00ff */
[----:B------:R-:W-:Y:S01]  /*3f70*/  SHF.L.U32 R5, R4, 0x3, RZ ;  /* 0x0000000304057819 */ /* 0x000fe200000006ff */
[----:B------:R-:W-:Y:S01]  /*3f80*/  CS2R R96, SRZ ;  /* 0x0000000000607805 */ /* 0x000fe2000001ff00 */
[----:B------:R-:W-:Y:S01]  /*3f90*/  CS2R R90, SRZ ;  /* 0x00000000005a7805 */ /* 0x000fe2000001ff00 */
[----:B------:R-:W-:Y:S01]  /*3fa0*/  CS2R R88, SRZ ;  /* 0x0000000000587805 */ /* 0x000fe2000001ff00 */
[C---:B---3--:R-:W-:Y:S01]  /*3fb0*/  IADD3 R6, R7.reuse, 0x20, RZ ;  /* 0x0000002007067810 */ /* 0x048fe20007ffe0ff */
[----:B------:R-:W-:Y:S01]  /*3fc0*/  CS2R R86, SRZ ;  /* 0x0000000000567805 */ /* 0x000fe2000001ff00 */
[----:B------:R-:W-:Y:S01]  /*3fd0*/  IADD3 R4, R7, 0x40, RZ ;  /* 0x0000004007047810 */ /* 0x000fe20007ffe0ff */
[----:B------:R-:W-:Y:S01]  /*3fe0*/  IMAD.SHL.U32 R7, R18, 0x4, RZ ;  /* 0x0000000412077824 */ /* 0x000fe200078e00ff */
[C---:B------:R-:W-:Y:S01]  /*3ff0*/  IADD3 R6, R5.reuse, R6, RZ ;  /* 0x0000000605067210 */ /* 0x040fe20007ffe0ff */
[----:B------:R-:W1:Y:S01]  /*4000*/  LDSM.16.M88.4 R172, [R222+0xf000] ;  /* 0x00f00000deac783b */ /* 0x000e620000000200 */
[----:B------:R-:W-:Y:S01]  /*4010*/  CS2R R84, SRZ ;  /* 0x0000000000547805 */ /* 0x000fe2000001ff00 */
[C---:B------:R-:W-:Y:S01]  /*4020*/  IMAD.IADD R4, R5.reuse, 0x1, R4 ;  /* 0x0000000105047824 */ /* 0x040fe200078e0204 */
[----:B------:R-:W-:Y:S01]  /*4030*/  CS2R R78, SRZ ;  /* 0x00000000004e7805 */ /* 0x000fe2000001ff00 */
[----:B------:R-:W-:Y:S01]  /*4040*/  STL [R1+0x38], R7 ;  /* 0x0000380701007387 */ /* 0x000fe20000100800 */
[C---:B------:R-:W-:Y:S01]  /*4050*/  IMAD.IADD R6, R5.reuse, 0x1, R6 ;  /* 0x0000000105067824 */ /* 0x040fe200078e0206 */
[----:B------:R-:W-:Y:S01]  /*4060*/  CS2R R76, SRZ ;  /* 0x00000000004c7805 */ /* 0x000fe2000001ff00 */
[----:B------:R-:W-:Y:S01]  /*4070*/  CS2R R82, SRZ ;  /* 0x0000000000527805 */ /* 0x000fe2000001ff00 */
[----:B------:R3:W-:Y:S01]  /*4080*/  STL [R1+0x34], R0 ;  /* 0x0000340001007387 */ /* 0x0007e20000100800 */
[----:B------:R-:W-:Y:S01]  /*4090*/  CS2R R80, SRZ ;  /* 0x0000000000507805 */ /* 0x000fe2000001ff00 */
[C---:B------:R-:W-:Y:S01]  /*40a0*/  IADD3 R6, R5.reuse, R6, RZ ;  /* 0x0000000605067210 */ /* 0x040fe20007ffe0ff */
[----:B------:R-:W-:Y:S01]  /*40b0*/  CS2R R74, SRZ ;  /* 0x00000000004a7805 */ /* 0x000fe2000001ff00 */
[----:B------:R-:W4:Y:S01]  /*40c0*/  LDSM.16.M88.4 R176, [R222+0xf400] ;  /* 0x00f40000deb0783b */ /* 0x000f220000000200 */
[----:B------:R-:W-:Y:S01]  /*40d0*/  CS2R R72, SRZ ;  /* 0x0000000000487805 */ /* 0x000fe2000001ff00 */
[----:B------:R-:W-:Y:S01]  /*40e0*/  CS2R R70, SRZ ;  /* 0x0000000000467805 */ /* 0x000fe2000001ff00 */
[C---:B------:R-:W-:Y:S01]  /*40f0*/  IMAD.IADD R6, R5.reuse, 0x1, R6 ;  /* 0x0000000105067824 */ /* 0x040fe200078e0206 */
[----:B------:R-:W2:Y:S01]  /*4100*/  LDSM.16.M88.4 R180, [R221+0xf000] ;  /* 0x00f00000ddb4783b */ /* 0x000ea20000000200 */
[----:B------:R-:W-:Y:S01]  /*4110*/  CS2R R68, SRZ ;  /* 0x0000000000447805 */ /* 0x000fe2000001ff00 */
[----:B------:R-:W-:Y:S01]  /*4120*/  CS2R R62, SRZ ;  /* 0x00000000003e7805 */ /* 0x000fe2000001ff00 */
[----:B------:R-:W-:Y:S01]  /*4130*/  CS2R R60, SRZ ;  /* 0x00000000003c7805 */ /* 0x000fe2000001ff00 */
[----:B------:R-:W1:Y:S01]  /*4140*/  LDSM.16.M88.4 R184, [R221+0xf400] ;  /* 0x00f40000ddb8783b */ /* 0x000e620000000200 */
        /* <DEDUP_REMOVED lines=12> */
[C---:B---3--:R-:W-:Y:S01]  /*4210*/  IMAD.IADD R0, R5.reuse, 0x1, R4 ;  /* 0x0000000105007824 */ /* 0x048fe200078e0204 */
[----:B------:R-:W-:Y:S01]  /*4220*/  CS2R R48, SRZ ;  /* 0x0000000000307805 */ /* 0x000fe2000001ff00 */
[C---:B------:R-:W-:Y:S01]  /*4230*/  IMAD.IADD R4, R5.reuse, 0x1, R6 ;  /* 0x0000000105047824 */ /* 0x040fe200078e0206 */
[----:B------:R-:W3:Y:S01]  /*4240*/  LDSM.16.M88.4 R200, [R221+0x11400] ;  /* 0x01140000ddc8783b */ /* 0x000ee20000000200 */
[C---:B------:R-:W-:Y:S01]  /*4250*/  IMAD.IADD R0, R5.reuse, 0x1, R0 ;  /* 0x0000000105007824 */ /* 0x040fe200078e0200 */
[----:B------:R-:W-:Y:S01]  /*4260*/  CS2R R42, SRZ ;  /* 0x00000000002a7805 */ /* 0x000fe2000001ff00 */
[----:B------:R-:W-:Y:S01]  /*4270*/  CS2R R40, SRZ ;  /* 0x0000000000287805 */ /* 0x000fe2000001ff00 */
[----:B------:R-:W1:Y:S01]  /*4280*/  LDSM.16.M88.4 R204, [R222+0x13000] ;  /* 0x01300000decc783b */ /* 0x000e620000000200 */
[----:B------:R-:W-:Y:S01]  /*4290*/  CS2R R38, SRZ ;  /* 0x0000000000267805 */ /* 0x000fe2000001ff00 */
[----:B------:R-:W-:Y:S01]  /*42a0*/  IADD3 R0, R5, R0, RZ ;  /* 0x0000000005007210 */ /* 0x000fe20007ffe0ff */
[----:B------:R-:W-:Y:S01]  /*42b0*/  CS2R R36, SRZ ;  /* 0x0000000000247805 */ /* 0x000fe2000001ff00 */
[----:B------:R-:W1:Y:S01]  /*42c0*/  LDSM.16.M88.4 R208, [R222+0x13400] ;  /* 0x01340000ded0783b */ /* 0x000e620000000200 */
[----:B------:R-:W-:Y:S01]  /*42d0*/  IADD3 R224, R223, R230, RZ ;  /* 0x000000e6dfe07210 */ /* 0x000fe20007ffe0ff */
[----:B------:R-:W-:-:S02]  /*42e0*/  UIADD3 UR15, UR15, -UR14, URZ ;  /* 0x8000000e0f0f7290 */ /* 0x000fc4000fffe03f */
[----:B------:R-:W1:Y:S04]  /*42f0*/  LDSM.16.M88.4 R212, [R221+0x13000] ;  /* 0x01300000ddd4783b */ /* 0x000e680000000200 */
[----:B------:R-:W1:Y:S04]  /*4300*/  LDSM.16.M88.4 R216, [R221+0x13400] ;  /* 0x01340000ddd8783b */ /* 0x000e680000000200 */
[----:B------:R-:W-:Y:S04]  /*4310*/  STL [R1+0x1c], R6 ;  /* 0x00001c0601007387 */ /* 0x000fe80000100800 */
[----:B------:R5:W-:Y:S04]  /*4320*/  STL [R1+0x18], R0 ;  /* 0x0000180001007387 */ /* 0x000be80000100800 */
[----:B------:R1:W-:Y:S01]  /*4330*/  STL [R1+0x24], R4 ;  /* 0x0000240401007387 */ /* 0x0003e20000100800 */
[----:B-----5:R-:W-:-:S05]  /*4340*/  IADD3 R0, R5, R0, RZ ;  /* 0x0000000005007210 */ /* 0x020fca0007ffe0ff */
[----:B--234-:R1:W-:Y:S02]  /*4350*/  STL [R1+0x20], R0 ;  /* 0x0000200001007387 */ /* 0x01c3e40000100800 */
.L_x_31:
[----:B------:R-:W0:Y:S01]  /*4360*/  LDGDEPBAR ;  /* 0x00000000000079af */ /* 0x000e220000000000 */
[----:B-1----:R-:W-:Y:S01]  /*4370*/  IMAD.IADD R0, R230, 0x1, R220 ;  /* 0x00000001e6007824 */ /* 0x002fe200078e02dc */
[----:B------:R-:W-:Y:S02]  /*4380*/  USHF.L.U32 UR6, UR5, 0x6, URZ ;  /* 0x0000000605067899 */ /* 0x000fe4000800063f */
[----:B------:R-:W-:Y:S02]  /*4390*/  USHF.L.U32 UR4, UR18, 0x7, URZ ;  /* 0x0000000712047899 */ /* 0x000fe4000800063f */
[----:B------:R-:W-:Y:S02]  /*43a0*/  UISETP.GE.AND UP0, UPT, UR6, UR15, UPT ;  /* 0x0000000f0600728c */ /* 0x000fe4000bf06270 */
[----:B------:R-:W2:Y:S01]  /*43b0*/  LDL R246, [R1+0x48] ;  /* 0x0000480001f67983 */ /* 0x000ea20000100800 */
[----:B------:R-:W-:Y:S02]  /*43c0*/  UIADD3 UR4, UR4, 0x80, URZ ;  /* 0x0000008004047890 */ /* 0x000fe4000fffe03f */
[----:B------:R-:W-:Y:S01]  /*43d0*/  UISETP.GT.AND UP3, UPT, UR5, UR11, UPT ;  /* 0x0000000b0500728c */ /* 0x000fe2000bf64270 */
[----:B------:R-:W2:Y:S01]  /*43e0*/  LDL R247, [R1+0x40] ;  /* 0x0000400001f77983 */ /* 0x000ea20000100800 */
[----:B------:R-:W-:Y:S03]  /*43f0*/  UISETP.LT.AND UP0, UPT, UR4, UR14, UP0 ;  /* 0x0000000e0400728c */ /* 0x000fe60008701270 */
[----:B------:R-:W4:Y:S03]  /*4400*/  LDL R245, [R1+0x8] ;  /* 0x0000080001f57983 */ /* 0x000f260000100800 */
[----:B------:R-:W-:Y:S01]  /*4410*/  PLOP3.LUT P0, PT, PT, PT, UP0, 0x80, 0x0 ;  /* 0x000000000000781c */ /* 0x000fe20003f0f008 */
[----:B------:R-:W2:Y:S01]  /*4420*/  LDL R244, [R1+0xc] ;  /* 0x00000c0001f47983 */ /* 0x000ea20000100800 */
[----:B------:R-:W-:Y:S04]  /*4430*/  DEPBAR.LE SB0, 0x0 ;  /* 0x000080000000791a */ /* 0x000fe80000000000 */
[----:B------:R-:W-:Y:S08]  /*4440*/  BAR.SYNC.DEFER_BLOCKING 0x0 ;  /* 0x0000000000007b1d */ /* 0x000ff00000010000 */
[----:B------:R-:W-:Y:S08]  /*4450*/  LDSM.16.M88.4 R32, [R220] ;  /* 0x00000000dc20783b */ /* 0x000ff00000000200 */
[----:B------:R-:W1:Y:S08]  /*4460*/  LDSM.16.M88.4 R16, [R222+0x9000] ;  /* 0x00900000de10783b */ /* 0x000e700000000200 */
[----:B------:R-:W1:Y:S08]  /*4470*/  LDSM.16.M88.4 R28, [R220+0x800] ;  /* 0x00080000dc1c783b */ /* 0x000e700000000200 */
[----:B------:R-:W1:Y:S08]  /*4480*/  LDSM.16.M88.4 R132, [R222+0x9400] ;  /* 0x00940000de84783b */ /* 0x000e700000000200 */
[----:B------:R-:W-:Y:S08]  /*4490*/  LDSM.16.M88.4 R136, [R0] ;  /* 0x000000000088783b */ /* 0x000ff00000000200 */
[----:B------:R-:W1:Y:S02]  /*44a0*/  LDSM.16.M88.4 R140, [R221+0x9000] ;  /* 0x00900000dd8c783b */ /* 0x000e640000000200 */
[-C--:B-1----:R-:W-:Y:S06]  /*44b0*/  HMMA.16816.F32 R4, R32, R16.reuse, RZ ;  /* 0x000000102004723c */ /* 0x082fec00000018ff */
[----:B------:R-:W1:Y:S02]  /*44c0*/  LDSM.16.M88.4 R144, [R0+0x800] ;  /* 0x000800000090783b */ /* 0x000e640000000200 */
[C---:B------:R-:W-:Y:S06]  /*44d0*/  HMMA.16816.F32 R8, R28.reuse, R16, RZ ;  /* 0x000000101c08723c */ /* 0x040fec00000018ff */
[----:B-----5:R-:W1:Y:S02]  /*44e0*/  LDSM.16.M88.4 R148, [R221+0x9400] ;  /* 0x00940000dd94783b */ /* 0x020e640000000200 */
[-C--:B------:R-:W-:Y:S06]  /*44f0*/  HMMA.16816.F32 R12, R28, R18.reuse, RZ ;  /* 0x000000121c0c723c */ /* 0x080fec00000018ff */
[----:B------:R-:W-:Y:S02]  /*4500*/  LDSM.16.M88.4 R152, [R220+0x1000] ;  /* 0x00100000dc98783b */ /* 0x000fe40000000200 */
[C---:B------:R-:W-:Y:S06]  /*4510*/  HMMA.16816.F32 R16, R32.reuse, R18, RZ ;  /* 0x000000122010723c */ /* 0x040fec00000018ff */
[----:B------:R-:W1:Y:S02]  /*4520*/  LDSM.16.M88.4 R156, [R222+0xb000] ;  /* 0x00b00000de9c783b */ /* 0x000e640000000200 */
[-C--:B------:R-:W-:Y:S06]  /*4530*/  HMMA.16816.F32 R20, R32, R132.reuse, RZ ;  /* 0x000000842014723c */ /* 0x080fec00000018ff */
[----:B------:R-:W1:Y:S02]  /*4540*/  LDSM.16.M88.4 R160, [R220+0x1800] ;  /* 0x00180000dca0783b */ /* 0x000e640000000200 */
[C---:B------:R-:W-:Y:S06]  /*4550*/  HMMA.16816.F32 R24, R28.reuse, R132, RZ ;  /* 0x000000841c18723c */ /* 0x040fec00000018ff */
[----:B------:R-:W1:Y:S02]  /*4560*/  LDSM.16.M88.4 R164, [R222+0xb400] ;  /* 0x00b40000dea4783b */ /* 0x000e640000000200 */
[-C--:B------:R-:W-:Y:S06]  /*4570*/  HMMA.16816.F32 R28, R28, R134.reuse, RZ ;  /* 0x000000861c1c723c */ /* 0x080fec00000018ff */
[----:B------:R-:W-:Y:S02]  /*4580*/  LDSM.16.M88.4 R168, [R221+0xb400] ;  /* 0x00b40000dda8783b */ /* 0x000fe40000000200 */
[----:B------:R-:W-:Y:S06]  /*4590*/  HMMA.16816.F32 R32, R32, R134, RZ ;  /* 0x000000862020723c */ /* 0x000fec00000018ff */
[----:B------:R-:W-:Y:S02]  /*45a0*/  LDSM.16.M88.4 R132, [R0+0x1000] ;  /* 0x001000000084783b */ /* 0x000fe40000000200 */
[-C--:B------:R-:W-:Y:S08]  /*45b0*/  HMMA.16816.F32 R4, R136, R140.reuse, R4 ;  /* 0x0000008c8804723c */ /* 0x080ff00000001804 */
[C---:B-1----:R-:W-:Y:S08]  /*45c0*/  HMMA.16816.F32 R8, R144.reuse, R140, R8 ;  /* 0x0000008c9008723c */ /* 0x042ff00000001808 */
[-C--:B------:R-:W-:Y:S08]  /*45d0*/  HMMA.16816.F32 R12, R144, R142.reuse, R12 ;  /* 0x0000008e900c723c */ /* 0x080ff0000000180c */
[C---:B------:R-:W-:Y:S01]  /*45e0*/  HMMA.16816.F32 R16, R136.reuse, R142, R16 ;  /* 0x0000008e8810723c */ /* 0x040fe20000001810 */
[----:B------:R-:W1:Y:S07]  /*45f0*/  LDSM.16.M88.4 R140, [R221+0xb000] ;  /* 0x00b00000dd8c783b */ /* 0x000e6e0000000200 */
[-C--:B------:R-:W-:Y:S08]  /*4600*/  HMMA.16816.F32 R20, R136, R148.reuse, R20 ;  /* 0x000000948814723c */ /* 0x080ff00000001814 */
[C---:B------:R-:W-:Y:S08]  /*4610*/  HMMA.16816.F32 R24, R144.reuse, R148, R24 ;  /* 0x000000949018723c */ /* 0x040ff00000001818 */
[-C--:B------:R-:W-:Y:S01]  /*4620*/  HMMA.16816.F32 R28, R144, R150.reuse, R28 ;  /* 0x00000096901c723c */ /* 0x080fe2000000181c */
[----:B------:R-:W1:Y:S07]  /*4630*/  LDSM.16.M88.4 R144, [R0+0x1800] ;  /* 0x001800000090783b */ /* 0x000e6e0000000200 */
[----:B------:R-:W-:Y:S01]  /*4640*/  HMMA.16816.F32 R32, R136, R150, R32 ;  /* 0x000000968820723c */ /* 0x000fe20000001820 */
[----:B------:R-:W-:Y:S07]  /*4650*/  LDSM.16.M88.4 R136, [R220+0x2000] ;  /* 0x00200000dc88783b */ /* 0x000fee0000000200 */
[-C--:B------:R-:W-:Y:S01]  /*4660*/  HMMA.16816.F32 R4, R152, R156.reuse, R4 ;  /* 0x0000009c9804723c */ /* 0x080fe20000001804 */
[----:B------:R-:W1:Y:S07]  /*4670*/  LDSM.16.M88.4 R148, [R222+0xd000] ;  /* 0x00d00000de94783b */ /* 0x000e6e0000000200 */
[C---:B------:R-:W-:Y:S08]  /*4680*/  HMMA.16816.F32 R8, R160.reuse, R156, R8 ;  /* 0x0000009ca008723c */ /* 0x040ff00000001808 */
[-C--:B------:R-:W-:Y:S08]  /*4690*/  HMMA.16816.F32 R12, R160, R158.reuse, R12 ;  /* 0x0000009ea00c723c */ /* 0x080ff0000000180c */
[C---:B------:R-:W-:Y:S01]  /*46a0*/  HMMA.16816.F32 R16, R152.reuse, R158, R16 ;  /* 0x0000009e9810723c */ /* 0x040fe20000001810 */
[----:B------:R-:W2:Y:S07]  /*46b0*/  LDSM.16.M88.4 R156, [R220+0x2800] ;  /* 0x00280000dc9c783b */ /* 0x000eae0000000200 */
[-C--:B------:R-:W-:Y:S08]  /*46c0*/  HMMA.16816.F32 R20, R152, R164.reuse, R20 ;  /* 0x000000a49814723c */ /* 0x080ff00000001814 */
[C---:B------:R-:W-:Y:S08]  /*46d0*/  HMMA.16816.F32 R24, R160.reuse, R164, R24 ;  /* 0x000000a4a018723c */ /* 0x040ff00000001818 */
[-C--:B------:R-:W-:Y:S01]  /*46e0*/  HMMA.16816.F32 R28, R160, R166.reuse, R28 ;  /* 0x000000a6a01c723c */ /* 0x080fe2000000181c */
[----:B------:R-:W2:Y:S07]  /*46f0*/  LDSM.16.M88.4 R160, [R222+0xd400] ;  /* 0x00d40000dea0783b */ /* 0x000eae0000000200 */
[----:B------:R-:W-:Y:S01]  /*4700*/  HMMA.16816.F32 R32, R152, R166, R32 ;  /* 0x000000a69820723c */ /* 0x000fe20000001820 */
[----:B------:R-:W3:Y:S07]  /*4710*/  LDL R152, [R1] ;  /* 0x0000000001987983 */ /* 0x000eee0000100800 */
[-C--:B-1----:R-:W-:Y:S08]  /*4720*/  HMMA.16816.F32 R4, R132, R140.reuse, R4 ;  /* 0x0000008c8404723c */ /* 0x082ff00000001804 */
[C---:B------:R-:W-:Y:S08]  /*4730*/  HMMA.16816.F32 R8, R144.reuse, R140, R8 ;  /* 0x0000008c9008723c */ /* 0x040ff00000001808 */
[-C--:B------:R-:W-:Y:S08]  /*4740*/  HMMA.16816.F32 R12, R144, R142.reuse, R12 ;  /* 0x0000008e900c723c */ /* 0x080ff0000000180c */
[C---:B------:R-:W-:Y:S01]  /*4750*/  HMMA.16816.F32 R16, R132.reuse, R142, R16 ;  /* 0x0000008e8410723c */ /* 0x040fe20000001810 */
[----:B------:R-:W-:Y:S03]  /*4760*/  LDSM.16.M88.4 R140, [R0+0x2000] ;  /* 0x00200000008c783b */ /* 0x000fe60000000200 */
[C---:B----4-:R-:W-:Y:S04]  /*4770*/  FSETP.NEU.FTZ.AND P1, PT, R245.reuse, -INF , PT ;  /* 0xff800000f500780b */ /* 0x050fe80003f3d000 */
[-C--:B------:R-:W-:Y:S08]  /*4780*/  HMMA.16816.F32 R20, R132, R168.reuse, R20 ;  /* 0x000000a88414723c */ /* 0x080ff00000001814 */
[C---:B------:R-:W-:Y:S08]  /*4790*/  HMMA.16816.F32 R24, R144.reuse, R168, R24 ;  /* 0x000000a89018723c */ /* 0x040ff00000001818 */
[-C--:B------:R-:W-:Y:S01]  /*47a0*/  HMMA.16816.F32 R28, R144, R170.reuse, R28 ;  /* 0x000000aa901c723c */ /* 0x080fe2000000181c */
[----:B------:R-:W1:Y:S07]  /*47b0*/  LDSM.16.M88.4 R144, [R221+0xd000] ;  /* 0x00d00000dd90783b */ /* 0x000e6e0000000200 */
[----:B------:R-:W-:Y:S01]  /*47c0*/  HMMA.16816.F32 R32, R132, R170, R32 ;  /* 0x000000aa8420723c */ /* 0x000fe20000001820 */
[----:B------:R4:W1:Y:S07]  /*47d0*/  LDSM.16.M88.4 R132, [R0+0x2800] ;  /* 0x002800000084783b */ /* 0x00086e0000000200 */
[-C--:B------:R-:W-:Y:S08]  /*47e0*/  HMMA.16816.F32 R4, R136, R148.reuse, R4 ;  /* 0x000000948804723c */ /* 0x080ff00000001804 */
[C---:B--2---:R-:W-:Y:S07]  /*47f0*/  HMMA.16816.F32 R8, R156.reuse, R148, R8 ;  /* 0x000000949c08723c */ /* 0x044fee0000001808 */
[----:B------:R-:W-:Y:S01]  /*4800*/  FMUL.FTZ R148, R245, 1.4426950216293334961 ;  /* 0x3fb8aa3bf5947820 */ /* 0x000fe20000410000 */
[-C--:B------:R-:W-:Y:S01]  /*4810*/  HMMA.16816.F32 R12, R156, R150.reuse, R12 ;  /* 0x000000969c0c723c */ /* 0x080fe2000000180c */
[----:B----4-:R-:W-:Y:S03]  /*4820*/  IMAD.U32 R0, RZ, RZ, UR18 ;  /* 0x00000012ff007e24 */ /* 0x010fe6000f8e00ff */
[----:B------:R-:W-:Y:S01]  /*4830*/  FSEL R148, R148, RZ, P1 ;  /* 0x000000ff94947208 */ /* 0x000fe20000800000 */
[----:B------:R-:W-:Y:S03]  /*4840*/  @!P0 IMAD R0, R0, 0x80, R246 ;  /* 0x0000008000008824 */ /* 0x000fe600078e02f6 */
[C---:B------:R-:W-:Y:S01]  /*4850*/  HMMA.16816.F32 R16, R136.reuse, R150, R16 ;  /* 0x000000968810723c */ /* 0x040fe20000001810 */
[----:B------:R-:W3:Y:S06]  /*4860*/  LDL R151, [R1+0x4] ;  /* 0x0000040001977983 */ /* 0x000eec0000100800 */
[----:B------:R-:W-:Y:S01]  /*4870*/  @!P0 IADD3 R150, R0, 0x1, RZ ;  /* 0x0000000100968810 */ /* 0x000fe20007ffe0ff */
[-C--:B------:R-:W-:Y:S08]  /*4880*/  HMMA.16816.F32 R20, R136, R160.reuse, R20 ;  /* 0x000000a08814723c */ /* 0x080ff00000001814 */
[C---:B------:R-:W-:Y:S08]  /*4890*/  HMMA.16816.F32 R24, R156.reuse, R160, R24 ;  /* 0x000000a09c18723c */ /* 0x040ff00000001818 */
[-C--:B------:R-:W-:Y:S08]  /*48a0*/  HMMA.16816.F32 R28, R156, R162.reuse, R28 ;  /* 0x000000a29c1c723c */ /* 0x080ff0000000181c */
[----:B------:R-:W-:Y:S07]  /*48b0*/  HMMA.16816.F32 R32, R136, R162, R32 ;  /* 0x000000a28820723c */ /* 0x000fee0000001820 */
[----:B------:R-:W-:Y:S01]  /*48c0*/  @!P0 IADD3 R137, R247, UR6, RZ ;  /* 0x00000006f7898c10 */ /* 0x000fe2000fffe0ff */
[-C--:B-1----:R-:W-:Y:S05]  /*48d0*/  HMMA.16816.F32 R4, R140, R144.reuse, R4 ;  /* 0x000000908c04723c */ /* 0x082fea0000001804 */
[C---:B------:R-:W-:Y:S01]  /*48e0*/  @!P0 IMNMX R149, R137.reuse, UR14, PT ;  /* 0x0000000e89958c17 */ /* 0x040fe2000b800200 */
[----:B------:R-:W-:Y:S01]  /*48f0*/  FMUL.FTZ R139, R244, 1.4426950216293334961 ;  /* 0x3fb8aa3bf48b7820 */ /* 0x000fe20000410000 */
[C---:B------:R-:W-:Y:S01]  /*4900*/  @!P0 IADD3 R136, R137.reuse, 0x8, RZ ;  /* 0x0000000889888810 */ /* 0x040fe20007ffe0ff */
[C---:B------:R-:W-:Y:S04]  /*4910*/  HMMA.16816.F32 R8, R132.reuse, R144, R8 ;  /* 0x000000908408723c */ /* 0x040fe80000001808 */
[-C--:B------:R-:W-:Y:S02]  /*4920*/  @!P0 ISETP.GE.AND P1, PT, R150, R149.reuse, PT ;  /* 0x000000959600820c */ /* 0x080fe40003f26270 */
[----:B------:R-:W-:Y:S02]  /*4930*/  @!P0 ISETP.GE.AND P2, PT, R0, R149, PT ;  /* 0x000000950000820c */ /* 0x000fe40003f46270 */
[-C--:B------:R-:W-:Y:S04]  /*4940*/  HMMA.16816.F32 R12, R132, R146.reuse, R12 ;  /* 0x00000092840c723c */ /* 0x080fe8000000180c */
[----:B------:R-:W-:Y:S02]  /*4950*/  @!P0 IMNMX R144, R136, UR14, PT ;  /* 0x0000000e88908c17 */ /* 0x000fe4000b800200 */
[----:B------:R-:W-:Y:S02]  /*4960*/  @!P0 IADD3 R136, R137, 0x20, RZ ;  /* 0x0000002089888810 */ /* 0x000fe40007ffe0ff */
[C---:B------:R-:W-:Y:S04]  /*4970*/  HMMA.16816.F32 R16, R140.reuse, R146, R16 ;  /* 0x000000928c10723c */ /* 0x040fe80000001810 */
[----:B------:R-:W-:Y:S02]  /*4980*/  @!P0 FSEL R5, R5, -INF , !P1 ;  /* 0xff80000005058808 */ /* 0x000fe40004800000 */
[----:B------:R-:W-:Y:S02]  /*4990*/  FSETP.NEU.FTZ.AND P1, PT, R244, -INF , PT ;  /* 0xff800000f400780b */ /* 0x000fe40003f3d000 */
[----:B------:R-:W-:Y:S01]  /*49a0*/  @!P0 IMNMX R136, R136, UR14, PT ;  /* 0x0000000e88888c17 */ /* 0x000fe2000b800200 */
[--C-:B------:R-:W-:Y:S03]  /*49b0*/  FFMA.FTZ R5, R5, c[0x0][0x23c], -R148.reuse ;  /* 0x00008f0005057a23 */ /* 0x100fe60000010894 */
[----:B------:R-:W-:Y:S01]  /*49c0*/  @!P0 FSEL R4, R4, -INF , !P2 ;  /* 0xff80000004048808 */ /* 0x000fe20005000000 */
[----:B------:R-:W-:Y:S01]  /*49d0*/  MUFU.EX2 R165, R5 ;  /* 0x0000000500a57308 */ /* 0x000fe20000000800 */
[----:B------:R-:W-:Y:S02]  /*49e0*/  FSEL R139, R139, RZ, P1 ;  /* 0x000000ff8b8b7208 */ /* 0x000fe40000800000 */
[-C--:B------:R-:W-:Y:S01]  /*49f0*/  @!P0 ISETP.GE.AND P2, PT, R0, R144.reuse, PT ;  /* 0x000000900000820c */ /* 0x080fe20003f46270 */
[----:B------:R-:W-:Y:S01]  /*4a00*/  FFMA.FTZ R4, R4, c[0x0][0x23c], -R148 ;  /* 0x00008f0004047a23 */ /* 0x000fe20000010894 */
[----:B------:R-:W-:Y:S02]  /*4a10*/  @!P0 ISETP.GE.AND P1, PT, R150, R144, PT ;  /* 0x000000909600820c */ /* 0x000fe40003f26270 */
[----:B------:R-:W-:Y:S02]  /*4a20*/  @!P0 FSEL R6, R6, -INF , !P2 ;  /* 0xff80000006068808 */ /* 0x000fe40005000000 */
[----:B------:R-:W-:Y:S01]  /*4a30*/  @!P0 ISETP.GE.AND P2, PT, R0, R136, PT ;  /* 0x000000880000820c */ /* 0x000fe20003f46270 */
[----:B------:R-:W-:Y:S01]  /*4a40*/  MUFU.EX2 R171, R4 ;  /* 0x0000000400ab7308 */ /* 0x000fe20000000800 */
[----:B------:R-:W-:Y:S01]  /*4a50*/  @!P0 FSEL R7, R7, -INF , !P1 ;  /* 0xff80000007078808 */ /* 0x000fe20004800000 */
[--C-:B------:R-:W-:Y:S01]  /*4a60*/  FFMA.FTZ R6, R6, c[0x0][0x23c], -R139.reuse ;  /* 0x00008f0006067a23 */ /* 0x100fe2000001088b */
[----:B------:R-:W-:Y:S02]  /*4a70*/  @!P0 FSEL R8, R8, -INF , !P2 ;  /* 0xff80000008088808 */ /* 0x000fe40005000000 */
[----:B------:R-:W-:Y:S01]  /*4a80*/  @!P0 IADD3 R137, R137, 0x28, RZ ;  /* 0x0000002889898810 */ /* 0x000fe20007ffe0ff */
[----:B------:R-:W-:Y:S03]  /*4a90*/  FFMA.FTZ R7, R7, c[0x0][0x23c], -R139 ;  /* 0x00008f0007077a23 */ /* 0x000fe6000001088b */
[----:B------:R-:W-:Y:S01]  /*4aa0*/  @!P0 IMNMX R137, R137, UR14, PT ;  /* 0x0000000e89898c17 */ /* 0x000fe2000b800200 */
[----:B------:R-:W-:Y:S03]  /*4ab0*/  MUFU.EX2 R164, R6 ;  /* 0x0000000600a47308 */ /* 0x000fe60000000800 */
[-C--:B------:R-:W-:Y:S04]  /*4ac0*/  @!P0 ISETP.GE.AND P2, PT, R0, R137.reuse, PT ;  /* 0x000000890000820c */ /* 0x080fe80003f46270 */
[----:B------:R-:W-:Y:S03]  /*4ad0*/  @!P0 FSEL R10, R10, -INF , !P2 ;  /* 0xff8000000a0a8808 */ /* 0x000fe60005000000 */
[----:B------:R1:W4:Y:S02]  /*4ae0*/  MUFU.EX2 R246, R7 ;  /* 0x0000000700f67308 */ /* 0x0003240000000800 */
[----:B-1----:R-:W1:Y:S02]  /*4af0*/  LDSM.16.M88.4 R4, [R221+0xd400] ;  /* 0x00d40000dd04783b */ /* 0x002e640000000200 */
[-C--:B-1----:R-:W-:Y:S08]  /*4b00*/  HMMA.16816.F32 R20, R140, R4.reuse, R20 ;  /* 0x000000048c14723c */ /* 0x082ff00000001814 */
[C---:B------:R-:W-:Y:S07]  /*4b10*/  HMMA.16816.F32 R24, R132.reuse, R4, R24 ;  /* 0x000000048418723c */ /* 0x040fee0000001818 */
[----:B------:R-:W-:Y:S01]  /*4b20*/  @!P0 IADD3 R4, R0, 0x18, RZ ;  /* 0x0000001800048810 */ /* 0x000fe20007ffe0ff */
[-C--:B------:R-:W-:Y:S08]  /*4b30*/  HMMA.16816.F32 R28, R132, R6.reuse, R28 ;  /* 0x00000006841c723c */ /* 0x080ff0000000181c */
[----:B------:R-:W-:Y:S01]  /*4b40*/  HMMA.16816.F32 R32, R140, R6, R32 ;  /* 0x000000068c20723c */ /* 0x000fe20000001820 */
[----:B------:R-:W2:Y:S04]  /*4b50*/  LDL R141, [R1+0x38] ;  /* 0x00003800018d7983 */ /* 0x000ea80000100800 */
[----:B------:R-:W2:Y:S02]  /*4b60*/  LDL R140, [R1+0x3c] ;  /* 0x00003c00018c7983 */ /* 0x000ea40000100800 */
[----:B----4-:R-:W-:Y:S02]  /*4b70*/  F2FP.PACK_AB R7, R246, R164 ;  /* 0x000000a4f607723e */ /* 0x010fe400000000ff */
[C---:B---3--:R-:W-:Y:S03]  /*4b80*/  FSETP.NEU.FTZ.AND P1, PT, R152.reuse, -INF , PT ;  /* 0xff8000009800780b */ /* 0x048fe60003f3d000 */
[----:B------:R-:W-:Y:S01]  /*4b90*/  FMUL.FTZ R138, R152, 1.4426950216293334961 ;  /* 0x3fb8aa3b988a7820 */ /* 0x000fe20000410000 */
[----:B------:R1:W-:Y:S04]  /*4ba0*/  STS [R236+0x13400], R7 ;  /* 0x01340007ec007388 */ /* 0x0003e80000000800 */
[----:B------:R-:W-:Y:S02]  /*4bb0*/  FSEL R138, R138, RZ, P1 ;  /* 0x000000ff8a8a7208 */ /* 0x000fe40000800000 */
[----:B------:R-:W-:Y:S03]  /*4bc0*/  @!P0 ISETP.GE.AND P1, PT, R150, R136, PT ;  /* 0x000000889600820c */ /* 0x000fe60003f26270 */
[--C-:B------:R-:W-:Y:S01]  /*4bd0*/  FFMA.FTZ R8, R8, c[0x0][0x23c], -R138.reuse ;  /* 0x00008f0008087a23 */ /* 0x100fe2000001088a */
[----:B------:R-:W-:Y:S03]  /*4be0*/  @!P0 FSEL R9, R9, -INF , !P1 ;  /* 0xff80000009098808 */ /* 0x000fe60004800000 */
[----:B------:R-:W-:Y:S02]  /*4bf0*/  MUFU.EX2 R252, R8 ;  /* 0x0000000800fc7308 */ /* 0x000fe40000000800 */
[----:B------:R-:W-:Y:S08]  /*4c00*/  FFMA.FTZ R9, R9, c[0x0][0x23c], -R138 ;  /* 0x00008f0009097a23 */ /* 0x000ff0000001088a */
[----:B------:R3:W4:Y:S02]  /*4c10*/  MUFU.EX2 R249, R9 ;  /* 0x0000000900f97308 */ /* 0x0007240000000800 */
[----:B---3--:R-:W-:Y:S02]  /*4c20*/  @!P0 IADD3 R9, R0, 0x8, RZ ;  /* 0x0000000800098810 */ /* 0x008fe40007ffe0ff */
[----:B----4-:R-:W-:Y:S01]  /*4c30*/  F2FP.PACK_AB R6, R249, R252 ;  /* 0x000000fcf906723e */ /* 0x010fe200000000ff */
[C---:B------:R-:W-:Y:S01]  /*4c40*/  FMUL.FTZ R8, R151.reuse, 1.4426950216293334961 ;  /* 0x3fb8aa3b97087820 */ /* 0x040fe20000410000 */
[----:B------:R-:W-:Y:S04]  /*4c50*/  FSETP.NEU.FTZ.AND P1, PT, R151, -INF , PT ;  /* 0xff8000009700780b */ /* 0x000fe80003f3d000 */
[----:B------:R-:W-:Y:S02]  /*4c60*/  FSEL R8, R8, RZ, P1 ;  /* 0x000000ff08087208 */ /* 0x000fe40000800000 */
[-C--:B------:R-:W-:Y:S03]  /*4c70*/  @!P0 ISETP.GE.AND P1, PT, R150, R137.reuse, PT ;  /* 0x000000899600820c */ /* 0x080fe60003f26270 */
[--C-:B------:R-:W-:Y:S01]  /*4c80*/  FFMA.FTZ R10, R10, c[0x0][0x23c], -R8.reuse ;  /* 0x00008f000a0a7a23 */ /* 0x100fe20000010808 */
[----:B------:R-:W-:Y:S02]  /*4c90*/  @!P0 FSEL R11, R11, -INF , !P1 ;  /* 0xff8000000b0b8808 */ /* 0x000fe40004800000 */
[-C--:B------:R-:W-:Y:S01]  /*4ca0*/  @!P0 ISETP.GE.AND P1, PT, R9, R136.reuse, PT ;  /* 0x000000880900820c */ /* 0x080fe20003f26270 */
[----:B------:R3:W4:Y:S02]  /*4cb0*/  MUFU.EX2 R151, R10 ;  /* 0x0000000a00977308 */ /* 0x0007240000000800 */
[----:B------:R-:W-:Y:S01]  /*4cc0*/  FFMA.FTZ R11, R11, c[0x0][0x23c], -R8 ;  /* 0x00008f000b0b7a23 */ /* 0x000fe20000010808 */
[----:B------:R-:W-:Y:S05]  /*4cd0*/  @!P0 FSEL R12, R12, -INF , !P1 ;  /* 0xff8000000c0c8808 */ /* 0x000fea0004800000 */
[--C-:B------:R-:W-:Y:S02]  /*4ce0*/  FFMA.FTZ R12, R12, c[0x0][0x23c], -R138.reuse ;  /* 0x00008f000c0c7a23 */ /* 0x100fe4000001088a */
[----:B------:R-:W1:Y:S10]  /*4cf0*/  MUFU.EX2 R145, R11 ;  /* 0x0000000b00917308 */ /* 0x000e740000000800 */
[----:B------:R-:W-:Y:S01]  /*4d00*/  MUFU.EX2 R245, R12 ;  /* 0x0000000c00f57308 */ /* 0x000fe20000000800 */
[----:B---3--:R-:W-:Y:S01]  /*4d10*/  @!P0 IADD3 R10, R0, 0x9, RZ ;  /* 0x00000009000a8810 */ /* 0x008fe20007ffe0ff */
[----:B----4-:R-:W-:Y:S03]  /*4d20*/  IMAD.MOV.U32 R143, RZ, RZ, R151 ;  /* 0x000000ffff8f7224 */ /* 0x010fe600078e0097 */
[----:B------:R-:W-:Y:S04]  /*4d30*/  @!P0 ISETP.GE.AND P1, PT, R10, R136, PT ;  /* 0x000000880a00820c */ /* 0x000fe80003f26270 */
[----:B------:R-:W-:Y:S02]  /*4d40*/  @!P0 FSEL R13, R13, -INF , !P1 ;  /* 0xff8000000d0d8808 */ /* 0x000fe40004800000 */
[----:B------:R-:W-:Y:S02]  /*4d50*/  @!P0 ISETP.GE.AND P1, PT, R9, R137, PT ;  /* 0x000000890900820c */ /* 0x000fe40003f26270 */
[----:B-1----:R-:W-:Y:S01]  /*4d60*/  MOV R146, R145 ;  /* 0x0000009100927202 */ /* 0x002fe20000000f00 */
[----:B------:R-:W-:Y:S01]  /*4d70*/  FFMA.FTZ R13, R13, c[0x0][0x23c], -R138 ;  /* 0x00008f000d0d7a23 */ /* 0x000fe2000001088a */
[----:B------:R-:W-:Y:S02]  /*4d80*/  @!P0 FSEL R14, R14, -INF , !P1 ;  /* 0xff8000000e0e8808 */ /* 0x000fe40004800000 */
[----:B------:R-:W-:Y:S01]  /*4d90*/  @!P0 ISETP.GE.AND P1, PT, R10, R137, PT ;  /* 0x000000890a00820c */ /* 0x000fe20003f26270 */
[----:B------:R-:W1:Y:S01]  /*4da0*/  MUFU.EX2 R244, R13 ;  /* 0x0000000d00f47308 */ /* 0x000e620000000800 */
[----:B------:R-:W-:Y:S01]  /*4db0*/  F2FP.PACK_AB R5, R146, R143 ;  /* 0x0000008f9205723e */ /* 0x000fe200000000ff */
[--C-:B------:R-:W-:Y:S01]  /*4dc0*/  FFMA.FTZ R14, R14, c[0x0][0x23c], -R8.reuse ;  /* 0x00008f000e0e7a23 */ /* 0x100fe20000010808 */
[----:B------:R-:W-:Y:S02]  /*4dd0*/  @!P0 FSEL R15, R15, -INF , !P1 ;  /* 0xff8000000f0f8808 */ /* 0x000fe40004800000 */
[-C--:B------:R-:W-:Y:S03]  /*4de0*/  @!P0 ISETP.GE.AND P1, PT, R9, R149.reuse, PT ;  /* 0x000000950900820c */ /* 0x080fe60003f26270 */
[----:B------:R-:W-:Y:S01]  /*4df0*/  FFMA.FTZ R15, R15, c[0x0][0x23c], -R8 ;  /* 0x00008f000f0f7a23 */ /* 0x000fe20000010808 */
[----:B------:R-:W-:Y:S01]  /*4e00*/  @!P0 FSEL R16, R16, -INF , !P1 ;  /* 0xff80000010108808 */ /* 0x000fe20004800000 */
[----:B------:R-:W-:Y:S01]  /*4e10*/  MUFU.EX2 R248, R14 ;  /* 0x0000000e00f87308 */ /* 0x000fe20000000800 */
[-C--:B------:R-:W-:Y:S03]  /*4e20*/  @!P0 ISETP.GE.AND P1, PT, R10, R149.reuse, PT ;  /* 0x000000950a00820c */ /* 0x080fe60003f26270 */
[--C-:B------:R-:W-:Y:S01]  /*4e30*/  FFMA.FTZ R16, R16, c[0x0][0x23c], -R148.reuse ;  /* 0x00008f0010107a23 */ /* 0x100fe20000010894 */
[----:B------:R-:W-:Y:S02]  /*4e40*/  @!P0 FSEL R17, R17, -INF , !P1 ;  /* 0xff80000011118808 */ /* 0x000fe40004800000 */
[-C--:B------:R-:W-:Y:S02]  /*4e50*/  @!P0 ISETP.GE.AND P1, PT, R9, R144.reuse, PT ;  /* 0x000000900900820c */ /* 0x080fe40003f26270 */
[----:B------:R-:W-:Y:S01]  /*4e60*/  @!P0 IADD3 R9, R0, 0x10, RZ ;  /* 0x0000001000098810 */ /* 0x000fe20007ffe0ff */
[--C-:B------:R-:W-:Y:S01]  /*4e70*/  FFMA.FTZ R17, R17, c[0x0][0x23c], -R148.reuse ;  /* 0x00008f0011117a23 */ /* 0x100fe20000010894 */
[----:B------:R-:W-:Y:S01]  /*4e80*/  @!P0 FSEL R18, R18, -INF , !P1 ;  /* 0xff80000012128808 */ /* 0x000fe20004800000 */
[----:B------:R-:W-:Y:S01]  /*4e90*/  MUFU.EX2 R163, R16 ;  /* 0x0000001000a37308 */ /* 0x000fe20000000800 */
[-C--:B------:R-:W-:Y:S02]  /*4ea0*/  @!P0 ISETP.GE.AND P1, PT, R10, R144.reuse, PT ;  /* 0x000000900a00820c */ /* 0x080fe40003f26270 */
[----:B------:R-:W-:Y:S01]  /*4eb0*/  @!P0 IADD3 R10, R0, 0x11, RZ ;  /* 0x00000011000a8810 */ /* 0x000fe20007ffe0ff */
[--C-:B------:R-:W-:Y:S01]  /*4ec0*/  FFMA.FTZ R18, R18, c[0x0][0x23c], -R139.reuse ;  /* 0x00008f0012127a23 */ /* 0x100fe2000001088b */
[----:B------:R-:W-:Y:S02]  /*4ed0*/  @!P0 FSEL R19, R19, -INF , !P1 ;  /* 0xff80000013138808 */ /* 0x000fe40004800000 */
[-C--:B------:R-:W-:Y:S02]  /*4ee0*/  @!P0 ISETP.GE.AND P1, PT, R9, R149.reuse, PT ;  /* 0x000000950900820c */ /* 0x080fe40003f26270 */
[----:B------:R-:W-:Y:S01]  /*4ef0*/  @!P0 IADD3 R0, R0, 0x19, RZ ;  /* 0x0000001900008810 */ /* 0x000fe20007ffe0ff */
[--C-:B------:R-:W-:Y:S01]  /*4f00*/  FFMA.FTZ R19, R19, c[0x0][0x23c], -R139.reuse ;  /* 0x00008f0013137a23 */ /* 0x100fe2000001088b */
[----:B------:R-:W-:Y:S01]  /*4f10*/  @!P0 FSEL R20, R20, -INF , !P1 ;  /* 0xff80000014148808 */ /* 0x000fe20004800000 */
[----:B------:R-:W3:Y:S01]  /*4f20*/  MUFU.EX2 R161, R17 ;  /* 0x0000001100a17308 */ /* 0x000ee20000000800 */
[----:B------:R-:W-:Y:S02]  /*4f30*/  @!P0 ISETP.GE.AND P1, PT, R10, R149, PT ;  /* 0x000000950a00820c */ /* 0x000fe40003f26270 */
[----:B-1----:R-:W-:Y:S01]  /*4f40*/  F2FP.PACK_AB R7, R244, R245 ;  /* 0x000000f5f407723e */ /* 0x002fe200000000ff */
[--C-:B------:R-:W-:Y:S01]  /*4f50*/  FFMA.FTZ R20, R20, c[0x0][0x23c], -R148.reuse ;  /* 0x00008f0014147a23 */ /* 0x100fe20000010894 */
[----:B------:R-:W-:Y:S02]  /*4f60*/  @!P0 FSEL R21, R21, -INF , !P1 ;  /* 0xff80000015158808 */ /* 0x000fe40004800000 */
[-C--:B------:R-:W-:Y:S03]  /*4f70*/  @!P0 ISETP.GE.AND P1, PT, R9, R144.reuse, PT ;  /* 0x000000900900820c */ /* 0x080fe60003f26270 */
[----:B------:R-:W-:Y:S01]  /*4f80*/  MUFU.EX2 R167, R18 ;  /* 0x0000001200a77308 */ /* 0x000fe20000000800 */
[----:B------:R-:W-:Y:S01]  /*4f90*/  @!P0 FSEL R22, R22, -INF , !P1 ;  /* 0xff80000016168808 */ /* 0x000fe20004800000 */
[----:B------:R-:W-:Y:S01]  /*4fa0*/  FFMA.FTZ R21, R21, c[0x0][0x23c], -R148 ;  /* 0x00008f0015157a23 */ /* 0x000fe20000010894 */
[----:B------:R-:W-:Y:S03]  /*4fb0*/  @!P0 ISETP.GE.AND P1, PT, R10, R144, PT ;  /* 0x000000900a00820c */ /* 0x000fe60003f26270 */
[--C-:B------:R-:W-:Y:S01]  /*4fc0*/  FFMA.FTZ R22, R22, c[0x0][0x23c], -R139.reuse ;  /* 0x00008f0016167a23 */ /* 0x100fe2000001088b */
[----:B------:R-:W-:Y:S02]  /*4fd0*/  @!P0 FSEL R23, R23, -INF , !P1 ;  /* 0xff80000017178808 */ /* 0x000fe40004800000 */
[-C--:B------:R-:W-:Y:S01]  /*4fe0*/  @!P0 ISETP.GE.AND P1, PT, R9, R136.reuse, PT ;  /* 0x000000880900820c */ /* 0x080fe20003f26270 */
[----:B------:R-:W1:Y:S02]  /*4ff0*/  MUFU.EX2 R166, R19 ;  /* 0x0000001300a67308 */ /* 0x000e640000000800 */
[--C-:B------:R-:W-:Y:S01]  /*5000*/  FFMA.FTZ R23, R23, c[0x0][0x23c], -R139.reuse ;  /* 0x00008f0017177a23 */ /* 0x100fe2000001088b */
[----:B------:R-:W-:Y:S02]  /*5010*/  @!P0 FSEL R24, R24, -INF , !P1 ;  /* 0xff80000018188808 */ /* 0x000fe40004800000 */
[-C--:B------:R-:W-:Y:S03]  /*5020*/  @!P0 ISETP.GE.AND P1, PT, R10, R136.reuse, PT ;  /* 0x000000880a00820c */ /* 0x080fe60003f26270 */
[--C-:B------:R-:W-:Y:S01]  /*5030*/  FFMA.FTZ R24, R24, c[0x0][0x23c], -R138.reuse ;  /* 0x00008f0018187a23 */ /* 0x100fe2000001088a */
[----:B------:R-:W-:Y:S01]  /*5040*/  @!P0 FSEL R25, R25, -INF , !P1 ;  /* 0xff80000019198808 */ /* 0x000fe20004800000 */
[----:B------:R-:W-:Y:S01]  /*5050*/  MUFU.EX2 R247, R15 ;  /* 0x0000000f00f77308 */ /* 0x000fe20000000800 */
[-C--:B------:R-:W-:Y:S03]  /*5060*/  @!P0 ISETP.GE.AND P1, PT, R9, R137.reuse, PT ;  /* 0x000000890900820c */ /* 0x080fe60003f26270 */
[----:B------:R-:W-:Y:S01]  /*5070*/  FFMA.FTZ R25, R25, c[0x0][0x23c], -R138 ;  /* 0x00008f0019197a23 */ /* 0x000fe2000001088a */
[----:B------:R-:W-:Y:S02]  /*5080*/  @!P0 FSEL R26, R26, -INF , !P1 ;  /* 0xff8000001a1a8808 */ /* 0x000fe40004800000 */
[-C--:B------:R-:W-:Y:S03]  /*5090*/  @!P0 ISETP.GE.AND P1, PT, R10, R137.reuse, PT ;  /* 0x000000890a00820c */ /* 0x080fe60003f26270 */
[----:B------:R-:W-:Y:S01]  /*50a0*/  MUFU.EX2 R158, R20 ;  /* 0x00000014009e7308 */ /* 0x000fe20000000800 */
[----:B------:R-:W-:Y:S01]  /*50b0*/  @!P0 FSEL R27, R27, -INF , !P1 ;  /* 0xff8000001b1b8808 */ /* 0x000fe20004800000 */
[--C-:B------:R-:W-:Y:S01]  /*50c0*/  FFMA.FTZ R26, R26, c[0x0][0x23c], -R8.reuse ;  /* 0x00008f001a1a7a23 */ /* 0x100fe20000010808 */
[-C--:B------:R-:W-:Y:S03]  /*50d0*/  @!P0 ISETP.GE.AND P1, PT, R4, R136.reuse, PT ;  /* 0x000000880400820c */ /* 0x080fe60003f26270 */
[----:B------:R-:W-:Y:S01]  /*50e0*/  FFMA.FTZ R27, R27, c[0x0][0x23c], -R8 ;  /* 0x00008f001b1b7a23 */ /* 0x000fe20000010808 */
[----:B------:R-:W-:Y:S02]  /*50f0*/  @!P0 FSEL R28, R28, -INF , !P1 ;  /* 0xff8000001c1c8808 */ /* 0x000fe40004800000 */
[----:B------:R-:W-:Y:S01]  /*5100*/  @!P0 ISETP.GE.AND P1, PT, R0, R136, PT ;  /* 0x000000880000820c */ /* 0x000fe20003f26270 */
[----:B------:R-:W-:Y:S02]  /*5110*/  MUFU.EX2 R156, R21 ;  /* 0x00000015009c7308 */ /* 0x000fe40000000800 */
[--C-:B------:R-:W-:Y:S01]  /*5120*/  FFMA.FTZ R28, R28, c[0x0][0x23c], -R138.reuse ;  /* 0x00008f001c1c7a23 */ /* 0x100fe2000001088a */
[----:B------:R-:W-:Y:S02]  /*5130*/  @!P0 FSEL R29, R29, -INF , !P1 ;  /* 0xff8000001d1d8808 */ /* 0x000fe40004800000 */
[----:B------:R-:W-:Y:S03]  /*5140*/  @!P0 ISETP.GE.AND P1, PT, R4, R137, PT ;  /* 0x000000890400820c */ /* 0x000fe60003f26270 */
[----:B------:R-:W-:Y:S01]  /*5150*/  FFMA.FTZ R138, R29, c[0x0][0x23c], -R138 ;  /* 0x00008f001d8a7a23 */ /* 0x000fe2000001088a */
[----:B------:R-:W-:Y:S01]  /*5160*/  @!P0 FSEL R30, R30, -INF , !P1 ;  /* 0xff8000001e1e8808 */ /* 0x000fe20004800000 */
[----:B------:R-:W-:Y:S01]  /*5170*/  MUFU.EX2 R160, R22 ;  /* 0x0000001600a07308 */ /* 0x000fe20000000800 */
[-C--:B------:R-:W-:Y:S03]  /*5180*/  @!P0 ISETP.GE.AND P1, PT, R4, R149.reuse, PT ;  /* 0x000000950400820c */ /* 0x080fe60003f26270 */
[----:B------:R-:W-:Y:S01]  /*5190*/  FFMA.FTZ R30, R30, c[0x0][0x23c], -R8 ;  /* 0x00008f001e1e7a23 */ /* 0x000fe20000010808 */
[----:B------:R-:W-:Y:S02]  /*51a0*/  @!P0 FSEL R32, R32, -INF , !P1 ;  /* 0xff80000020208808 */ /* 0x000fe40004800000 */
[----:B------:R-:W-:Y:S03]  /*51b0*/  @!P0 ISETP.GE.AND P1, PT, R0, R149, PT ;  /* 0x000000950000820c */ /* 0x000fe60003f26270 */
[--C-:B------:R-:W-:Y:S01]  /*51c0*/  FFMA.FTZ R32, R32, c[0x0][0x23c], -R148.reuse ;  /* 0x00008f0020207a23 */ /* 0x100fe20000010894 */
[----:B------:R-:W-:Y:S01]  /*51d0*/  @!P0 FSEL R33, R33, -INF , !P1 ;  /* 0xff80000021218808 */ /* 0x000fe20004800000 */
[----:B------:R-:W4:Y:S01]  /*51e0*/  MUFU.EX2 R159, R23 ;  /* 0x00000017009f7308 */ /* 0x000f220000000800 */
[-C--:B------:R-:W-:Y:S02]  /*51f0*/  @!P0 ISETP.GE.AND P1, PT, R4, R144.reuse, PT ;  /* 0x000000900400820c */ /* 0x080fe40003f26270 */
[----:B---3--:R-:W-:Y:S01]  /*5200*/  F2FP.PACK_AB R4, R161, R163 ;  /* 0x000000a3a104723e */ /* 0x008fe200000000ff */
[----:B------:R-:W-:Y:S01]  /*5210*/  FFMA.FTZ R148, R33, c[0x0][0x23c], -R148 ;  /* 0x00008f0021947a23 */ /* 0x000fe20000010894 */
[----:B------:R-:W-:Y:S02]  /*5220*/  @!P0 FSEL R34, R34, -INF , !P1 ;  /* 0xff80000022228808 */ /* 0x000fe40004800000 */
[----:B------:R-:W-:Y:S03]  /*5230*/  @!P0 ISETP.GE.AND P1, PT, R0, R144, PT ;  /* 0x000000900000820c */ /* 0x000fe60003f26270 */
[----:B------:R-:W-:Y:S01]  /*5240*/  MUFU.EX2 R149, R148 ;  /* 0x0000009400957308 */ /* 0x000fe20000000800 */
[----:B------:R-:W-:Y:S01]  /*5250*/  @!P0 FSEL R35, R35, -INF , !P1 ;  /* 0xff80000023238808 */ /* 0x000fe20004800000 */
[--C-:B------:R-:W-:Y:S01]  /*5260*/  FFMA.FTZ R34, R34, c[0x0][0x23c], -R139.reuse ;  /* 0x00008f0022227a23 */ /* 0x100fe2000001088b */
[----:B------:R-:W-:Y:S02]  /*5270*/  @!P0 ISETP.GE.AND P1, PT, R0, R137, PT ;  /* 0x000000890000820c */ /* 0x000fe40003f26270 */
[----:B------:R-:W-:Y:S01]  /*5280*/  F2FP.PACK_AB R0, R165, R171 ;  /* 0x000000aba500723e */ /* 0x000fe200000000ff */
[----:B------:R-:W-:Y:S01]  /*5290*/  FFMA.FTZ R139, R35, c[0x0][0x23c], -R139 ;  /* 0x00008f00238b7a23 */ /* 0x000fe2000001088b */
[----:B------:R-:W-:Y:S03]  /*52a0*/  @!P0 FSEL R31, R31, -INF , !P1 ;  /* 0xff8000001f1f8808 */ /* 0x000fe60004800000 */
[----:B------:R1:W-:Y:S01]  /*52b0*/  STS [R236+0x13000], R0 ;  /* 0x01300000ec007388 */ /* 0x0003e20000000800 */
[----:B------:R-:W3:Y:S01]  /*52c0*/  MUFU.EX2 R150, R32 ;  /* 0x0000002000967308 */ /* 0x000ee20000000800 */
[----:B------:R-:W-:Y:S02]  /*52d0*/  FFMA.FTZ R8, R31, c[0x0][0x23c], -R8 ;  /* 0x00008f001f087a23 */ /* 0x000fe40000010808 */
[----:B------:R4:W-:Y:S07]  /*52e0*/  STS [R234+0x13000], R4 ;  /* 0x01300004ea007388 */ /* 0x0009ee0000000800 */
[----:B------:R-:W-:Y:S01]  /*52f0*/  MUFU.EX2 R152, R34 ;  /* 0x0000002200987308 */ /* 0x000fe20000000800 */
[----:B--2---:R-:W-:Y:S04]  /*5300*/  IADD3 R144, P0, R141, UR10, RZ ;  /* 0x0000000a8d907c10 */ /* 0x004fe8000ff1e0ff */
[----:B------:R-:W-:Y:S02]  /*5310*/  IADD3.X R145, R140, UR9, RZ, P0, !PT ;  /* 0x000000098c917c10 */ /* 0x000fe400087fe4ff */
[----:B------:R-:W-:Y:S03]  /*5320*/  PLOP3.LUT P0, PT, PT, PT, UP3, 0x80, 0x0 ;  /* 0x000000000000781c */ /* 0x000fe60003f0f038 */
[----:B------:R-:W-:Y:S01]  /*5330*/  MUFU.EX2 R151, R139 ;  /* 0x0000008b00977308 */ /* 0x000fe20000000800 */
[----:B------:R-:W2:Y:S01]  /*5340*/  LDG.E R142, [R144.64] ;  /* 0x0000000c908e7981 */ /* 0x000ea2000c1e1900 */
[----:B-1----:R-:W-:Y:S03]  /*5350*/  F2FP.PACK_AB R0, R166, R167 ;  /* 0x000000a7a600723e */ /* 0x002fe600000000ff */
[----:B------:R-:W2:Y:S01]  /*5360*/  LDG.E R141, [R144.64+0x20] ;  /* 0x0000200c908d7981 */ /* 0x000ea2000c1e1900 */
[----:B----4-:R-:W-:Y:S03]  /*5370*/  F2FP.PACK_AB R4, R159, R160 ;  /* 0x000000a09f04723e */ /* 0x010fe600000000ff */
[----:B------:R3:W-:Y:S01]  /*5380*/  STS [R234+0x13400], R0 ;  /* 0x01340000ea007388 */ /* 0x0007e20000000800 */
[----:B------:R-:W-:Y:S03]  /*5390*/  MUFU.EX2 R169, R24 ;  /* 0x0000001800a97308 */ /* 0x000fe60000000800 */
[----:B------:R1:W-:Y:S04]  /*53a0*/  STS [R236+0x14000], R6 ;  /* 0x01400006ec007388 */ /* 0x0003e80000000800 */
[----:B------:R4:W-:Y:S03]  /*53b0*/  STS [R236+0x14400], R5 ;  /* 0x01440005ec007388 */ /* 0x0009e60000000800 */
[----:B------:R-:W4:Y:S01]  /*53c0*/  MUFU.EX2 R162, R25 ;  /* 0x0000001900a27308 */ /* 0x000f220000000800 */
[----:B------:R4:W-:Y:S04]  /*53d0*/  STS [R234+0x14000], R7 ;  /* 0x01400007ea007388 */ /* 0x0009e80000000800 */
[----:B------:R-:W2:Y:S05]  /*53e0*/  LDG.E R140, [R144.64+0x80] ;  /* 0x0000800c908c7981 */ /* 0x000eaa000c1e1900 */
[----:B------:R-:W-:Y:S01]  /*53f0*/  MUFU.EX2 R170, R26 ;  /* 0x0000001a00aa7308 */ /* 0x000fe20000000800 */
[----:B---3--:R-:W-:Y:S02]  /*5400*/  F2FP.PACK_AB R0, R149, R150 ;  /* 0x000000969500723e */ /* 0x008fe400000000ff */
[----:B-1----:R-:W-:Y:S07]  /*5410*/  F2FP.PACK_AB R6, R247, R248 ;  /* 0x000000f8f706723e */ /* 0x002fee00000000ff */
[----:B------:R-:W1:Y:S01]  /*5420*/  MUFU.EX2 R168, R27 ;  /* 0x0000001b00a87308 */ /* 0x000e620000000800 */
[----:B----4-:R-:W-:Y:S01]  /*5430*/  F2FP.PACK_AB R5, R156, R158 ;  /* 0x0000009e9c05723e */ /* 0x010fe200000000ff */
[----:B------:R1:W-:Y:S01]  /*5440*/  STS [R234+0x14400], R6 ;  /* 0x01440006ea007388 */ /* 0x0003e20000000800 */
[----:B------:R-:W-:Y:S03]  /*5450*/  F2FP.PACK_AB R7, R162, R169 ;  /* 0x000000a9a207723e */ /* 0x000fe600000000ff */
[----:B------:R3:W-:Y:S04]  /*5460*/  STS [R235+0x13000], R5 ;  /* 0x01300005eb007388 */ /* 0x0007e80000000800 */
[----:B------:R-:W-:Y:S01]  /*5470*/  MUFU.EX2 R155, R28 ;  /* 0x0000001c009b7308 */ /* 0x000fe20000000800 */
[----:B------:R4:W-:Y:S04]  /*5480*/  STS [R235+0x13400], R4 ;  /* 0x01340004eb007388 */ /* 0x0009e80000000800 */
[----:B------:R4:W-:Y:S05]  /*5490*/  STS [R233+0x13000], R0 ;  /* 0x01300000e9007388 */ /* 0x0009ea0000000800 */
[----:B------:R-:W4:Y:S01]  /*54a0*/  MUFU.EX2 R154, R138 ;  /* 0x0000008a009a7308 */ /* 0x000f220000000800 */
[----:B-1----:R-:W-:Y:S09]  /*54b0*/  F2FP.PACK_AB R6, R168, R170 ;  /* 0x000000aaa806723e */ /* 0x002ff200000000ff */
[----:B------:R-:W-:Y:S01]  /*54c0*/  MUFU.EX2 R157, R30 ;  /* 0x0000001e009d7308 */ /* 0x000fe20000000800 */
[----:B---3--:R-:W-:Y:S05]  /*54d0*/  F2FP.PACK_AB R5, R151, R152 ;  /* 0x000000989705723e */ /* 0x008fea00000000ff */
[----:B------:R-:W-:Y:S04]  /*54e0*/  STS [R233+0x13400], R5 ;  /* 0x01340005e9007388 */ /* 0x000fe80000000800 */
[----:B------:R-:W1:Y:S01]  /*54f0*/  MUFU.EX2 R153, R8 ;  /* 0x0000000800997308 */ /* 0x000e620000000800 */
[----:B------:R-:W-:Y:S01]  /*5500*/  STS [R235+0x14000], R7 ;  /* 0x01400007eb007388 */ /* 0x000fe20000000800 */
[----:B----4-:R-:W-:Y:S03]  /*5510*/  F2FP.PACK_AB R4, R154, R155 ;  /* 0x0000009b9a04723e */ /* 0x010fe600000000ff */
[----:B------:R-:W-:Y:S04]  /*5520*/  STS [R235+0x14400], R6 ;  /* 0x01440006eb007388 */ /* 0x000fe80000000800 */
[----:B------:R-:W-:Y:S01]  /*5530*/  STS [R233+0x14000], R4 ;  /* 0x01400004e9007388 */ /* 0x000fe20000000800 */
[----:B-1----:R-:W-:Y:S05]  /*5540*/  F2FP.PACK_AB R0, R153, R157 ;  /* 0x0000009d9900723e */ /* 0x002fea00000000ff */
[----:B------:R1:W-:Y:S04]  /*5550*/  STS [R233+0x14400], R0 ;  /* 0x01440000e9007388 */ /* 0x0003e80000000800 */
[----:B------:R-:W3:Y:S08]  /*5560*/  LDSM.16.M88.4 R32, [R223+0x6000] ;  /* 0x00600000df20783b */ /* 0x000ef00000000200 */
[----:B------:R-:W4:Y:S08]  /*5570*/  LDSM.16.M88.4 R28, [R223+0x6800] ;  /* 0x00680000df1c783b */ /* 0x000f300000000200 */
[----:B------:R-:W4:Y:S08]  /*5580*/  LDSM.16.M88.4 R132, [R224+0x6000] ;  /* 0x00600000e084783b */ /* 0x000f300000000200 */
[----:B-1----:R1:W2:Y:S04]  /*5590*/  LDG.E R0, [R144.64+0xa0] ;  /* 0x0000a00c90007981 */ /* 0x0022a8000c1e1900 */
[----:B------:R-:W1:Y:S01]  /*55a0*/  LDSM.16.M88.4 R136, [R224+0x6800] ;  /* 0x00680000e088783b */ /* 0x000e620000000200 */
[-C--:B---3--:R-:W-:Y:S08]  /*55b0*/  HMMA.16816.F32 R4, R32, R172.reuse, RZ ;  /* 0x000000ac2004723c */ /* 0x088ff000000018ff */
[C---:B----4-:R-:W-:Y:S08]  /*55c0*/  HMMA.16816.F32 R8, R28.reuse, R172, RZ ;  /* 0x000000ac1c08723c */ /* 0x050ff000000018ff */
[-C--:B------:R-:W-:Y:S08]  /*55d0*/  HMMA.16816.F32 R12, R28, R174.reuse, RZ ;  /* 0x000000ae1c0c723c */ /* 0x080ff000000018ff */
[C---:B------:R-:W-:Y:S08]  /*55e0*/  HMMA.16816.F32 R16, R32.reuse, R174, RZ ;  /* 0x000000ae2010723c */ /* 0x040ff000000018ff */
[-C--:B------:R-:W-:Y:S08]  /*55f0*/  HMMA.16816.F32 R20, R32, R176.reuse, RZ ;  /* 0x000000b02014723c */ /* 0x080ff000000018ff */
[C---:B------:R-:W-:Y:S08]  /*5600*/  HMMA.16816.F32 R24, R28.reuse, R176, RZ ;  /* 0x000000b01c18723c */ /* 0x040ff000000018ff */
[-C--:B------:R-:W-:Y:S08]  /*5610*/  HMMA.16816.F32 R28, R28, R178.reuse, RZ ;  /* 0x000000b21c1c723c */ /* 0x080ff000000018ff */
[----:B------:R-:W-:Y:S08]  /*5620*/  HMMA.16816.F32 R32, R32, R178, RZ ;  /* 0x000000b22020723c */ /* 0x000ff000000018ff */
[-C--:B------:R-:W-:Y:S08]  /*5630*/  HMMA.16816.F32 R4, R132, R180.reuse, R4 ;  /* 0x000000b48404723c */ /* 0x080ff00000001804 */
[C---:B-1----:R-:W-:Y:S08]  /*5640*/  HMMA.16816.F32 R8, R136.reuse, R180, R8 ;  /* 0x000000b48808723c */ /* 0x042ff00000001808 */
[-C--:B------:R-:W-:Y:S08]  /*5650*/  HMMA.16816.F32 R12, R136, R182.reuse, R12 ;  /* 0x000000b6880c723c */ /* 0x080ff0000000180c */
[C---:B------:R-:W-:Y:S08]  /*5660*/  HMMA.16816.F32 R16, R132.reuse, R182, R16 ;  /* 0x000000b68410723c */ /* 0x040ff00000001810 */
[-C--:B------:R-:W-:Y:S08]  /*5670*/  HMMA.16816.F32 R20, R132, R184.reuse, R20 ;  /* 0x000000b88414723c */ /* 0x080ff00000001814 */
[C---:B------:R-:W-:Y:S08]  /*5680*/  HMMA.16816.F32 R24, R136.reuse, R184, R24 ;  /* 0x000000b88818723c */ /* 0x040ff00000001818 */
[-C--:B------:R-:W-:Y:S01]  /*5690*/  HMMA.16816.F32 R28, R136, R186.reuse, R28 ;  /* 0x000000ba881c723c */ /* 0x080fe2000000181c */
[----:B------:R-:W1:Y:S07]  /*56a0*/  LDSM.16.M88.4 R136, [R223+0x7000] ;  /* 0x00700000df88783b */ /* 0x000e6e0000000200 */
[----:B------:R-:W-:Y:S01]  /*56b0*/  HMMA.16816.F32 R32, R132, R186, R32 ;  /* 0x000000ba8420723c */ /* 0x000fe20000001820 */
[----:B------:R-:W3:Y:S07]  /*56c0*/  LDSM.16.M88.4 R132, [R223+0x7800] ;  /* 0x00780000df84783b */ /* 0x000eee0000000200 */
[-C--:B-1----:R-:W-:Y:S08]  /*56d0*/  HMMA.16816.F32 R4, R136, R188.reuse, R4 ;  /* 0x000000bc8804723c */ /* 0x082ff00000001804 */
[C---:B---3--:R-:W-:Y:S08]  /*56e0*/  HMMA.16816.F32 R8, R132.reuse, R188, R8 ;  /* 0x000000bc8408723c */ /* 0x048ff00000001808 */
        /* <DEDUP_REMOVED lines=31> */
[C---:B--2---:R-:W-:Y:S01]  /*58e0*/  FADD.FTZ R4, -R142.reuse, R4 ;  /* 0x000000048e047221 */ /* 0x044fe20000010100 */
[C---:B------:R-:W-:Y:S04]  /*58f0*/  HMMA.16816.F32 R16, R132.reuse, R214, R16 ;  /* 0x000000d68410723c */ /* 0x040fe80000001810 */
[----:B------:R-:W-:Y:S02]  /*5900*/  FADD.FTZ R5, -R142, R5 ;  /* 0x000000058e057221 */ /* 0x000fe40000010100 */
[----:B------:R-:W-:Y:S02]  /*5910*/  FADD.FTZ R6, -R141, R6 ;  /* 0x000000068d067221 */ /* 0x000fe40000010100 */
[----:B------:R-:W-:Y:S01]  /*5920*/  FMUL.FTZ R147, R171, R4 ;  /* 0x00000004ab937220 */ /* 0x000fe20000410000 */
[-C--:B------:R-:W-:Y:S03]  /*5930*/  HMMA.16816.F32 R20, R132, R216.reuse, R20 ;  /* 0x000000d88414723c */ /* 0x080fe60000001814 */
[----:B------:R-:W-:Y:S02]  /*5940*/  IMAD.MOV.U32 R171, RZ, RZ, R146 ;  /* 0x000000ffffab7224 */ /* 0x000fe400078e0092 */
[----:B------:R-:W-:Y:S02]  /*5950*/  FMUL.FTZ R146, R165, R5 ;  /* 0x00000005a5927220 */ /* 0x000fe40000410000 */
[----:B------:R-:W-:Y:S01]  /*5960*/  IMAD.MOV.U32 R165, RZ, RZ, R143 ;  /* 0x000000ffffa57224 */ /* 0x000fe200078e008f */
[C---:B------:R-:W-:Y:S04]  /*5970*/  HMMA.16816.F32 R24, R136.reuse, R216, R24 ;  /* 0x000000d88818723c */ /* 0x040fe80000001818 */
[C---:B------:R-:W-:Y:S02]  /*5980*/  FADD.FTZ R7, -R141.reuse, R7 ;  /* 0x000000078d077221 */ /* 0x040fe40000010100 */
[----:B------:R-:W-:Y:S02]  /*5990*/  FADD.FTZ R8, -R140, R8 ;  /* 0x000000088c087221 */ /* 0x000fe40000010100 */
[C---:B------:R-:W-:Y:S01]  /*59a0*/  FADD.FTZ R16, -R142.reuse, R16 ;  /* 0x000000108e107221 */ /* 0x040fe20000010100 */
[-C--:B------:R-:W-:Y:S03]  /*59b0*/  HMMA.16816.F32 R28, R136, R218.reuse, R28 ;  /* 0x000000da881c723c */ /* 0x080fe6000000181c */
[C---:B------:R-:W-:Y:S02]  /*59c0*/  FADD.FTZ R17, -R142.reuse, R17 ;  /* 0x000000118e117221 */ /* 0x040fe40000010100 */
[C---:B------:R-:W-:Y:S02]  /*59d0*/  FADD.FTZ R19, -R141.reuse, R19 ;  /* 0x000000138d137221 */ /* 0x040fe40000010100 */
[C---:B------:R-:W-:Y:S01]  /*59e0*/  FADD.FTZ R20, -R142.reuse, R20 ;  /* 0x000000148e147221 */ /* 0x040fe20000010100 */
[----:B------:R-:W-:Y:S04]  /*59f0*/  HMMA.16816.F32 R32, R132, R218, R32 ;  /* 0x000000da8420723c */ /* 0x000fe80000001820 */
[----:B------:R-:W-:Y:S02]  /*5a00*/  FADD.FTZ R21, -R142, R21 ;  /* 0x000000158e157221 */ /* 0x000fe40000010100 */
[C---:B------:R-:W-:Y:S02]  /*5a10*/  FADD.FTZ R22, -R141.reuse, R22 ;  /* 0x000000168d167221 */ /* 0x040fe40000010100 */
[----:B------:R-:W-:Y:S04]  /*5a20*/  FMUL.FTZ R145, R158, R20 ;  /* 0x000000149e917220 */ /* 0x000fe80000410000 */
[----:B------:R-:W-:Y:S02]  /*5a30*/  FMUL.FTZ R144, R156, R21 ;  /* 0x000000159c907220 */ /* 0x000fe40000410000 */
[C---:B------:R-:W-:Y:S02]  /*5a40*/  FADD.FTZ R18, -R141.reuse, R18 ;  /* 0x000000128d127221 */ /* 0x040fe40000010100 */
[----:B------:R-:W-:Y:S02]  /*5a50*/  FMUL.FTZ R133, R166, R19 ;  /* 0x00000013a6857220 */ /* 0x000fe40000410000 */
[----:B------:R-:W-:Y:S02]  /*5a60*/  FADD.FTZ R23, -R141, R23 ;  /* 0x000000178d177221 */ /* 0x000fe40000010100 */
[----:B------:R-:W-:Y:S02]  /*5a70*/  FMUL.FTZ R135, R160, R22 ;  /* 0x00000016a0877220 */ /* 0x000fe40000410000 */
[----:B------:R-:W-:Y:S02]  /*5a80*/  FADD.FTZ R9, -R140, R9 ;  /* 0x000000098c097221 */ /* 0x000fe40000010100 */
[C---:B------:R-:W-:Y:S02]  /*5a90*/  FADD.FTZ R32, -R142.reuse, R32 ;  /* 0x000000208e207221 */ /* 0x040fe40000010100 */
[----:B------:R-:W-:Y:S02]  /*5aa0*/  FADD.FTZ R33, -R142, R33 ;  /* 0x000000218e217221 */ /* 0x000fe40000010100 */
[----:B------:R-:W-:Y:S02]  /*5ab0*/  FMUL.FTZ R142, R150, R32 ;  /* 0x00000020968e7220 */ /* 0x000fe40000410000 */
[----:B------:R-:W-:Y:S01]  /*5ac0*/  FMUL.FTZ R139, R149, R33 ;  /* 0x00000021958b7220 */ /* 0x000fe20000410000 */
[----:B------:R1:W5:Y:S01]  /*5ad0*/  LDL R150, [R1+0x10] ;  /* 0x0000100001967983 */ /* 0x0003620000100800 */
[C---:B------:R-:W-:Y:S02]  /*5ae0*/  FADD.FTZ R34, -R141.reuse, R34 ;  /* 0x000000228d227221 */ /* 0x040fe40000010100 */
[----:B------:R-:W-:Y:S01]  /*5af0*/  FADD.FTZ R136, -R141, R35 ;  /* 0x000000238d887221 */ /* 0x000fe20000010100 */
[----:B------:R1:W5:Y:S01]  /*5b00*/  LDL R149, [R1+0x14] ;  /* 0x0000140001957983 */ /* 0x0003620000100800 */
[C---:B------:R-:W-:Y:S02]  /*5b10*/  FADD.FTZ R12, -R140.reuse, R12 ;  /* 0x0000000c8c0c7221 */ /* 0x040fe40000010100 */
[C---:B------:R-:W-:Y:S02]  /*5b20*/  FADD.FTZ R13, -R140.reuse, R13 ;  /* 0x0000000d8c0d7221 */ /* 0x040fe40000010100 */
[C---:B------:R-:W-:Y:S02]  /*5b30*/  FADD.FTZ R4, -R140.reuse, R24 ;  /* 0x000000188c047221 */ /* 0x040fe40000010100 */
[C---:B------:R-:W-:Y:S02]  /*5b40*/  FADD.FTZ R24, -R140.reuse, R25 ;  /* 0x000000198c187221 */ /* 0x040fe40000010100 */
[C---:B------:R-:W-:Y:S02]  /*5b50*/  FADD.FTZ R5, -R140.reuse, R28 ;  /* 0x0000001c8c057221 */ /* 0x040fe40000010100 */
[----:B------:R-:W-:Y:S01]  /*5b60*/  FADD.FTZ R28, -R140, R29 ;  /* 0x0000001d8c1c7221 */ /* 0x000fe20000010100 */
[----:B------:R-:W-:Y:S01]  /*5b70*/  MOV R140, R238 ;  /* 0x000000ee008c7202 */ /* 0x000fe20000000f00 */
[C---:B------:R-:W-:Y:S02]  /*5b80*/  FADD.FTZ R10, -R0.reuse, R10 ;  /* 0x0000000a000a7221 */ /* 0x040fe40000010100 */
[C---:B------:R-:W-:Y:S02]  /*5b90*/  FADD.FTZ R11, -R0.reuse, R11 ;  /* 0x0000000b000b7221 */ /* 0x040fe40000010100 */
[C---:B------:R-:W-:Y:S02]  /*5ba0*/  FADD.FTZ R14, -R0.reuse, R14 ;  /* 0x0000000e000e7221 */ /* 0x040fe40000010100 */
[C---:B------:R-:W-:Y:S02]  /*5bb0*/  FADD.FTZ R15, -R0.reuse, R15 ;  /* 0x0000000f000f7221 */ /* 0x040fe40000010100 */
[C---:B------:R-:W-:Y:S02]  /*5bc0*/  FADD.FTZ R20, -R0.reuse, R26 ;  /* 0x0000001a00147221 */ /* 0x040fe40000010100 */
[C---:B------:R-:W-:Y:S02]  /*5bd0*/  FADD.FTZ R19, -R0.reuse, R27 ;  /* 0x0000001b00137221 */ /* 0x040fe40000010100 */
[C---:B------:R-:W-:Y:S02]  /*5be0*/  FADD.FTZ R22, -R0.reuse, R30 ;  /* 0x0000001e00167221 */ /* 0x040fe40000010100 */
[----:B------:R-:W-:Y:S02]  /*5bf0*/  FADD.FTZ R21, -R0, R31 ;  /* 0x0000001f00157221 */ /* 0x000fe40000010100 */
[----:B------:R-:W-:Y:S02]  /*5c00*/  FMUL.FTZ R148, R164, R6 ;  /* 0x00000006a4947220 */ /* 0x000fe40000410000 */
        /* <DEDUP_REMOVED lines=23> */
[----:B------:R-:W-:Y:S01]  /*5d80*/  IMAD.MOV.U32 R141, RZ, RZ, R237 ;  /* 0x000000ffff8d7224 */ /* 0x000fe200078e00ed */
[----:B------:R-:W-:-:S05]  /*5d90*/  @!P0 BRA `(.L_x_29) ;  /* 0x0000030000008947 */ /* 0x000fca0003800000 */
[----:B-1----:R-:W-:Y:S01]  /*5da0*/  ULOP3.LUT UR4, UR5, 0x1, URZ, 0xc0, !UPT ;  /* 0x0000000105047892 */ /* 0x002fe2000f8ec03f */
[----:B------:R-:W-:Y:S01]  /*5db0*/  IMAD.MOV.U32 R0, RZ, RZ, c[0x0][0x190] ;  /* 0x00006400ff007624 */ /* 0x000fe200078e00ff */
[----:B------:R-:W-:Y:S02]  /*5dc0*/  ISETP.GE.AND P3, PT, R250, c[0x0][0x220], PT ;  /* 0x00008800fa007a0c */ /* 0x000fe40003f66270 */
[----:B------:R-:W-:Y:S01]  /*5dd0*/  UISETP.NE.U32.AND UP0, UPT, UR4, 0x1, UPT ;  /* 0x000000010400788c */ /* 0x000fe2000bf05070 */
[----:B------:R-:W-:Y:S01]  /*5de0*/  IMAD.U32 R0, R0, -0x40, RZ ;  /* 0xffffffc000007824 */ /* 0x000fe200078e00ff */
[----:B-----5:R-:W-:Y:S02]  /*5df0*/  ISETP.GE.AND P2, PT, R150, c[0x0][0x220], PT ;  /* 0x0000880096007a0c */ /* 0x020fe40003f46270 */
[----:B------:R-:W-:Y:S01]  /*5e00*/  USEL UR4, UR40, 0x3000, !UP0 ;  /* 0x0000300028047887 */ /* 0x000fe2000c000000 */
[----:B------:R-:W-:Y:S02]  /*5e10*/  ISETP.GE.AND P1, PT, R149, c[0x0][0x220], PT ;  /* 0x0000880095007a0c */ /* 0x000fe40003f26270 */
[----:B------:R-:W-:Y:S02]  /*5e20*/  LEA R241, P4, R0, R241, 0x1 ;  /* 0x000000f100f17211 */ /* 0x000fe400078808ff */
[----:B------:R-:W-:Y:S02]  /*5e30*/  SHF.R.S32.HI R4, RZ, 0x1f, R0 ;  /* 0x0000001fff047819 */ /* 0x000fe40000011400 */
[----:B------:R-:W-:Y:S02]  /*5e40*/  IADD3 R232, R232, UR4, RZ ;  /* 0x00000004e8e87c10 */ /* 0x000fe4000fffe0ff */
[----:B------:R-:W-:Y:S01]  /*5e50*/  LEA.HI.X R239, R0, R239, R4, 0x1, P4 ;  /* 0x000000ef00ef7211 */ /* 0x000fe200020f0c04 */
[----:B------:R-:W-:Y:S01]  /*5e60*/  @!P3 IMAD.MOV.U32 R4, RZ, RZ, R241 ;  /* 0x000000ffff04b224 */ /* 0x000fe200078e00f1 */
[C---:B------:R-:W-:Y:S01]  /*5e70*/  IADD3 R0, R243.reuse, UR4, RZ ;  /* 0x00000004f3007c10 */ /* 0x040fe2000fffe0ff */
[----:B------:R1:W-:Y:S01]  /*5e80*/  @P3 STS [R232], RZ ;  /* 0x000000ffe8003388 */ /* 0x0003e20000000800 */
[C---:B------:R-:W-:Y:S01]  /*5e90*/  @!P2 IADD3 R9, R243.reuse, UR4, RZ ;  /* 0x00000004f309ac10 */ /* 0x040fe2000fffe0ff */
[----:B------:R-:W-:Y:S01]  /*5ea0*/  @!P3 IMAD.MOV.U32 R5, RZ, RZ, R239 ;  /* 0x000000ffff05b224 */ /* 0x000fe200078e00ef */
[----:B------:R-:W-:Y:S01]  /*5eb0*/  @!P1 IADD3 R8, R243, UR4, RZ ;  /* 0x00000004f3089c10 */ /* 0x000fe2000fffe0ff */
[----:B------:R1:W-:Y:S01]  /*5ec0*/  @P3 STS [R232+0x4], RZ ;  /* 0x000004ffe8003388 */ /* 0x0003e20000000800 */
[----:B------:R-:W-:Y:S01]  /*5ed0*/  @!P2 IMAD.MOV.U32 R6, RZ, RZ, R241 ;  /* 0x000000ffff06a224 */ /* 0x000fe200078e00f1 */
[----:B------:R-:W-:Y:S01]  /*5ee0*/  IADD3 R220, R220, UR4, RZ ;  /* 0x00000004dcdc7c10 */ /* 0x000fe2000fffe0ff */
[----:B------:R-:W-:Y:S01]  /*5ef0*/  @!P2 IMAD.MOV.U32 R7, RZ, RZ, R239 ;  /* 0x000000ffff07a224 */ /* 0x000fe200078e00ef */
[----:B------:R1:W-:Y:S01]  /*5f00*/  @P3 STS [R232+0x8], RZ ;  /* 0x000008ffe8003388 */ /* 0x0003e20000000800 */
[----:B------:R-:W-:Y:S03]  /*5f10*/  IMAD.MOV.U32 R243, RZ, RZ, R0 ;  /* 0x000000fffff37224 */ /* 0x000fe600078e0000 */
[----:B------:R1:W-:Y:S04]  /*5f20*/  @P3 STS [R232+0xc], RZ ;  /* 0x00000cffe8003388 */ /* 0x0003e80000000800 */
[----:B------:R-:W-:Y:S01]  /*5f30*/  @!PT LDS RZ, [RZ] ;  /* 0x00000000fffff984 */ /* 0x000fe20000000800 */
[----:B------:R-:W-:Y:S01]  /*5f40*/  @!PT LDS RZ, [RZ] ;  /* 0x00000000fffff984 */ /* 0x000fe20000000800 */
[----:B------:R-:W-:Y:S01]  /*5f50*/  @!PT LDS RZ, [RZ] ;  /* 0x00000000fffff984 */ /* 0x000fe20000000800 */
[----:B------:R2:W-:Y:S04]  /*5f60*/  @!P3 LDGSTS.E.BYPASS.LTC128B.128 [R0], [R4.64] ;  /* 0x000000000400bfae */ /* 0x0005e8000b901d4c */
        /* <DEDUP_REMOVED lines=8> */
[----:B------:R1:W-:Y:S01]  /*5ff0*/  @P1 STS [R232+0x2000], RZ ;  /* 0x002000ffe8001388 */ /* 0x0003e20000000800 */
[----:B--2---:R-:W-:Y:S03]  /*6000*/  @!P1 IMAD.MOV.U32 R4, RZ, RZ, R241 ;  /* 0x000000ffff049224 */ /* 0x004fe600078e00f1 */
[----:B------:R1:W-:Y:S01]  /*6010*/  @P1 STS [R232+0x2004], RZ ;  /* 0x002004ffe8001388 */ /* 0x0003e20000000800 */
[----:B------:R-:W-:Y:S03]  /*6020*/  @!P1 IMAD.MOV.U32 R5, RZ, RZ, R239 ;  /* 0x000000ffff059224 */ /* 0x000fe600078e00ef */
[----:B------:R1:W-:Y:S04]  /*6030*/  @P1 STS [R232+0x2008], RZ ;  /* 0x002008ffe8001388 */ /* 0x0003e80000000800 */
[----:B------:R1:W-:Y:S04]  /*6040*/  @P1 STS [R232+0x200c], RZ ;  /* 0x00200cffe8001388 */ /* 0x0003e80000000800 */
[----:B------:R-:W-:Y:S01]  /*6050*/  @!PT LDS RZ, [RZ] ;  /* 0x00000000fffff984 */ /* 0x000fe20000000800 */
[----:B------:R-:W-:Y:S01]  /*6060*/  @!PT LDS RZ, [RZ] ;  /* 0x00000000fffff984 */ /* 0x000fe20000000800 */
[----:B------:R-:W-:Y:S01]  /*6070*/  @!PT LDS RZ, [RZ] ;  /* 0x00000000fffff984 */ /* 0x000fe20000000800 */
[----:B------:R1:W-:Y:S04]  /*6080*/  @!P1 LDGSTS.E.BYPASS.LTC128B.128 [R8+0x2000], [R4.64+0x80] ;  /* 0x0200008004089fae */ /* 0x0003e8000b901d4c */
[----:B------:R-:W0:Y:S02]  /*6090*/  LDGDEPBAR ;  /* 0x00000000000079af */ /* 0x000e240000000000 */
.L_x_29:
[----:B-1----:R-:W-:Y:S01]  /*60a0*/  F2FP.PACK_AB R16, R146, R147 ;  /* 0x000000939210723e */ /* 0x002fe200000000ff */
[----:B------:R1:W5:Y:S01]  /*60b0*/  LDL R151, [R1+0x28] ;  /* 0x0000280001977983 */ /* 0x0003620000100800 */
[----:B------:R-:W-:Y:S02]  /*60c0*/  F2FP.PACK_AB R15, R132, R148 ;  /* 0x00000094840f723e */ /* 0x000fe400000000ff */
[----:B------:R-:W-:Y:S01]  /*60d0*/  F2FP.PACK_AB R12, R138, R143 ;  /* 0x0000008f8a0c723e */ /* 0x000fe200000000ff */
[----:B------:R-:W-:Y:S01]  /*60e0*/  STS [R236+0xf000], R16 ;  /* 0x00f00010ec007388 */ /* 0x000fe20000000800 */
        /* <DEDUP_REMOVED lines=18> */
[----:B------:R-:W-:Y:S03]  /*6210*/  F2FP.PACK_AB R17, R21, R22 ;  /* 0x000000161511723e */ /* 0x000fe600000000ff */
[----:B------:R-:W-:Y:S04]  /*6220*/  STS [R234+0x10400], R9 ;  /* 0x01040009ea007388 */ /* 0x000fe80000000800 */
[----:B------:R-:W-:Y:S04]  /*6230*/  STS [R235+0xf000], R8 ;  /* 0x00f00008eb007388 */ /* 0x000fe80000000800 */
[----:B------:R-:W-:Y:S04]  /*6240*/  STS [R235+0xf400], R7 ;  /* 0x00f40007eb007388 */ /* 0x000fe80000000800 */
[----:B------:R-:W-:Y:S04]  /*6250*/  STS [R233+0xf000], R4 ;  /* 0x00f00004e9007388 */ /* 0x000fe80000000800 */
[----:B------:R2:W-:Y:S04]  /*6260*/  STS [R233+0xf400], R0 ;  /* 0x00f40000e9007388 */ /* 0x0005e80000000800 */
[----:B------:R-:W-:Y:S04]  /*6270*/  STS [R235+0x10000], R6 ;  /* 0x01000006eb007388 */ /* 0x000fe80000000800 */
[----:B------:R-:W-:Y:S04]  /*6280*/  STS [R235+0x10400], R5 ;  /* 0x01040005eb007388 */ /* 0x000fe80000000800 */
[----:B------:R-:W-:Y:S04]  /*6290*/  STS [R233+0x10000], R18 ;  /* 0x01000012e9007388 */ /* 0x000fe80000000800 */
[----:B------:R-:W-:Y:S04]  /*62a0*/  STS [R233+0x10400], R17 ;  /* 0x01040011e9007388 */ /* 0x000fe80000000800 */
[----:B------:R-:W-:Y:S01]  /*62b0*/  BAR.SYNC.DEFER_BLOCKING 0x0 ;  /* 0x0000000000007b1d */ /* 0x000fe20000010000 */
[----:B--2---:R-:W-:Y:S05]  /*62c0*/  IMAD.SHL.U32 R0, R229, 0x2, RZ ;  /* 0x00000002e5007824 */ /* 0x004fea00078e00ff */
[----:B------:R-:W-:Y:S04]  /*62d0*/  LDSM.16.MT88.4 R4, [R2+0x13000] ;  /* 0x013000000204783b */ /* 0x000fe80000004200 */
[----:B------:R-:W2:Y:S04]  /*62e0*/  LDSM.16.MT88.4 R8, [R0+0x6000] ;  /* 0x006000000008783b */ /* 0x000ea80000004200 */
[----:B------:R-:W3:Y:S04]  /*62f0*/  LDSM.16.MT88.4 R12, [R2+0x15000] ;  /* 0x01500000020c783b */ /* 0x000ee80000004200 */
[----:B------:R-:W4:Y:S04]  /*6300*/  LDSM.16.MT88.4 R16, [R0+0x7000] ;  /* 0x007000000010783b */ /* 0x000f280000004200 */
[----:B------:R-:W1:Y:S04]  /*6310*/  LDSM.16.MT88.4 R20, [R0+0x8000] ;  /* 0x008000000014783b */ /* 0x000e680000004200 */
[----:B------:R-:W-:Y:S04]  /*6320*/  LDSM.16.MT88.4 R24, [R2+0x13800] ;  /* 0x013800000218783b */ /* 0x000fe80000004200 */
[----:B------:R-:W1:Y:S04]  /*6330*/  LDSM.16.MT88.4 R28, [R0+0x6400] ;  /* 0x00640000001c783b */ /* 0x000e680000004200 */
[----:B------:R-:W1:Y:S04]  /*6340*/  LDSM.16.MT88.4 R32, [R2+0x15800] ;  /* 0x015800000220783b */ /* 0x000e680000004200 */
[----:B------:R-:W1:Y:S04]  /*6350*/  LDSM.16.MT88.4 R132, [R0+0x7400] ;  /* 0x007400000084783b */ /* 0x000e680000004200 */
[----:B------:R-:W-:Y:S01]  /*6360*/  LDSM.16.MT88.4 R136, [R2+0x16800] ;  /* 0x016800000288783b */ /* 0x000fe20000004200 */
[-C--:B--2---:R-:W-:Y:S08]  /*6370*/  HMMA.16816.F32 R36, R4, R8.reuse, R36 ;  /* 0x000000080424723c */ /* 0x084ff00000001824 */
[C---:B---3--:R-:W-:Y:S08]  /*6380*/  HMMA.16816.F32 R40, R12.reuse, R8, R40 ;  /* 0x000000080c28723c */ /* 0x048ff00000001828 */
[-C--:B------:R-:W-:Y:S08]  /*6390*/  HMMA.16816.F32 R44, R12, R10.reuse, R44 ;  /* 0x0000000a0c2c723c */ /* 0x080ff0000000182c */
[C---:B------:R-:W-:Y:S01]  /*63a0*/  HMMA.16816.F32 R48, R4.reuse, R10, R48 ;  /* 0x0000000a0430723c */ /* 0x040fe20000001830 */
[----:B------:R-:W2:Y:S07]  /*63b0*/  LDSM.16.MT88.4 R8, [R0+0x8400] ;  /* 0x008400000008783b */ /* 0x000eae0000004200 */
[-C--:B----4-:R-:W-:Y:S08]  /*63c0*/  HMMA.16816.F32 R52, R4, R16.reuse, R52 ;  /* 0x000000100434723c */ /* 0x090ff00000001834 */
[C---:B------:R-:W-:Y:S08]  /*63d0*/  HMMA.16816.F32 R56, R12.reuse, R16, R56 ;  /* 0x000000100c38723c */ /* 0x040ff00000001838 */
[-C--:B------:R-:W-:Y:S08]  /*63e0*/  HMMA.16816.F32 R60, R12, R18.reuse, R60 ;  /* 0x000000120c3c723c */ /* 0x080ff0000000183c */
[C---:B------:R-:W-:Y:S01]  /*63f0*/  HMMA.16816.F32 R64, R4.reuse, R18, R64 ;  /* 0x000000120440723c */ /* 0x040fe20000001840 */
[----:B------:R-:W-:Y:S07]  /*6400*/  LDSM.16.MT88.4 R16, [R2+0x16000] ;  /* 0x016000000210783b */ /* 0x000fee0000004200 */
[-C--:B-1----:R-:W-:Y:S08]  /*6410*/  HMMA.16816.F32 R68, R4, R20.reuse, R68 ;  /* 0x000000140444723c */ /* 0x082ff00000001844 */
[C---:B------:R-:W-:Y:S08]  /*6420*/  HMMA.16816.F32 R72, R12.reuse, R20, R72 ;  /* 0x000000140c48723c */ /* 0x040ff00000001848 */
[-C--:B------:R-:W-:Y:S01]  /*6430*/  HMMA.16816.F32 R76, R12, R22.reuse, R76 ;  /* 0x000000160c4c723c */ /* 0x080fe2000000184c */
[----:B------:R-:W-:Y:S07]  /*6440*/  LDSM.16.MT88.4 R12, [R0+0x6800] ;  /* 0x00680000000c783b */ /* 0x000fee0000004200 */
[----:B------:R-:W-:Y:S01]  /*6450*/  HMMA.16816.F32 R80, R4, R22, R80 ;  /* 0x000000160450723c */ /* 0x000fe20000001850 */
[----:B------:R-:W1:Y:S04]  /*6460*/  LDSM.16.MT88.4 R4, [R2+0x14000] ;  /* 0x014000000204783b */ /* 0x000e680000004200 */
[----:B------:R-:W3:Y:S03]  /*6470*/  LDSM.16.MT88.4 R20, [R0+0x7800] ;  /* 0x007800000014783b */ /* 0x000ee60000004200 */
[-C--:B------:R-:W-:Y:S08]  /*6480*/  HMMA.16816.F32 R36, R24, R28.reuse, R36 ;  /* 0x0000001c1824723c */ /* 0x080ff00000001824 */
[C---:B------:R-:W-:Y:S08]  /*6490*/  HMMA.16816.F32 R40, R32.reuse, R28, R40 ;  /* 0x0000001c2028723c */ /* 0x040ff00000001828 */
[-C--:B------:R-:W-:Y:S08]  /*64a0*/  HMMA.16816.F32 R44, R32, R30.reuse, R44 ;  /* 0x0000001e202c723c */ /* 0x080ff0000000182c */
[C---:B------:R-:W-:Y:S01]  /*64b0*/  HMMA.16816.F32 R48, R24.reuse, R30, R48 ;  /* 0x0000001e1830723c */ /* 0x040fe20000001830 */
[----:B------:R-:W4:Y:S07]  /*64c0*/  LDSM.16.MT88.4 R28, [R0+0x8800] ;  /* 0x00880000001c783b */ /* 0x000f2e0000004200 */
[-C--:B------:R-:W-:Y:S08]  /*64d0*/  HMMA.16816.F32 R52, R24, R132.reuse, R52 ;  /* 0x000000841834723c */ /* 0x080ff00000001834 */
[C---:B------:R-:W-:Y:S08]  /*64e0*/  HMMA.16816.F32 R56, R32.reuse, R132, R56 ;  /* 0x000000842038723c */ /* 0x040ff00000001838 */
[-C--:B------:R-:W-:Y:S08]  /*64f0*/  HMMA.16816.F32 R60, R32, R134.reuse, R60 ;  /* 0x00000086203c723c */ /* 0x080ff0000000183c */
[C---:B------:R-:W-:Y:S01]  /*6500*/  HMMA.16816.F32 R64, R24.reuse, R134, R64 ;  /* 0x000000861840723c */ /* 0x040fe20000001840 */
[----:B------:R-:W-:Y:S07]  /*6510*/  LDSM.16.MT88.4 R132, [R0+0x6c00] ;  /* 0x006c00000084783b */ /* 0x000fee0000004200 */
[-C--:B--2---:R-:W-:Y:S08]  /*6520*/  HMMA.16816.F32 R68, R24, R8.reuse, R68 ;  /* 0x000000081844723c */ /* 0x084ff00000001844 */
[C---:B------:R-:W-:Y:S08]  /*6530*/  HMMA.16816.F32 R72, R32.reuse, R8, R72 ;  /* 0x000000082048723c */ /* 0x040ff00000001848 */
[-C--:B------:R-:W-:Y:S01]  /*6540*/  HMMA.16816.F32 R76, R32, R10.reuse, R76 ;  /* 0x0000000a204c723c */ /* 0x080fe2000000184c */
[----:B------:R-:W2:Y:S07]  /*6550*/  LDSM.16.MT88.4 R32, [R2+0x14800] ;  /* 0x014800000220783b */ /* 0x000eae0000004200 */
[----:B------:R-:W-:Y:S01]  /*6560*/  HMMA.16816.F32 R80, R24, R10, R80 ;  /* 0x0000000a1850723c */ /* 0x000fe20000001850 */
[----:B------:R-:W2:Y:S04]  /*6570*/  LDSM.16.MT88.4 R8, [R0+0x7c00] ;  /* 0x007c00000008783b */ /* 0x000ea80000004200 */
[----:B------:R-:W2:Y:S03]  /*6580*/  LDSM.16.MT88.4 R24, [R0+0x8c00] ;  /* 0x008c00000018783b */ /* 0x000ea60000004200 */
[-C--:B-1----:R-:W-:Y:S01]  /*6590*/  HMMA.16816.F32 R36, R4, R12.reuse, R36 ;  /* 0x0000000c0424723c */ /* 0x082fe20000001824 */
[----:B------:R-:W-:Y:S07]  /*65a0*/  BAR.SYNC.DEFER_BLOCKING 0x0 ;  /* 0x0000000000007b1d */ /* 0x000fee0000010000 */
[C---:B------:R-:W-:Y:S08]  /*65b0*/  HMMA.16816.F32 R40, R16.reuse, R12, R40 ;  /* 0x0000000c1028723c */ /* 0x040ff00000001828 */
[-C--:B------:R-:W-:Y:S08]  /*65c0*/  HMMA.16816.F32 R44, R16, R14.reuse, R44 ;  /* 0x0000000e102c723c */ /* 0x080ff0000000182c */
[C---:B------:R-:W-:Y:S08]  /*65d0*/  HMMA.16816.F32 R48, R4.reuse, R14, R48 ;  /* 0x0000000e0430723c */ /* 0x040ff00000001830 */
[-C--:B---3--:R-:W-:Y:S08]  /*65e0*/  HMMA.16816.F32 R52, R4, R20.reuse, R52 ;  /* 0x000000140434723c */ /* 0x088ff00000001834 */
[C---:B------:R-:W-:Y:S08]  /*65f0*/  HMMA.16816.F32 R56, R16.reuse, R20, R56 ;  /* 0x000000141038723c */ /* 0x040ff00000001838 */
[-C--:B------:R-:W-:Y:S08]  /*6600*/  HMMA.16816.F32 R60, R16, R22.reuse, R60 ;  /* 0x00000016103c723c */ /* 0x080ff0000000183c */
[C---:B------:R-:W-:Y:S08]  /*6610*/  HMMA.16816.F32 R64, R4.reuse, R22, R64 ;  /* 0x000000160440723c */ /* 0x040ff00000001840 */
[-C--:B----4-:R-:W-:Y:S08]  /*6620*/  HMMA.16816.F32 R68, R4, R28.reuse, R68 ;  /* 0x0000001c0444723c */ /* 0x090ff00000001844 */
[C---:B------:R-:W-:Y:S08]  /*6630*/  HMMA.16816.F32 R72, R16.reuse, R28, R72 ;  /* 0x0000001c1048723c */ /* 0x040ff00000001848 */
[-C--:B------:R-:W-:Y:S08]  /*6640*/  HMMA.16816.F32 R76, R16, R30.reuse, R76 ;  /* 0x0000001e104c723c */ /* 0x080ff0000000184c */
[----:B------:R-:W-:Y:S08]  /*6650*/  HMMA.16816.F32 R80, R4, R30, R80 ;  /* 0x0000001e0450723c */ /* 0x000ff00000001850 */
[-C--:B--2---:R-:W-:Y:S08]  /*6660*/  HMMA.16816.F32 R36, R32, R132.reuse, R36 ;  /* 0x000000842024723c */ /* 0x084ff00000001824 */
[C---:B------:R-:W-:Y:S08]  /*6670*/  HMMA.16816.F32 R40, R136.reuse, R132, R40 ;  /* 0x000000848828723c */ /* 0x040ff00000001828 */
[-C--:B------:R-:W-:Y:S08]  /*6680*/  HMMA.16816.F32 R44, R136, R134.reuse, R44 ;  /* 0x00000086882c723c */ /* 0x080ff0000000182c */
        /* <DEDUP_REMOVED lines=8> */
[----:B------:R-:W-:Y:S01]  /*6710*/  HMMA.16816.F32 R80, R32, R26, R80 ;  /* 0x0000001a2050723c */ /* 0x000fe20000001850 */
[----:B------:R-:W-:-:S07]  /*6720*/  @!P0 BRA `(.L_x_30) ;  /* 0x0000021000008947 */ /* 0x000fce0003800000 */
[----:B------:R-:W-:Y:S01]  /*6730*/  IMAD.MOV.U32 R5, RZ, RZ, c[0x0][0x370] ;  /* 0x0000dc00ff057624 */ /* 0x000fe200078e00ff */
[----:B------:R-:W-:Y:S01]  /*6740*/  ISETP.GE.AND P3, PT, R250, c[0x0][0x220], PT ;  /* 0x00008800fa007a0c */ /* 0x000fe20003f66270 */
[----:B-----5:R-:W-:Y:S01]  /*6750*/  IMAD.SHL.U32 R4, R151, 0x2, RZ ;  /* 0x0000000297047824 */ /* 0x020fe200078e00ff */
[----:B------:R-:W-:Y:S01]  /*6760*/  ISETP.GE.AND P2, PT, R150, c[0x0][0x220], PT ;  /* 0x0000880096007a0c */ /* 0x000fe20003f46270 */
[----:B------:R-:W-:Y:S01]  /*6770*/  IMAD.U32 R5, R5, -0x40, RZ ;  /* 0xffffffc005057824 */ /* 0x000fe200078e00ff */
[----:B------:R-:W-:Y:S04]  /*6780*/  ISETP.GE.AND P1, PT, R149, c[0x0][0x220], PT ;  /* 0x0000880095007a0c */ /* 0x000fe80003f26270 */
[C---:B------:R-:W-:Y:S02]  /*6790*/  LEA R242, P4, R5.reuse, R242, 0x1 ;  /* 0x000000f205f27211 */ /* 0x040fe400078808ff */
[----:B------:R-:W-:Y:S03]  /*67a0*/  SHF.R.S32.HI R6, RZ, 0x1f, R5 ;  /* 0x0000001fff067819 */ /* 0x000fe60000011405 */
[----:B------:R1:W-:Y:S01]  /*67b0*/  @P3 STS [R4+0x6000], RZ ;  /* 0x006000ff04003388 */ /* 0x0003e20000000800 */
[----:B------:R-:W-:Y:S01]  /*67c0*/  LEA.HI.X R240, R5, R240, R6, 0x1, P4 ;  /* 0x000000f005f07211 */ /* 0x000fe200020f0c06 */
[----:B------:R-:W-:Y:S01]  /*67d0*/  @!P2 IMAD.MOV.U32 R8, RZ, RZ, R242 ;  /* 0x000000ffff08a224 */ /* 0x000fe200078e00f2 */
[----:B------:R-:W-:Y:S01]  /*67e0*/  @!P3 MOV R10, R242 ;  /* 0x000000f2000ab202 */ /* 0x000fe20000000f00 */
[----:B------:R1:W-:Y:S01]  /*67f0*/  @P3 STS [R4+0x6004], RZ ;  /* 0x006004ff04003388 */ /* 0x0003e20000000800 */
[-C--:B------:R-:W-:Y:S01]  /*6800*/  @!P2 MOV R9, R240.reuse ;  /* 0x000000f00009a202 */ /* 0x080fe20000000f00 */
[----:B------:R-:W-:Y:S01]  /*6810*/  @!P3 IMAD.MOV.U32 R11, RZ, RZ, R240 ;  /* 0x000000ffff0bb224 */ /* 0x000fe200078e00f0 */
[----:B------:R-:W-:Y:S01]  /*6820*/  @!P1 MOV R7, R240 ;  /* 0x000000f000079202 */ /* 0x000fe20000000f00 */
[----:B------:R1:W-:Y:S01]  /*6830*/  @P3 STS.64 [R4+0x6008], RZ ;  /* 0x006008ff04003388 */ /* 0x0003e20000000a00 */
[----:B------:R-:W-:Y:S03]  /*6840*/  @!P1 IMAD.MOV.U32 R6, RZ, RZ, R242 ;  /* 0x000000ffff069224 */ /* 0x000fe600078e00f2 */
        /* <DEDUP_REMOVED lines=9> */
[----:B------:R1:W-:Y:S04]  /*68e0*/  @P1 STS.128 [R4+0x8000], RZ ;  /* 0x008000ff04001388 */ /* 0x0003e80000000c00 */
[----:B------:R-:W-:Y:S01]  /*68f0*/  @!PT LDS RZ, [RZ] ;  /* 0x00000000fffff984 */ /* 0x000fe20000000800 */
[----:B------:R-:W-:Y:S01]  /*6900*/  @!PT LDS RZ, [RZ] ;  /* 0x00000000fffff984 */ /* 0x000fe20000000800 */
[----:B------:R-:W-:Y:S01]  /*6910*/  @!PT LDS RZ, [RZ] ;  /* 0x00000000fffff984 */ /* 0x000fe20000000800 */
[----:B------:R1:W-:Y:S04]  /*6920*/  @!P1 LDGSTS.E.BYPASS.LTC128B.128 [R4+0x8000], [R6.64+0x80] ;  /* 0x0800008006049fae */ /* 0x0003e8000b901d4c */
[----:B------:R-:W0:Y:S02]  /*6930*/  LDGDEPBAR ;  /* 0x00000000000079af */ /* 0x000e240000000000 */
.L_x_30:
[----:B------:R-:W-:Y:S01]  /*6940*/  LDSM.16.M88.4 R24, [R225] ;  /* 0x00000000e118783b */ /* 0x000fe20000000200 */
[----:B------:R-:W-:Y:S01]  /*6950*/  IMAD.MOV.U32 R142, RZ, RZ, c[0x0][0x22c] ;  /* 0x00008b00ff8e7624 */ /* 0x000fe200078e00ff */
[----:B------:R-:W-:Y:S02]  /*6960*/  ULOP3.LUT UR4, UR5, 0x1, URZ, 0xc0, !UPT ;  /* 0x0000000105047892 */ /* 0x000fe4000f8ec03f */
[----:B-1----:R-:W1:Y:S01]  /*6970*/  LDSM.16.MT88.4 R8, [R0+0x9000] ;  /* 0x009000000008783b */ /* 0x002e620000004200 */
[----:B------:R-:W-:Y:S01]  /*6980*/  IMAD R142, R142, c[0x0][0x1c0], RZ ;  /* 0x000070008e8e7a24 */ /* 0x000fe200078e02ff */
[----:B------:R-:W-:Y:S02]  /*6990*/  UISETP.NE.U32.AND UP0, UPT, UR4, 0x1, UPT ;  /* 0x000000010400788c */ /* 0x000fe4000bf05070 */
[----:B------:R-:W2:Y:S01]  /*69a0*/  LDSM.16.MT88.4 R16, [R0+0xb000] ;  /* 0x00b000000010783b */ /* 0x000ea20000004200 */
[----:B------:R-:W-:Y:S01]  /*69b0*/  IMAD.U32 R142, R142, -0x40, RZ ;  /* 0xffffffc08e8e7824 */ /* 0x000fe200078e00ff */
[----:B------:R-:W-:Y:S02]  /*69c0*/  UISETP.GT.AND UP2, UPT, UR5, UR11, UPT ;  /* 0x0000000b0500728c */ /* 0x000fe4000bf44270 */
[----:B------:R-:W3:Y:S01]  /*69d0*/  LDSM.16.MT88.4 R28, [R0+0xd000] ;  /* 0x00d00000001c783b */ /* 0x000ee20000004200 */
[----:B------:R-:W-:Y:S01]  /*69e0*/  UIADD3 UR4, UR5, -0x1, URZ ;  /* 0xffffffff05047890 */ /* 0x000fe2000fffe03f */
[C---:B------:R-:W-:Y:S02]  /*69f0*/  LEA R238, P1, R142.reuse, R140, 0x2 ;  /* 0x0000008c8eee7211 */ /* 0x040fe400078210ff */
[----:B------:R-:W4:Y:S02]  /*6a00*/  LDL R148, [R1+0x34] ;  /* 0x0000340001947983 */ /* 0x000f240000100800 */
[----:B------:R-:W-:Y:S01]  /*6a10*/  LEA.HI.X.SX32 R237, R142, R141, 0x2, P1 ;  /* 0x0000008d8eed7211 */ /* 0x000fe200008f16ff */
[----:B------:R-:W-:Y:S01]  /*6a20*/  IMAD.MOV.U32 R142, RZ, RZ, c[0x0][0x22c] ;  /* 0x00008b00ff8e7624 */ /* 0x000fe200078e00ff */
[----:B------:R-:W-:Y:S01]  /*6a30*/  LDSM.16.M88.4 R32, [R226] ;  /* 0x00000000e220783b */ /* 0x000fe20000000200 */
[----:B------:R-:W-:Y:S02]  /*6a40*/  UMOV UR5, UR4 ;  /* 0x0000000400057c82 */ /* 0x000fe40008000000 */
[----:B------:R-:W-:Y:S01]  /*6a50*/  IMAD R142, R142, c[0x0][0x1c0], RZ ;  /* 0x000070008e8e7a24 */ /* 0x000fe200078e02ff */
[----:B------:R-:W4:Y:S03]  /*6a60*/  LDL R147, [R1+0x44] ;  /* 0x0000440001937983 */ /* 0x000f260000100800 */
[----:B------:R-:W-:Y:S01]  /*6a70*/  IMAD.SHL.U32 R142, R142, 0x8, RZ ;  /* 0x000000088e8e7824 */ /* 0x000fe200078e00ff */
[----:B------:R-:W3:Y:S04]  /*6a80*/  LDSM.16.MT88.4 R132, [R0+0x9400] ;  /* 0x009400000084783b */ /* 0x000ee80000004200 */
[----:B------:R2:W4:Y:S04]  /*6a90*/  LDL R143, [R1+0xc] ;  /* 0x00000c00018f7983 */ /* 0x0005280000100800 */
[----:B------:R-:W3:Y:S04]  /*6aa0*/  LDSM.16.MT88.4 R136, [R0+0xb400] ;  /* 0x00b400000088783b */ /* 0x000ee80000004200 */
[----:B------:R3:W4:Y:S01]  /*6ab0*/  LDL R144, [R1+0x4] ;  /* 0x0000040001907983 */ /* 0x0007220000100800 */
[C---:B-1----:R-:W-:Y:S03]  /*6ac0*/  HMMA.16816.F32 R4, R24.reuse, R8, RZ ;  /* 0x000000081804723c */ /* 0x042fe600000018ff */
[----:B------:R1:W4:Y:S04]  /*6ad0*/  LDL R145, [R1] ;  /* 0x0000000001917983 */ /* 0x0003280000100800 */
[----:B------:R1:W4:Y:S01]  /*6ae0*/  LDL R146, [R1+0x8] ;  /* 0x0000080001927983 */ /* 0x0003220000100800 */
[C---:B------:R-:W-:Y:S08]  /*6af0*/  HMMA.16816.F32 R8, R24.reuse, R10, RZ ;  /* 0x0000000a1808723c */ /* 0x040ff000000018ff */
[C---:B--2---:R-:W-:Y:S08]  /*6b00*/  HMMA.16816.F32 R12, R24.reuse, R16, RZ ;  /* 0x00000010180c723c */ /* 0x044ff000000018ff */
[C---:B------:R-:W-:Y:S08]  /*6b10*/  HMMA.16816.F32 R16, R24.reuse, R18, RZ ;  /* 0x000000121810723c */ /* 0x040ff000000018ff */
[C---:B---3--:R-:W-:Y:S08]  /*6b20*/  HMMA.16816.F32 R20, R24.reuse, R28, RZ ;  /* 0x0000001c1814723c */ /* 0x048ff000000018ff */
[----:B------:R-:W-:Y:S01]  /*6b30*/  HMMA.16816.F32 R24, R24, R30, RZ ;  /* 0x0000001e1818723c */ /* 0x000fe200000018ff */
[----:B------:R-:W2:Y:S07]  /*6b40*/  LDSM.16.MT88.4 R28, [R0+0xd400] ;  /* 0x00d40000001c783b */ /* 0x000eae0000004200 */
[C---:B------:R-:W-:Y:S08]  /*6b50*/  HMMA.16816.F32 R4, R32.reuse, R132, R4 ;  /* 0x000000842004723c */ /* 0x040ff00000001804 */
[C---:B------:R-:W-:Y:S01]  /*6b60*/  HMMA.16816.F32 R8, R32.reuse, R134, R8 ;  /* 0x000000862008723c */ /* 0x040fe20000001808 */
[----:B------:R-:W-:Y:S07]  /*6b70*/  LDSM.16.M88.4 R132, [R228] ;  /* 0x00000000e484783b */ /* 0x000fee0000000200 */
[C---:B------:R-:W-:Y:S08]  /*6b80*/  HMMA.16816.F32 R12, R32.reuse, R136, R12 ;  /* 0x00000088200c723c */ /* 0x040ff0000000180c */
[C---:B------:R-:W-:Y:S01]  /*6b90*/  HMMA.16816.F32 R16, R32.reuse, R138, R16 ;  /* 0x0000008a2010723c */ /* 0x040fe20000001810 */
[----:B------:R-:W3:Y:S07]  /*6ba0*/  LDSM.16.MT88.4 R136, [R0+0x9800] ;  /* 0x009800000088783b */ /* 0x000eee0000004200 */
[C---:B--2---:R-:W-:Y:S08]  /*6bb0*/  HMMA.16816.F32 R20, R32.reuse, R28, R20 ;  /* 0x0000001c2014723c */ /* 0x044ff00000001814 */
[----:B------:R-:W-:Y:S01]  /*6bc0*/  HMMA.16816.F32 R24, R32, R30, R24 ;  /* 0x0000001e2018723c */ /* 0x000fe20000001818 */
[----:B------:R-:W2:Y:S04]  /*6bd0*/  LDSM.16.MT88.4 R28, [R0+0xb800] ;  /* 0x00b80000001c783b */ /* 0x000ea80000004200 */
[----:B------:R-:W1:Y:S03]  /*6be0*/  LDSM.16.MT88.4 R32, [R0+0xd800] ;  /* 0x00d800000020783b */ /* 0x000e660000004200 */
[C---:B---3--:R-:W-:Y:S08]  /*6bf0*/  HMMA.16816.F32 R4, R132.reuse, R136, R4 ;  /* 0x000000888404723c */ /* 0x048ff00000001804 */
[C---:B------:R-:W-:Y:S01]  /*6c00*/  HMMA.16816.F32 R8, R132.reuse, R138, R8 ;  /* 0x0000008a8408723c */ /* 0x040fe20000001808 */
[----:B------:R-:W-:Y:S07]  /*6c10*/  LDSM.16.MT88.4 R136, [R0+0x9c00] ;  /* 0x009c00000088783b */ /* 0x000fee0000004200 */
[C---:B--2---:R-:W-:Y:S08]  /*6c20*/  HMMA.16816.F32 R12, R132.reuse, R28, R12 ;  /* 0x0000001c840c723c */ /* 0x044ff0000000180c */
[C---:B------:R-:W-:Y:S01]  /*6c30*/  HMMA.16816.F32 R16, R132.reuse, R30, R16 ;  /* 0x0000001e8410723c */ /* 0x040fe20000001810 */
[----:B------:R-:W2:Y:S07]  /*6c40*/  LDSM.16.M88.4 R28, [R227] ;  /* 0x00000000e31c783b */ /* 0x000eae0000000200 */
[C---:B-1----:R-:W-:Y:S08]  /*6c50*/  HMMA.16816.F32 R20, R132.reuse, R32, R20 ;  /* 0x000000208414723c */ /* 0x042ff00000001814 */
[----:B------:R-:W-:Y:S01]  /*6c60*/  HMMA.16816.F32 R24, R132, R34, R24 ;  /* 0x000000228418723c */ /* 0x000fe20000001818 */
[----:B------:R-:W1:Y:S04]  /*6c70*/  LDSM.16.MT88.4 R32, [R0+0xbc00] ;  /* 0x00bc00000020783b */ /* 0x000e680000004200 */
[----:B------:R-:W3:Y:S03]  /*6c80*/  LDSM.16.MT88.4 R132, [R0+0xdc00] ;  /* 0x00dc00000084783b */ /* 0x000ee60000004200 */
[C---:B--2---:R-:W-:Y:S08]  /*6c90*/  HMMA.16816.F32 R4, R28.reuse, R136, R4 ;  /* 0x000000881c04723c */ /* 0x044ff00000001804 */
[C---:B------:R-:W-:Y:S01]  /*6ca0*/  HMMA.16816.F32 R8, R28.reuse, R138, R8 ;  /* 0x0000008a1c08723c */ /* 0x040fe20000001808 */
[----:B------:R-:W-:Y:S07]  /*6cb0*/  LDSM.16.MT88.4 R136, [R0+0xa000] ;  /* 0x00a000000088783b */ /* 0x000fee0000004200 */
[C---:B-1----:R-:W-:Y:S08]  /*6cc0*/  HMMA.16816.F32 R12, R28.reuse, R32, R12 ;  /* 0x000000201c0c723c */ /* 0x042ff0000000180c */
[C---:B------:R-:W-:Y:S01]  /*6cd0*/  HMMA.16816.F32 R16, R28.reuse, R34, R16 ;  /* 0x000000221c10723c */ /* 0x040fe20000001810 */
[----:B------:R-:W1:Y:S07]  /*6ce0*/  LDSM.16.M88.4 R32, [R225+0x2000] ;  /* 0x00200000e120783b */ /* 0x000e6e0000000200 */
[C---:B---3--:R-:W-:Y:S08]  /*6cf0*/  HMMA.16816.F32 R20, R28.reuse, R132, R20 ;  /* 0x000000841c14723c */ /* 0x048ff00000001814 */
[----:B------:R-:W-:Y:S01]  /*6d00*/  HMMA.16816.F32 R24, R28, R134, R24 ;  /* 0x000000861c18723c */ /* 0x000fe20000001818 */
[----:B------:R-:W2:Y:S04]  /*6d10*/  LDSM.16.MT88.4 R28, [R0+0xc000] ;  /* 0x00c00000001c783b */ /* 0x000ea80000004200 */
[----:B------:R-:W3:Y:S03]  /*6d20*/  LDSM.16.MT88.4 R132, [R0+0xe000] ;  /* 0x00e000000084783b */ /* 0x000ee60000004200 */
[C---:B-1----:R-:W-:Y:S08]  /*6d30*/  HMMA.16816.F32 R4, R32.reuse, R136, R4 ;  /* 0x000000882004723c */ /* 0x042ff00000001804 */
[C---:B------:R-:W-:Y:S01]  /*6d40*/  HMMA.16816.F32 R8, R32.reuse, R138, R8 ;  /* 0x0000008a2008723c */ /* 0x040fe20000001808 */
[----:B------:R-:W-:Y:S07]  /*6d50*/  LDSM.16.MT88.4 R136, [R0+0xa400] ;  /* 0x00a400000088783b */ /* 0x000fee0000004200 */
[C---:B--2---:R-:W-:Y:S08]  /*6d60*/  HMMA.16816.F32 R12, R32.reuse, R28, R12 ;  /* 0x0000001c200c723c */ /* 0x044ff0000000180c */
        /* <DEDUP_REMOVED lines=25> */
[----:B------:R3:W2:Y:S03]  /*6f00*/  LDSM.16.MT88.4 R132, [R0+0xec00] ;  /* 0x00ec00000084783b */ /* 0x0006a60000004200 */
[C---:B-1----:R-:W-:Y:S01]  /*6f10*/  HMMA.16816.F32 R4, R28.reuse, R136, R4 ;  /* 0x000000881c04723c */ /* 0x042fe20000001804 */
[----:B---3--:R-:W-:Y:S06]  /*6f20*/  IMAD.MOV.U32 R0, RZ, RZ, c[0x0][0x22c] ;  /* 0x00008b00ff007624 */ /* 0x008fec00078e00ff */
[----:B----4-:R-:W-:Y:S01]  /*6f30*/  @P0 IADD3 R136, P2, R148, UR8, RZ ;  /* 0x0000000894880c10 */ /* 0x010fe2000ff5e0ff */
[C---:B------:R-:W-:Y:S01]  /*6f40*/  HMMA.16816.F32 R8, R28.reuse, R138, R8 ;  /* 0x0000008a1c08723c */ /* 0x040fe20000001808 */
[----:B------:R-:W-:Y:S03]  /*6f50*/  @UP3 UIADD3 UR8, UP1, UR8, -0x100, URZ ;  /* 0xffffff0008083890 */ /* 0x000fe6000ff3e03f */
[----:B------:R-:W-:Y:S01]  /*6f60*/  @P0 IADD3.X R137, R147, UR7, RZ, P2, !PT ;  /* 0x0000000793890c10 */ /* 0x000fe200097fe4ff */
[----:B------:R-:W-:Y:S01]  /*6f70*/  IMAD R0, R0, c[0x0][0x1c0], RZ ;  /* 0x0000700000007a24 */ /* 0x000fe200078e02ff */
[----:B------:R-:W-:Y:S01]  /*6f80*/  @UP3 UIADD3.X UR7, UR7, -0x1, URZ, UP1, !UPT ;  /* 0xffffffff07073890 */ /* 0x000fe20008ffe43f */
[----:B------:R-:W-:Y:S01]  /*6f90*/  IMAD.MOV.U32 R147, RZ, RZ, c[0x0][0x22c] ;  /* 0x00008b00ff937624 */ /* 0x000fe200078e00ff */
[C---:B--2---:R-:W-:Y:S01]  /*6fa0*/  HMMA.16816.F32 R12, R28.reuse, R32, R12 ;  /* 0x000000201c0c723c */ /* 0x044fe2000000180c */
[----:B------:R-:W2:Y:S03]  /*6fb0*/  @P0 LDG.E R143, [R136.64+0x20] ;  /* 0x0000200c888f0981 */ /* 0x000ea6000c1e1900 */
[----:B------:R-:W-:Y:S01]  /*6fc0*/  IMAD R0, R0, 0x30, RZ ;  /* 0x0000003000007824 */ /* 0x000fe200078e02ff */
[----:B------:R-:W3:Y:S01]  /*6fd0*/  @P0 LDG.E R144, [R136.64+0xa0] ;  /* 0x0000a00c88900981 */ /* 0x000ee2000c1e1900 */
[----:B------:R-:W-:Y:S02]  /*6fe0*/  IMAD R147, R147, c[0x0][0x1c0], RZ ;  /* 0x0000700093937a24 */ /* 0x000fe400078e02ff */
[C---:B------:R-:W-:Y:S01]  /*6ff0*/  HMMA.16816.F32 R16, R28.reuse, R34, R16 ;  /* 0x000000221c10723c */ /* 0x040fe20000001810 */
[----:B------:R-:W4:Y:S03]  /*7000*/  @P0 LDG.E R145, [R136.64+0x80] ;  /* 0x0000800c88910981 */ /* 0x000f26000c1e1900 */
[----:B------:R-:W-:Y:S01]  /*7010*/  IMAD.MOV.U32 R32, RZ, RZ, R238 ;  /* 0x000000ffff207224 */ /* 0x000fe200078e00ee */
[----:B------:R-:W3:Y:S01]  /*7020*/  @P0 LDG.E R146, [R136.64] ;  /* 0x0000000c88920981 */ /* 0x000ee2000c1e1900 */
[----:B------:R-:W-:Y:S02]  /*7030*/  IMAD.MOV.U32 R33, RZ, RZ, R237 ;  /* 0x000000ffff217224 */ /* 0x000fe400078e00ed */
[C---:B------:R-:W-:Y:S03]  /*7040*/  HMMA.16816.F32 R20, R28.reuse, R132, R20 ;  /* 0x000000841c14723c */ /* 0x040fe60000001814 */
[----:B------:R-:W-:Y:S01]  /*7050*/  RED.E.ADD.F32.FTZ.RN.STRONG.GPU [R32.64], R4 ;  /* 0x000000042000798e */ /* 0x000fe2000c10e78c */
[CC--:B------:R-:W-:Y:S01]  /*7060*/  LEA R34, P1, R142.reuse, R32.reuse, 0x2 ;  /* 0x000000208e227211 */ /* 0x0c0fe200078210ff */
[----:B------:R-:W-:Y:S03]  /*7070*/  IMAD R147, R147, 0x38, RZ ;  /* 0x0000003893937824 */ /* 0x000fe600078e02ff */
[----:B------:R-:W-:Y:S04]  /*7080*/  HMMA.16816.F32 R24, R28, R134, R24 ;  /* 0x000000861c18723c */ /* 0x000fe80000001818 */
[-C--:B------:R-:W-:Y:S05]  /*7090*/  LEA.HI.X.SX32 R35, R142, R33.reuse, 0x2, P1 ;  /* 0x000000218e237211 */ /* 0x080fea00008f16ff */
[----:B------:R-:W-:Y:S04]  /*70a0*/  RED.E.ADD.F32.FTZ.RN.STRONG.GPU [R34.64], R5 ;  /* 0x000000052200798e */ /* 0x000fe8000c10e78c */
[----:B--2---:R1:W-:Y:S04]  /*70b0*/  @P0 STL [R1+0xc], R143 ;  /* 0x00000c8f01000387 */ /* 0x0043e80000100800 */
[----:B------:R-:W2:Y:S04]  /*70c0*/  LDL R139, [R1+0x1c] ;  /* 0x00001c00018b7983 */ /* 0x000ea80000100800 */
[----:B------:R-:W2:Y:S04]  /*70d0*/  LDL R138, [R1+0x24] ;  /* 0x00002400018a7983 */ /* 0x000ea80000100800 */
[----:B---3--:R3:W-:Y:S04]  /*70e0*/  @P0 STL [R1+0x4], R144 ;  /* 0x0000049001000387 */ /* 0x0087e80000100800 */
[----:B----4-:R4:W-:Y:S04]  /*70f0*/  @P0 STL [R1], R145 ;  /* 0x0000009101000387 */ /* 0x0109e80000100800 */
[----:B------:R4:W-:Y:S01]  /*7100*/  @P0 STL [R1+0x8], R146 ;  /* 0x0000089201000387 */ /* 0x0009e20000100800 */
[----:B-1----:R-:W-:Y:S04]  /*7110*/  IMAD.MOV.U32 R143, RZ, RZ, c[0x0][0x22c] ;  /* 0x00008b00ff8f7624 */ /* 0x002fe800078e00ff */
[----:B------:R-:W-:Y:S04]  /*7120*/  IMAD R143, R143, c[0x0][0x1c0], RZ ;  /* 0x000070008f8f7a24 */ /* 0x000fe800078e02ff */
[----:B------:R-:W-:Y:S02]  /*7130*/  IMAD.SHL.U32 R143, R143, 0x10, RZ ;  /* 0x000000108f8f7824 */ /* 0x000fe400078e00ff */
[----:B---3--:R-:W-:Y:S03]  /*7140*/  IMAD.MOV.U32 R144, RZ, RZ, c[0x0][0x22c] ;  /* 0x00008b00ff907624 */ /* 0x008fe600078e00ff */
[CC--:B------:R-:W-:Y:S02]  /*7150*/  LEA R136, P0, R143.reuse, R32.reuse, 0x2 ;  /* 0x000000208f887211 */ /* 0x0c0fe400078010ff */
[C---:B------:R-:W-:Y:S01]  /*7160*/  IADD3 R134, R143.reuse, 0x40, RZ ;  /* 0x000000408f867810 */ /* 0x040fe20007ffe0ff */
[----:B----4-:R-:W-:Y:S01]  /*7170*/  IMAD.MOV.U32 R145, RZ, RZ, c[0x0][0x22c] ;  /* 0x00008b00ff917624 */ /* 0x010fe200078e00ff */
[-C--:B------:R-:W-:Y:S01]  /*7180*/  LEA.HI.X.SX32 R137, R143, R33.reuse, 0x2, P0 ;  /* 0x000000218f897211 */ /* 0x080fe200000f16ff */
[----:B------:R-:W-:Y:S02]  /*7190*/  IMAD R144, R144, c[0x0][0x1c0], RZ ;  /* 0x0000700090907a24 */ /* 0x000fe400078e02ff */
[----:B------:R-:W-:Y:S02]  /*71a0*/  IMAD.MOV.U32 R146, RZ, RZ, c[0x0][0x22c] ;  /* 0x00008b00ff927624 */ /* 0x000fe400078e00ff */
[----:B------:R1:W-:Y:S01]  /*71b0*/  RED.E.ADD.F32.FTZ.RN.STRONG.GPU [R136.64], R6 ;  /* 0x000000068800798e */ /* 0x0003e2000c10e78c */
[----:B------:R-:W-:Y:S02]  /*71c0*/  IMAD R145, R145, c[0x0][0x1c0], RZ ;  /* 0x0000700091917a24 */ /* 0x000fe400078e02ff */
[----:B------:R-:W-:Y:S02]  /*71d0*/  IMAD R146, R146, c[0x0][0x1c0], RZ ;  /* 0x0000700092927a24 */ /* 0x000fe400078e02ff */
[----:B------:R-:W-:Y:S02]  /*71e0*/  IMAD.SHL.U32 R145, R145, 0x20, RZ ;  /* 0x0000002091917824 */ /* 0x000fe400078e00ff */
[----:B------:R-:W-:Y:S02]  /*71f0*/  IMAD R146, R146, 0x18, RZ ;  /* 0x0000001892927824 */ /* 0x000fe400078e02ff */
[----:B------:R-:W-:Y:S01]  /*7200*/  IMAD R144, R144, 0x28, RZ ;  /* 0x0000002890907824 */ /* 0x000fe200078e02ff */
[CC--:B------:R-:W-:Y:S02]  /*7210*/  LEA R30, P0, R145.reuse, R32.reuse, 0x2 ;  /* 0x00000020911e7211 */ /* 0x0c0fe400078010ff */
[-C--:B------:R-:W-:Y:S02]  /*7220*/  LEA R132, P1, R146, R32.reuse, 0x2 ;  /* 0x0000002092847211 */ /* 0x080fe400078210ff */
[-C--:B------:R-:W-:Y:S02]  /*7230*/  LEA R28, P2, R144, R32.reuse, 0x2 ;  /* 0x00000020901c7211 */ /* 0x080fe400078410ff */
[-C--:B------:R-:W-:Y:S01]  /*7240*/  LEA.HI.X.SX32 R133, R146, R33.reuse, 0x2, P1 ;  /* 0x0000002192857211 */ /* 0x080fe200008f16ff */
[----:B------:R-:W-:Y:S01]  /*7250*/  IMAD.MOV.U32 R146, RZ, RZ, c[0x0][0x22c] ;  /* 0x00008b00ff927624 */ /* 0x000fe200078e00ff */
[CC--:B------:R-:W-:Y:S02]  /*7260*/  LEA R4, P1, R0.reuse, R32.reuse, 0x2 ;  /* 0x0000002000047211 */ /* 0x0c0fe400078210ff */
[-C--:B------:R-:W-:Y:S01]  /*7270*/  LEA.HI.X.SX32 R31, R145, R33.reuse, 0x2, P0 ;  /* 0x00000021911f7211 */ /* 0x080fe200000f16ff */
[----:B------:R3:W-:Y:S01]  /*7280*/  RED.E.ADD.F32.FTZ.RN.STRONG.GPU [R132.64], R7 ;  /* 0x000000078400798e */ /* 0x0007e2000c10e78c */
[-C--:B------:R-:W-:Y:S01]  /*7290*/  LEA.HI.X.SX32 R5, R0, R33.reuse, 0x2, P1 ;  /* 0x0000002100057211 */ /* 0x080fe200008f16ff */
[----:B------:R-:W-:Y:S01]  /*72a0*/  IMAD R146, R146, c[0x0][0x1c0], RZ ;  /* 0x0000700092927a24 */ /* 0x000fe200078e02ff */
[-C--:B------:R-:W-:Y:S01]  /*72b0*/  LEA.HI.X.SX32 R29, R144, R33.reuse, 0x2, P2 ;  /* 0x00000021901d7211 */ /* 0x080fe200010f16ff */
[----:B------:R-:W4:Y:S01]  /*72c0*/  LDL R0, [R1+0x20] ;  /* 0x0000200001007983 */ /* 0x000f220000100800 */
[----:B------:R-:W-:Y:S01]  /*72d0*/  IMAD.MOV.U32 R144, RZ, RZ, c[0x0][0x22c] ;  /* 0x00008b00ff907624 */ /* 0x000fe200078e00ff */
[-C--:B-1----:R-:W-:Y:S01]  /*72e0*/  LEA R6, P0, R147, R32.reuse, 0x2 ;  /* 0x0000002093067211 */ /* 0x082fe200078010ff */
[----:B------:R-:W-:Y:S01]  /*72f0*/  IMAD.MOV.U32 R145, RZ, RZ, c[0x0][0x22c] ;  /* 0x00008b00ff917624 */ /* 0x000fe200078e00ff */
[----:B------:R1:W-:Y:S01]  /*7300*/  RED.E.ADD.F32.FTZ.RN.STRONG.GPU [R30.64], R8 ;  /* 0x000000081e00798e */ /* 0x0003e2000c10e78c */
[----:B------:R-:W-:Y:S02]  /*7310*/  IMAD R144, R144, c[0x0][0x1c0], RZ ;  /* 0x0000700090907a24 */ /* 0x000fe400078e02ff */
[----:B------:R-:W-:Y:S01]  /*7320*/  IMAD.SHL.U32 R146, R146, 0x10, RZ ;  /* 0x0000001092927824 */ /* 0x000fe200078e00ff */
[----:B------:R1:W-:Y:S01]  /*7330*/  RED.E.ADD.F32.FTZ.RN.STRONG.GPU [R28.64], R9 ;  /* 0x000000091c00798e */ /* 0x0003e2000c10e78c */
[----:B------:R-:W-:Y:S02]  /*7340*/  IMAD.SHL.U32 R144, R144, 0x10, RZ ;  /* 0x0000001090907824 */ /* 0x000fe400078e00ff */
[----:B------:R-:W-:Y:S01]  /*7350*/  IMAD R145, R145, c[0x0][0x1c0], RZ ;  /* 0x0000700091917a24 */ /* 0x000fe200078e02ff */
[----:B------:R1:W-:Y:S01]  /*7360*/  RED.E.ADD.F32.FTZ.RN.STRONG.GPU [R4.64], R10 ;  /* 0x0000000a0400798e */ /* 0x0003e2000c10e78c */
[----:B------:R-:W-:Y:S02]  /*7370*/  IADD3 R141, R146, 0x20, RZ ;  /* 0x00000020928d7810 */ /* 0x000fe40007ffe0ff */
[----:B------:R-:W-:Y:S01]  /*7380*/  IADD3 R140, R144, 0x20, RZ ;  /* 0x00000020908c7810 */ /* 0x000fe20007ffe0ff */
[----:B------:R-:W-:Y:S01]  /*7390*/  IMAD.SHL.U32 R145, R145, 0x8, RZ ;  /* 0x0000000891917824 */ /* 0x000fe200078e00ff */
[----:B------:R-:W-:Y:S03]  /*73a0*/  IADD3 R144, R146, 0x20, RZ ;  /* 0x0000002092907810 */ /* 0x000fe60007ffe0ff */
[C---:B------:R-:W-:Y:S02]  /*73b0*/  IMAD.IADD R141, R145.reuse, 0x1, R141 ;  /* 0x00000001918d7824 */ /* 0x040fe400078e028d */
[----:B------:R-:W-:Y:S01]  /*73c0*/  IMAD.IADD R144, R145, 0x1, R144 ;  /* 0x0000000191907824 */ /* 0x000fe200078e0290 */
[----:B---3--:R-:W3:Y:S01]  /*73d0*/  LDL R132, [R1+0x18] ;  /* 0x0000180001847983 */ /* 0x008ee20000100800 */
[-C--:B------:R-:W-:Y:S01]  /*73e0*/  LEA.HI.X.SX32 R7, R147, R33.reuse, 0x2, P0 ;  /* 0x0000002193077211 */ /* 0x080fe200000f16ff */
[----:B------:R-:W-:Y:S01]  /*73f0*/  IMAD.IADD R141, R145, 0x1, R141 ;  /* 0x00000001918d7824 */ /* 0x000fe200078e028d */
[C---:B------:R-:W-:Y:S03]  /*7400*/  IADD3 R133, R143.reuse, 0x40, RZ ;  /* 0x000000408f857810 */ /* 0x040fe60007ffe0ff */
[----:B------:R1:W-:Y:S02]  /*7410*/  RED.E.ADD.F32.FTZ.RN.STRONG.GPU [R6.64], R11 ;  /* 0x0000000b0600798e */ /* 0x0003e4000c10e78c */
[C---:B-1----:R-:W-:Y:S01]  /*7420*/  IADD3 R30, R143.reuse, 0x40, RZ ;  /* 0x000000408f1e7810 */ /* 0x042fe20007ffe0ff */
[----:B------:R-:W-:Y:S01]  /*7430*/  IMAD.IADD R133, R142, 0x1, R133 ;  /* 0x000000018e857824 */ /* 0x000fe200078e0285 */
[----:B------:R1:W-:Y:S01]  /*7440*/  RED.E.ADD.F32.FTZ.RN.STRONG.GPU [R32.64+0x80], R12 ;  /* 0x0000800c2000798e */ /* 0x0003e2000c10e78c */
[----:B------:R-:W-:Y:S02]  /*7450*/  IADD3 R31, R143, 0x40, RZ ;  /* 0x000000408f1f7810 */ /* 0x000fe40007ffe0ff */
[-C--:B------:R-:W-:Y:S01]  /*7460*/  LEA R28, P1, R144, R32.reuse, 0x2 ;  /* 0x00000020901c7211 */ /* 0x080fe200078210ff */
[----:B------:R1:W-:Y:S01]  /*7470*/  RED.E.ADD.F32.FTZ.RN.STRONG.GPU [R34.64+0x80], R13 ;  /* 0x0000800d2200798e */ /* 0x0003e2000c10e78c */
[----:B------:R-:W-:Y:S01]  /*7480*/  IMAD.IADD R30, R142, 0x1, R30 ;  /* 0x000000018e1e7824 */ /* 0x000fe200078e021e */
[-C--:B------:R-:W-:Y:S01]  /*7490*/  LEA R4, P0, R140, R32.reuse, 0x2 ;  /* 0x000000208c047211 */ /* 0x080fe200078010ff */
[----:B------:R-:W-:Y:S01]  /*74a0*/  IMAD.IADD R31, R142, 0x1, R31 ;  /* 0x000000018e1f7824 */ /* 0x000fe200078e021f */
[-C--:B------:R-:W-:Y:S01]  /*74b0*/  LEA.HI.X.SX32 R29, R144, R33.reuse, 0x2, P1 ;  /* 0x00000021901d7211 */ /* 0x080fe200008f16ff */
[----:B------:R-:W-:Y:S01]  /*74c0*/  IMAD.IADD R133, R142, 0x1, R133 ;  /* 0x000000018e857824 */ /* 0x000fe200078e0285 */
[-C--:B------:R-:W-:Y:S01]  /*74d0*/  LEA.HI.X.SX32 R5, R140, R33.reuse, 0x2, P0 ;  /* 0x000000218c057211 */ /* 0x080fe200000f16ff */
[----:B------:R-:W-:Y:S01]  /*74e0*/  IMAD.IADD R30, R142, 0x1, R30 ;  /* 0x000000018e1e7824 */ /* 0x000fe200078e021e */
[----:B------:R-:W-:Y:S01]  /*74f0*/  IADD3 R140, R146, 0x20, RZ ;  /* 0x00000020928c7810 */ /* 0x000fe20007ffe0ff */
[----:B------:R-:W-:Y:S01]  /*7500*/  IMAD.IADD R133, R142, 0x1, R133 ;  /* 0x000000018e857824 */ /* 0x000fe200078e0285 */
[-C--:B------:R-:W-:Y:S01]  /*7510*/  LEA R10, P0, R141, R32.reuse, 0x2 ;  /* 0x000000208d0a7211 */ /* 0x080fe200078010ff */
[----:B------:R1:W-:Y:S02]  /*7520*/  RED.E.ADD.F32.FTZ.RN.STRONG.GPU [R4.64], R14 ;  /* 0x0000000e0400798e */ /* 0x0003e4000c10e78c */
[C---:B------:R-:W-:Y:S02]  /*7530*/  IMAD.IADD R140, R145.reuse, 0x1, R140 ;  /* 0x00000001918c7824 */ /* 0x040fe400078e028c */
[----:B------:R1:W-:Y:S02]  /*7540*/  RED.E.ADD.F32.FTZ.RN.STRONG.GPU [R28.64], R15 ;  /* 0x0000000f1c00798e */ /* 0x0003e4000c10e78c */
[----:B------:R-:W-:Y:S01]  /*7550*/  IMAD.IADD R140, R145, 0x1, R140 ;  /* 0x00000001918c7824 */ /* 0x000fe200078e028c */
[-C--:B------:R-:W-:Y:S03]  /*7560*/  LEA.HI.X.SX32 R11, R141, R33.reuse, 0x2, P0 ;  /* 0x000000218d0b7211 */ /* 0x080fe600000f16ff */
[----:B------:R-:W-:Y:S01]  /*7570*/  IMAD.IADD R140, R145, 0x1, R140 ;  /* 0x00000001918c7824 */ /* 0x000fe200078e028c */
[CC--:B-1----:R-:W-:Y:S01]  /*7580*/  LEA R12, P4, R31.reuse, R32.reuse, 0x2 ;  /* 0x000000201f0c7211 */ /* 0x0c2fe200078810ff */
[----:B------:R1:W-:Y:S03]  /*7590*/  RED.E.ADD.F32.FTZ.RN.STRONG.GPU [R10.64], R16 ;  /* 0x000000100a00798e */ /* 0x0003e6000c10e78c */
[CC--:B------:R-:W-:Y:S02]  /*75a0*/  LEA R8, P2, R140.reuse, R32.reuse, 0x2 ;  /* 0x000000208c087211 */ /* 0x0c0fe400078410ff */
[-C--:B------:R-:W-:Y:S02]  /*75b0*/  LEA.HI.X.SX32 R13, R31, R33.reuse, 0x2, P4 ;  /* 0x000000211f0d7211 */ /* 0x080fe400020f16ff */
[-C--:B------:R-:W-:Y:S02]  /*75c0*/  LEA.HI.X.SX32 R9, R140, R33.reuse, 0x2, P2 ;  /* 0x000000218c097211 */ /* 0x080fe400010f16ff */
[----:B------:R-:W-:Y:S04]  /*75d0*/  LDSM.16.MT88.4 R140, [R3+0x1c00] ;  /* 0x001c0000038c783b */ /* 0x000fe80000004200 */
[----:B------:R1:W-:Y:S01]  /*75e0*/  RED.E.ADD.F32.FTZ.RN.STRONG.GPU [R8.64], R17 ;  /* 0x000000110800798e */ /* 0x0003e2000c10e78c */
[CC--:B------:R-:W-:Y:S04]  /*75f0*/  LEA R14, P5, R134.reuse, R32.reuse, 0x2 ;  /* 0x00000020860e7211 */ /* 0x0c0fe800078a10ff */
[-C--:B------:R-:W-:Y:S02]  /*7600*/  LEA.HI.X.SX32 R15, R134, R33.reuse, 0x2, P5 ;  /* 0x00000021860f7211 */ /* 0x080fe400028f16ff */
[CC--:B-1----:R-:W-:Y:S04]  /*7610*/  LEA R10, P3, R30.reuse, R32.reuse, 0x2 ;  /* 0x000000201e0a7211 */ /* 0x0c2fe800078610ff */
[-C--:B------:R-:W-:Y:S02]  /*7620*/  LEA.HI.X.SX32 R11, R30, R33.reuse, 0x2, P3 ;  /* 0x000000211e0b7211 */ /* 0x080fe400018f16ff */
[----:B------:R-:W-:Y:S01]  /*7630*/  LDSM.16.MT88.4 R28, [R3+0x2000] ;  /* 0x00200000031c783b */ /* 0x000fe20000004200 */
[CC--:B------:R-:W-:Y:S04]  /*7640*/  LEA R8, P2, R133.reuse, R32.reuse, 0x2 ;  /* 0x0000002085087211 */ /* 0x0c0fe800078410ff */
[-C--:B------:R-:W-:Y:S02]  /*7650*/  LEA.HI.X.SX32 R9, R133, R33.reuse, 0x2, P2 ;  /* 0x0000002185097211 */ /* 0x080fe400010f16ff */
[CC--:B--2---:R-:W-:Y:S02]  /*7660*/  LEA R6, P1, R139.reuse, R32.reuse, 0x2 ;  /* 0x000000208b067211 */ /* 0x0c4fe400078210ff */
[CC--:B------:R-:W-:Y:S02]  /*7670*/  LEA R4, P0, R138.reuse, R32.reuse, 0x2 ;  /* 0x000000208a047211 */ /* 0x0c0fe400078010ff */
[-C--:B------:R-:W-:Y:S02]  /*7680*/  LEA.HI.X.SX32 R7, R139, R33.reuse, 0x2, P1 ;  /* 0x000000218b077211 */ /* 0x080fe400008f16ff */
[-C--:B------:R-:W-:Y:S02]  /*7690*/  LEA.HI.X.SX32 R5, R138, R33.reuse, 0x2, P0 ;  /* 0x000000218a057211 */ /* 0x080fe400000f16ff */
[----:B------:R-:W-:Y:S04]  /*76a0*/  LDSM.16.MT88.4 R136, [R2+0x12800] ;  /* 0x012800000288783b */ /* 0x000fe80000004200 */
[----:B------:R-:W-:Y:S04]  /*76b0*/  RED.E.ADD.F32.FTZ.RN.STRONG.GPU [R6.64], R18 ;  /* 0x000000120600798e */ /* 0x000fe8000c10e78c */
[----:B------:R4:W-:Y:S04]  /*76c0*/  RED.E.ADD.F32.FTZ.RN.STRONG.GPU [R4.64], R19 ;  /* 0x000000130400798e */ /* 0x0009e8000c10e78c */
[----:B------:R-:W-:Y:S04]  /*76d0*/  RED.E.ADD.F32.FTZ.RN.STRONG.GPU [R32.64+0x100], R20 ;  /* 0x000100142000798e */ /* 0x000fe8000c10e78c */
[----:B------:R-:W-:Y:S04]  /*76e0*/  RED.E.ADD.F32.FTZ.RN.STRONG.GPU [R34.64+0x100], R21 ;  /* 0x000100152200798e */ /* 0x000fe8000c10e78c */
[----:B------:R-:W-:Y:S04]  /*76f0*/  RED.E.ADD.F32.FTZ.RN.STRONG.GPU [R14.64], R22 ;  /* 0x000000160e00798e */ /* 0x000fe8000c10e78c */
[----:B------:R-:W-:Y:S04]  /*7700*/  RED.E.ADD.F32.FTZ.RN.STRONG.GPU [R12.64], R23 ;  /* 0x000000170c00798e */ /* 0x000fe8000c10e78c */
[----:B------:R-:W-:Y:S04]  /*7710*/  RED.E.ADD.F32.FTZ.RN.STRONG.GPU [R10.64], R24 ;  /* 0x000000180a00798e */ /* 0x000fe8000c10e78c */
[----:B------:R-:W-:Y:S04]  /*7720*/  RED.E.ADD.F32.FTZ.RN.STRONG.GPU [R8.64], R25 ;  /* 0x000000190800798e */ /* 0x000fe8000c10e78c */
[----:B------:R-:W-:Y:S04]  /*7730*/  LDSM.16.MT88.4 R8, [R3] ;  /* 0x000000000308783b */ /* 0x000fe80000004200 */
[----:B------:R-:W-:Y:S04]  /*7740*/  LDSM.16.MT88.4 R12, [R2+0x11000] ;  /* 0x01100000020c783b */ /* 0x000fe80000004200 */
[----:B------:R-:W-:Y:S04]  /*7750*/  LDSM.16.MT88.4 R16, [R3+0x1000] ;  /* 0x001000000310783b */ /* 0x000fe80000004200 */
[----:B------:R-:W-:Y:S01]  /*7760*/  LDSM.16.MT88.4 R20, [R3+0x400] ;  /* 0x000400000314783b */ /* 0x000fe20000004200 */
[CC--:B----4-:R-:W-:Y:S04]  /*7770*/  LEA R4, P0, R0.reuse, R32.reuse, 0x2 ;  /* 0x0000002000047211 */ /* 0x0d0fe800078010ff */
[-C--:B------:R-:W-:Y:S02]  /*7780*/  LEA.HI.X.SX32 R5, R0, R33.reuse, 0x2, P0 ;  /* 0x0000002100057211 */ /* 0x080fe400000f16ff */
[----:B------:R-:W-:Y:S02]  /*7790*/  PLOP3.LUT P0, PT, PT, PT, UP2, 0x80, 0x0 ;  /* 0x000000000000781c */ /* 0x000fe40003f0f028 */
[C---:B------:R-:W-:Y:S02]  /*77a0*/  IADD3 R0, R3.reuse, -0x3000, RZ ;  /* 0xffffd00003007810 */ /* 0x040fe40007ffe0ff */
[C---:B---3--:R-:W-:Y:S04]  /*77b0*/  LEA R6, P1, R132.reuse, R32, 0x2 ;  /* 0x0000002084067211 */ /* 0x048fe800078210ff */
[----:B------:R-:W-:Y:S02]  /*77c0*/  LEA.HI.X.SX32 R7, R132, R33, 0x2, P1 ;  /* 0x0000002184077211 */ /* 0x000fe400008f16ff */
[----:B------:R-:W-:Y:S01]  /*77d0*/  LDSM.16.MT88.4 R32, [R2+0xf800] ;  /* 0x00f800000220783b */ /* 0x000fe20000004200 */
[----:B------:R-:W-:Y:S01]  /*77e0*/  PLOP3.LUT P1, PT, PT, PT, UP0, 0x80, 0x0 ;  /* 0x000000000000781c */ /* 0x000fe20003f2f008 */
[----:B------:R-:W-:Y:S02]  /*77f0*/  @UP3 UIADD3 UR10, UP0, UR10, -0x100, URZ ;  /* 0xffffff000a0a3890 */ /* 0x000fe4000ff1e03f */
[----:B------:R-:W-:Y:S02]  /*7800*/  RED.E.ADD.F32.FTZ.RN.STRONG.GPU [R6.64], R26 ;  /* 0x0000001a0600798e */ /* 0x000fe4000c10e78c */
[----:B------:R-:W-:Y:S02]  /*7810*/  @UP3 UIADD3.X UR9, UR9, -0x1, URZ, UP0, !UPT ;  /* 0xffffffff09093890 */ /* 0x000fe400087fe43f */
[----:B------:R-:W-:Y:S04]  /*7820*/  RED.E.ADD.F32.FTZ.RN.STRONG.GPU [R4.64], R27 ;  /* 0x0000001b0400798e */ /* 0x000fe8000c10e78c */
[----:B------:R-:W1:Y:S02]  /*7830*/  LDSM.16.MT88.4 R4, [R2+0xf000] ;  /* 0x00f000000204783b */ /* 0x000e640000004200 */
[----:B------:R-:W-:Y:S02]  /*7840*/  @P1 IADD3 R0, R3, 0x3000, RZ ;  /* 0x0000300003001810 */ /* 0x000fe40007ffe0ff */
[----:B------:R-:W2:Y:S04]  /*7850*/  LDSM.16.MT88.4 R132, [R2+0x11800] ;  /* 0x011800000284783b */ /* 0x000ea80000004200 */
[----:B------:R-:W3:Y:S01]  /*7860*/  LDSM.16.MT88.4 R24, [R3+0x1400] ;  /* 0x001400000318783b */ /* 0x000ee20000004200 */
[-C--:B-1----:R-:W-:Y:S08]  /*7870*/  HMMA.16816.F32 R84, R4, R8.reuse, R84 ;  /* 0x000000080454723c */ /* 0x082ff00000001854 */
[C---:B------:R-:W-:Y:S08]  /*7880*/  HMMA.16816.F32 R88, R12.reuse, R8, R88 ;  /* 0x000000080c58723c */ /* 0x040ff00000001858 */
[-C--:B------:R-:W-:Y:S08]  /*7890*/  HMMA.16816.F32 R92, R12, R10.reuse, R92 ;  /* 0x0000000a0c5c723c */ /* 0x080ff0000000185c */
[C---:B------:R-:W-:Y:S01]  /*78a0*/  HMMA.16816.F32 R96, R4.reuse, R10, R96 ;  /* 0x0000000a0460723c */ /* 0x040fe20000001860 */
[----:B------:R-:W1:Y:S07]  /*78b0*/  LDSM.16.MT88.4 R8, [R3+0x2400] ;  /* 0x002400000308783b */ /* 0x000e6e0000004200 */
[-C--:B------:R-:W-:Y:S08]  /*78c0*/  HMMA.16816.F32 R100, R4, R16.reuse, R100 ;  /* 0x000000100464723c */ /* 0x080ff00000001864 */
[C---:B------:R-:W-:Y:S08]  /*78d0*/  HMMA.16816.F32 R104, R12.reuse, R16, R104 ;  /* 0x000000100c68723c */ /* 0x040ff00000001868 */
[-C--:B------:R-:W-:Y:S08]  /*78e0*/  HMMA.16816.F32 R108, R12, R18.reuse, R108 ;  /* 0x000000120c6c723c */ /* 0x080ff0000000186c */
[C---:B------:R-:W-:Y:S01]  /*78f0*/  HMMA.16816.F32 R112, R4.reuse, R18, R112 ;  /* 0x000000120470723c */ /* 0x040fe20000001870 */
[----:B------:R-:W-:Y:S07]  /*7900*/  LDSM.16.MT88.4 R16, [R2+0x12000] ;  /* 0x012000000210783b */ /* 0x000fee0000004200 */
[-C--:B------:R-:W-:Y:S08]  /*7910*/  HMMA.16816.F32 R116, R4, R28.reuse, R116 ;  /* 0x0000001c0474723c */ /* 0x080ff00000001874 */
[C---:B------:R-:W-:Y:S08]  /*7920*/  HMMA.16816.F32 R120, R12.reuse, R28, R120 ;  /* 0x0000001c0c78723c */ /* 0x040ff00000001878 */
[-C--:B------:R-:W-:Y:S01]  /*7930*/  HMMA.16816.F32 R124, R12, R30.reuse, R124 ;  /* 0x0000001e0c7c723c */ /* 0x080fe2000000187c */
[----:B------:R-:W-:Y:S07]  /*7940*/  LDSM.16.MT88.4 R12, [R3+0x800] ;  /* 0x00080000030c783b */ /* 0x000fee0000004200 */
[----:B------:R-:W-:Y:S01]  /*7950*/  HMMA.16816.F32 R128, R4, R30, R128 ;  /* 0x0000001e0480723c */ /* 0x000fe20000001880 */
[----:B------:R-:W4:Y:S04]  /*7960*/  LDSM.16.MT88.4 R4, [R2+0x10000] ;  /* 0x010000000204783b */ /* 0x000f280000004200 */
[----:B------:R-:W1:Y:S03]  /*7970*/  LDSM.16.MT88.4 R28, [R3+0x1800] ;  /* 0x00180000031c783b */ /* 0x000e660000004200 */
[-C--:B------:R-:W-:Y:S08]  /*7980*/  HMMA.16816.F32 R84, R32, R20.reuse, R84 ;  /* 0x000000142054723c */ /* 0x080ff00000001854 */
[C---:B--2---:R-:W-:Y:S08]  /*7990*/  HMMA.16816.F32 R88, R132.reuse, R20, R88 ;  /* 0x000000148458723c */ /* 0x044ff00000001858 */
[-C--:B------:R-:W-:Y:S08]  /*79a0*/  HMMA.16816.F32 R92, R132, R22.reuse, R92 ;  /* 0x00000016845c723c */ /* 0x080ff0000000185c */
[C---:B------:R-:W-:Y:S01]  /*79b0*/  HMMA.16816.F32 R96, R32.reuse, R22, R96 ;  /* 0x000000162060723c */ /* 0x040fe20000001860 */
[----:B------:R-:W2:Y:S07]  /*79c0*/  LDSM.16.MT88.4 R20, [R3+0x2800] ;  /* 0x002800000314783b */ /* 0x000eae0000004200 */
[-C--:B---3--:R-:W-:Y:S08]  /*79d0*/  HMMA.16816.F32 R100, R32, R24.reuse, R100 ;  /* 0x000000182064723c */ /* 0x088ff00000001864 */
[C---:B------:R-:W-:Y:S08]  /*79e0*/  HMMA.16816.F32 R104, R132.reuse, R24, R104 ;  /* 0x000000188468723c */ /* 0x040ff00000001868 */
[-C--:B------:R-:W-:Y:S08]  /*79f0*/  HMMA.16816.F32 R108, R132, R26.reuse, R108 ;  /* 0x0000001a846c723c */ /* 0x080ff0000000186c */
[C---:B------:R-:W-:Y:S01]  /*7a00*/  HMMA.16816.F32 R112, R32.reuse, R26, R112 ;  /* 0x0000001a2070723c */ /* 0x040fe20000001870 */
[----:B------:R-:W-:Y:S07]  /*7a10*/  LDSM.16.MT88.4 R24, [R2+0x10800] ;  /* 0x010800000218783b */ /* 0x000fee0000004200 */
[-C--:B-1----:R-:W-:Y:S08]  /*7a20*/  HMMA.16816.F32 R116, R32, R8.reuse, R116 ;  /* 0x000000082074723c */ /* 0x082ff00000001874 */
[C---:B------:R-:W-:Y:S08]  /*7a30*/  HMMA.16816.F32 R120, R132.reuse, R8, R120 ;  /* 0x000000088478723c */ /* 0x040ff00000001878 */
[-C--:B------:R-:W-:Y:S01]  /*7a40*/  HMMA.16816.F32 R124, R132, R10.reuse, R124 ;  /* 0x0000000a847c723c */ /* 0x080fe2000000187c */
[----:B------:R-:W1:Y:S07]  /*7a50*/  LDSM.16.MT88.4 R132, [R3+0xc00] ;  /* 0x000c00000384783b */ /* 0x000e6e0000004200 */
[----:B------:R-:W-:Y:S01]  /*7a60*/  HMMA.16816.F32 R128, R32, R10, R128 ;  /* 0x0000000a2080723c */ /* 0x000fe20000001880 */
[----:B------:R3:W1:Y:S07]  /*7a70*/  LDSM.16.MT88.4 R8, [R3+0x2c00] ;  /* 0x002c00000308783b */ /* 0x00066e0000004200 */
[-C--:B----4-:R-:W-:Y:S08]  /*7a80*/  HMMA.16816.F32 R84, R4, R12.reuse, R84 ;  /* 0x0000000c0454723c */ /* 0x090ff00000001854 */
[C---:B------:R-:W-:Y:S08]  /*7a90*/  HMMA.16816.F32 R88, R16.reuse, R12, R88 ;  /* 0x0000000c1058723c */ /* 0x040ff00000001858 */
[-C--:B------:R-:W-:Y:S04]  /*7aa0*/  HMMA.16816.F32 R92, R16, R14.reuse, R92 ;  /* 0x0000000e105c723c */ /* 0x080fe8000000185c */
[----:B---3--:R-:W-:Y:S04]  /*7ab0*/  IMAD.MOV.U32 R3, RZ, RZ, R0 ;  /* 0x000000ffff037224 */ /* 0x008fe800078e0000 */
[C---:B------:R-:W-:Y:S08]  /*7ac0*/  HMMA.16816.F32 R96, R4.reuse, R14, R96 ;  /* 0x0000000e0460723c */ /* 0x040ff00000001860 */
[-C--:B------:R-:W-:Y:S08]  /*7ad0*/  HMMA.16816.F32 R100, R4, R28.reuse, R100 ;  /* 0x0000001c0464723c */ /* 0x080ff00000001864 */
[C---:B------:R-:W-:Y:S08]  /*7ae0*/  HMMA.16816.F32 R104, R16.reuse, R28, R104 ;  /* 0x0000001c1068723c */ /* 0x040ff00000001868 */
[-C--:B------:R-:W-:Y:S08]  /*7af0*/  HMMA.16816.F32 R108, R16, R30.reuse, R108 ;  /* 0x0000001e106c723c */ /* 0x080ff0000000186c */
[C---:B------:R-:W-:Y:S08]  /*7b00*/  HMMA.16816.F32 R112, R4.reuse, R30, R112 ;  /* 0x0000001e0470723c */ /* 0x040ff00000001870 */
[-C--:B--2---:R-:W-:Y:S08]  /*7b10*/  HMMA.16816.F32 R116, R4, R20.reuse, R116 ;  /* 0x000000140474723c */ /* 0x084ff00000001874 */
[C---:B------:R-:W-:Y:S08]  /*7b20*/  HMMA.16816.F32 R120, R16.reuse, R20, R120 ;  /* 0x000000141078723c */ /* 0x040ff00000001878 */
[-C--:B------:R-:W-:Y:S08]  /*7b30*/  HMMA.16816.F32 R124, R16, R22.reuse, R124 ;  /* 0x00000016107c723c */ /* 0x080ff0000000187c */
[----:B------:R-:W-:Y:S08]  /*7b40*/  HMMA.16816.F32 R128, R4, R22, R128 ;  /* 0x000000160480723c */ /* 0x000ff00000001880 */
[-C--:B-1----:R-:W-:Y:S08]  /*7b50*/  HMMA.16816.F32 R84, R24, R132.reuse, R84 ;  /* 0x000000841854723c */ /* 0x082ff00000001854 */
        /* <DEDUP_REMOVED lines=11> */
[----:B------:R-:W-:-:S07]  /*7c10*/  @P0 BRA `(.L_x_31) ;  /* 0xffffc74000000947 */ /* 0x000fce000383ffff */
[----:B------:R-:W2:Y:S04]  /*7c20*/  LDL R145, [R1+0x2c] ;  /* 0x00002c0001917983 */ /* 0x000ea80000100800 */
[----:B------:R-:W3:Y:S01]  /*7c30*/  LDL R144, [R1+0x30] ;  /* 0x0000300001907983 */ /* 0x000ee20000100800 */
[----:B------:R-:W-:Y:S01]  /*7c40*/  FMUL.FTZ R84, R84, c[0x0][0x2e0] ;  /* 0x0000b80054547a20 */ /* 0x000fe20000410000 */
[----:B------:R-:W-:Y:S01]  /*7c50*/  F2FP.PACK_AB R36, R37, R36 ;  /* 0x000000242524723e */ /* 0x000fe200000000ff */
[----:B------:R-:W-:Y:S01]  /*7c60*/  FMUL.FTZ R25, R85, c[0x0][0x2e0] ;  /* 0x0000b80055197a20 */ /* 0x000fe20000410000 */
[----:B------:R-:W-:Y:S01]  /*7c70*/  F2FP.PACK_AB R38, R39, R38 ;  /* 0x000000262726723e */ /* 0x000fe200000000ff */
[----:B------:R-:W-:Y:S01]  /*7c80*/  FMUL.FTZ R86, R86, c[0x0][0x2e0] ;  /* 0x0000b80056567a20 */ /* 0x000fe20000410000 */
[----:B------:R-:W-:Y:S01]  /*7c90*/  F2FP.PACK_AB R48, R49, R48 ;  /* 0x000000303130723e */ /* 0x000fe200000000ff */
[----:B------:R-:W-:Y:S01]  /*7ca0*/  FMUL.FTZ R24, R87, c[0x0][0x2e0] ;  /* 0x0000b80057187a20 */ /* 0x000fe20000410000 */
[----:B------:R-:W-:Y:S01]  /*7cb0*/  F2FP.PACK_AB R25, R25, R84 ;  /* 0x000000541919723e */ /* 0x000fe200000000ff */
[----:B------:R-:W-:Y:S01]  /*7cc0*/  BAR.SYNC.DEFER_BLOCKING 0x0 ;  /* 0x0000000000007b1d */ /* 0x000fe20000010000 */
        /* <DEDUP_REMOVED lines=85> */
[----:B------:R-:W-:Y:S01]  /*8220*/  UISETP.NE.AND UP0, UPT, UR26, -0x1, UPT ;  /* 0xffffffff1a00788c */ /* 0x000fe2000bf05270 */
[----:B------:R-:W-:Y:S01]  /*8230*/  FMUL.FTZ R0, R127, c[0x0][0x2e0] ;  /* 0x0000b8007f007a20 */ /* 0x000fe20000410000 */
[----:B------:R-:W-:Y:S01]  /*8240*/  F2FP.PACK_AB R3, R3, R124 ;  /* 0x0000007c0303723e */ /* 0x000fe200000000ff */
[----:B------:R-:W-:-:S03]  /*8250*/  ULDC.64 UR8, c[0x0][0x3a0] ;  /* 0x0000e80000087ab9 */ /* 0x000fc60000000a00 */
[----:B------:R-:W-:Y:S02]  /*8260*/  F2FP.PACK_AB R0, R0, R126 ;  /* 0x0000007e0000723e */ /* 0x000fe400000000ff */
[----:B------:R-:W-:-:S03]  /*8270*/  PLOP3.LUT P0, PT, PT, PT, UP0, 0x80, 0x0 ;  /* 0x000000000000781c */ /* 0x000fc60003f0f008 */
[----:B------:R-:W-:-:S04]  /*8280*/  @UP0 UIADD3 UR6, UR19, UR26, URZ ;  /* 0x0000001a13060290 */ /* 0x000fc8000fffe03f */
[----:B------:R-:W-:-:S04]  /*8290*/  @UP0 UIMAD.WIDE.U32 UR4, UR6, UR8, URZ ;  /* 0x00000008060402a5 */ /* 0x000fc8000f8e003f */
[----:B------:R-:W-:-:S03]  /*82a0*/  @UP0 UIMAD UR15, UR6, UR9, UR5 ;  /* 0x00000009060f02a4 */ /* 0x000fc6000f8e0205 */
[----:B------:R-:W-:Y:S01]  /*82b0*/  @UP0 UMOV UR11, UR4 ;  /* 0x00000004000b0c82 */ /* 0x000fe20008000000 */
[----:B--2---:R1:W-:Y:S04]  /*82c0*/  STS [R145], R25 ;  /* 0x0000001991007388 */ /* 0x0043e80000000800 */
[----:B------:R1:W-:Y:S04]  /*82d0*/  STS [R145+0x200], R24 ;  /* 0x0002001891007388 */ /* 0x0003e80000000800 */
[----:B---3--:R1:W-:Y:S04]  /*82e0*/  STS [R144], R21 ;  /* 0x0000001590007388 */ /* 0x0083e80000000800 */
[----:B------:R1:W-:Y:S04]  /*82f0*/  STS [R144+0x200], R20 ;  /* 0x0002001490007388 */ /* 0x0003e80000000800 */
        /* <DEDUP_REMOVED lines=43> */
[----:B------:R1:W-:Y:S01]  /*85b0*/  STS [R144+0xb200], R78 ;  /* 0x00b2004e90007388 */ /* 0x0003e20000000800 */
        /* <DEDUP_REMOVED lines=13> */
.L_x_32:
        /* <DEDUP_REMOVED lines=18> */
.L_x_33:
[----:B------:R-:W-:Y:S01]  /*87b0*/  BAR.SYNC.DEFER_BLOCKING 0x0 ;  /* 0x0000000000007b1d */ /* 0x000fe20000010000 */
[----:B-1---5:R-:W-:Y:S01]  /*87c0*/  IMAD.SHL.U32 R3, R151, 0x2, RZ ;  /* 0x0000000297037824 */ /* 0x022fe200078e00ff */
[----:B------:R-:W-:Y:S01]  /*87d0*/  USHF.L.U32 UR4, UR18, 0x7, URZ ;  /* 0x0000000712047899 */ /* 0x000fe2000800063f */
[--C-:B------:R-:W-:Y:S01]  /*87e0*/  SHF.R.S32.HI R7, RZ, 0x1f, R250.reuse ;  /* 0x0000001fff077819 */ /* 0x100fe200000114fa */
[----:B------:R-:W-:Y:S02]  /*87f0*/  IMAD.MOV.U32 R6, RZ, RZ, R250 ;  /* 0x000000ffff067224 */ /* 0x000fe400078e00fa */
[----:B------:R-:W1:Y:S01]  /*8800*/  S2R R9, SR_TID.X ;  /* 0x0000000000097919 */ /* 0x000e620000002100 */
[----:B------:R-:W-:Y:S01]  /*8810*/  USHF.R.S32.HI UR8, URZ, 0x1f, UR4 ;  /* 0x0000001f3f087899 */ /* 0x000fe20008011404 */
[----:B------:R-:W-:Y:S01]  /*8820*/  IMAD.U32 R25, RZ, RZ, UR4 ;  /* 0x00000004ff197e24 */ /* 0x000fe2000f8e00ff */
[----:B------:R-:W-:Y:S01]  /*8830*/  ULDC.64 UR6, c[0x0][0x3a0] ;  /* 0x0000e80000067ab9 */ /* 0x000fe20000000a00 */
[----:B------:R-:W-:Y:S01]  /*8840*/  BSSY B0, `(.L_x_34) ;  /* 0x000002e000007945 */ /* 0x000fe20003800000 */
[----:B------:R-:W-:Y:S01]  /*8850*/  UIMAD UR5, UR8, UR6, URZ ;  /* 0x00000006080572a4 */ /* 0x000fe2000f8e023f */
[----:B------:R-:W-:-:S03]  /*8860*/  IMAD.WIDE.U32 R4, R25, c[0x0][0x3a0], R6 ;  /* 0x0000e80019047a25 */ /* 0x000fc600078e0006 */
[----:B------:R-:W-:Y:S02]  /*8870*/  UIMAD UR5, UR4, UR7, UR5 ;  /* 0x00000007040572a4 */ /* 0x000fe4000f8e0205 */
[----:B------:R-:W-:Y:S01]  /*8880*/  IADD3 R4, P0, R4, UR11, RZ ;  /* 0x0000000b04047c10 */ /* 0x000fe2000ff1e0ff */
[----:B------:R-:W-:Y:S02]  /*8890*/  ULDC.64 UR6, c[0x0][0x3b8] ;  /* 0x0000ee0000067ab9 */ /* 0x000fe40000000a00 */
[----:B------:R-:W-:Y:S01]  /*88a0*/  UIMAD UR6, UR58, UR6, URZ ;  /* 0x000000063a0672a4 */ /* 0x000fe2000f8e023f */
[----:B------:R-:W-:Y:S01]  /*88b0*/  IMAD.U32 R8, RZ, RZ, UR5 ;  /* 0x00000005ff087e24 */ /* 0x000fe2000f8e00ff */
[----:B------:R-:W-:Y:S01]  /*88c0*/  UIMAD UR5, UR18, -0x80, UR14 ;  /* 0xffffff80120578a4 */ /* 0x000fe2000f8e020e */
[----:B------:R2:W3:Y:S01]  /*88d0*/  LDS.128 R36, [R3+0xa000] ;  /* 0x00a0000003247984 */ /* 0x0004e20000000c00 */
[----:B------:R-:W-:Y:S02]  /*88e0*/  UIMAD UR6, UR35, UR7, UR6 ;  /* 0x00000007230672a4 */ /* 0x000fe4000f8e0206 */
[----:B------:R-:W-:Y:S01]  /*88f0*/  IADD3.X R5, R5, UR15, R8, P0, !PT ;  /* 0x0000000f05057c10 */ /* 0x000fe200087fe408 */
[----:B------:R-:W-:Y:S01]  /*8900*/  IMAD.U32 R8, RZ, RZ, UR35 ;  /* 0x00000023ff087e24 */ /* 0x000fe2000f8e00ff */
[----:B------:R2:W4:Y:S01]  /*8910*/  LDS.128 R32, [R3+0xc000] ;  /* 0x00c0000003207984 */ /* 0x0005220000000c00 */
[----:B-1----:R-:W-:-:S03]  /*8920*/  SHF.R.S32.HI R0, RZ, 0x1f, R9 ;  /* 0x0000001fff007819 */ /* 0x002fc60000011409 */
[----:B------:R2:W1:Y:S01]  /*8930*/  LDS.128 R28, [R3+0xe000] ;  /* 0x00e00000031c7984 */ /* 0x0004620000000c00 */
[----:B------:R-:W-:Y:S01]  /*8940*/  LEA.HI R0, R0, R9, RZ, 0x2 ;  /* 0x0000000900007211 */ /* 0x000fe200078f10ff */
[----:B------:R-:W-:Y:S02]  /*8950*/  IMAD.WIDE.U32 R8, R8, c[0x0][0x3b8], R4 ;  /* 0x0000ee0008087a25 */ /* 0x000fe400078e0004 */
[----:B------:R2:W1:Y:S01]  /*8960*/  LDS.128 R48, [R3+0xf000] ;  /* 0x00f0000003307984 */ /* 0x0004620000000c00 */
[----:B------:R-:W-:-:S03]  /*8970*/  SHF.R.S32.HI R0, RZ, 0x2, R0 ;  /* 0x00000002ff007819 */ /* 0x000fc60000011400 */
[----:B------:R2:W1:Y:S01]  /*8980*/  LDS.128 R60, [R3+0x10000] ;  /* 0x01000000033c7984 */ /* 0x0004620000000c00 */
[----:B------:R-:W-:Y:S02]  /*8990*/  IADD3 R24, R9, UR6, RZ ;  /* 0x0000000609187c10 */ /* 0x000fe4000fffe0ff */
[----:B------:R-:W-:Y:S01]  /*89a0*/  ISETP.GE.AND P4, PT, R0, UR5, PT ;  /* 0x0000000500007c0c */ /* 0x000fe2000bf86270 */
[----:B------:R2:W1:Y:S01]  /*89b0*/  LDS.128 R44, [R3+0x11000] ;  /* 0x01100000032c7984 */ /* 0x0004620000000c00 */
[----:B------:R-:W-:-:S03]  /*89c0*/  SHF.R.S32.HI R26, RZ, 0x1f, R0 ;  /* 0x0000001fff1a7819 */ /* 0x000fc60000011400 */
[----:B------:R2:W1:Y:S04]  /*89d0*/  LDS.128 R56, [R3+0x12000] ;  /* 0x0120000003387984 */ /* 0x0004680000000c00 */
[----:B------:R2:W1:Y:S04]  /*89e0*/  LDS.128 R40, [R3+0x13000] ;  /* 0x0130000003287984 */ /* 0x0004680000000c00 */
[----:B------:R2:W1:Y:S01]  /*89f0*/  LDS.128 R52, [R3+0x14000] ;  /* 0x0140000003347984 */ /* 0x0004620000000c00 */
[----:B------:R-:W-:Y:S05]  /*8a00*/  @P4 BRA `(.L_x_35) ;  /* 0x0000011000004947 */ /* 0x000fea0003800000 */
[----:B------:R-:W-:Y:S01]  /*8a10*/  ISETP.GE.AND P2, PT, R250, c[0x0][0x220], PT ;  /* 0x00008800fa007a0c */ /* 0x000fe20003f46270 */
[----:B------:R-:W5:Y:S01]  /*8a20*/  LDS.128 R20, [R3+0xb000] ;  /* 0x00b0000003147984 */ /* 0x000f620000000c00 */
[----:B------:R-:W-:Y:S01]  /*8a30*/  MOV R5, R24 ;  /* 0x0000001800057202 */ /* 0x000fe20000000f00 */
[----:B------:R-:W-:Y:S01]  /*8a40*/  IMAD.MOV.U32 R4, RZ, RZ, R8 ;  /* 0x000000ffff047224 */ /* 0x000fe200078e0008 */
[----:B------:R-:W-:Y:S01]  /*8a50*/  ISETP.GE.AND P1, PT, R150, c[0x0][0x220], PT ;  /* 0x0000880096007a0c */ /* 0x000fe20003f26270 */
[----:B------:R-:W-:Y:S01]  /*8a60*/  LDS.128 R12, [R3+0xd000] ;  /* 0x00d00000030c7984 */ /* 0x000fe20000000c00 */
[----:B------:R-:W-:Y:S01]  /*8a70*/  ISETP.GE.AND P0, PT, R149, c[0x0][0x220], PT ;  /* 0x0000880095007a0c */ /* 0x000fe20003f06270 */
[----:B------:R-:W-:-:S05]  /*8a80*/  IMAD.WIDE.U32 R10, R0, c[0x0][0x3a0], R4 ;  /* 0x0000e800000a7a25 */ /* 0x000fca00078e0004 */
[----:B------:R-:W-:Y:S01]  /*8a90*/  LEA R4, P3, R10, c[0x0][0x340], 0x1 ;  /* 0x0000d0000a047a11 */ /* 0x000fe200078608ff */
[----:B------:R2:W4:Y:S02]  /*8aa0*/  @!P2 LDS.128 R16, [R3+0x9000] ;  /* 0x009000000310a984 */ /* 0x0005240000000c00 */
[----:B--2---:R-:W-:-:S04]  /*8ab0*/  IMAD R3, R26, c[0x0][0x3a0], RZ ;  /* 0x0000e8001a037a24 */ /* 0x004fc800078e02ff */
[----:B------:R-:W-:-:S04]  /*8ac0*/  IMAD R3, R0, c[0x0][0x3a4], R3 ;  /* 0x0000e90000037a24 */ /* 0x000fc800078e0203 */
[----:B------:R-:W-:-:S05]  /*8ad0*/  IMAD.IADD R3, R3, 0x1, R11 ;  /* 0x0000000103037824 */ /* 0x000fca00078e020b */
[----:B------:R-:W-:-:S05]  /*8ae0*/  LEA.HI.X R5, R10, c[0x0][0x344], R3, 0x1, P3 ;  /* 0x0000d1000a057a11 */ /* 0x000fca00018f0c03 */
[----:B-----5:R2:W-:Y:S04]  /*8af0*/  @!P1 STG.E.128 [R4.64+0x40], R20 ;  /* 0x0000401404009986 */ /* 0x0205e8000c101d0c */
[----:B----4-:R2:W-:Y:S04]  /*8b00*/  @!P2 STG.E.128 [R4.64], R16 ;  /* 0x000000100400a986 */ /* 0x0105e8000c101d0c */
[----:B------:R2:W-:Y:S02]  /*8b10*/  @!P0 STG.E.128 [R4.64+0x80], R12 ;  /* 0x0000800c04008986 */ /* 0x0005e4000c101d0c */
.L_x_35:
[----:B------:R-:W-:Y:S05]  /*8b20*/  BSYNC B0 ;  /* 0x0000000000007941 */ /* 0x000fea0003800000 */
.L_x_34:
[----:B--2---:R-:W-:Y:S01]  /*8b30*/  IADD3 R3, R0, 0x40, RZ ;  /* 0x0000004000037810 */ /* 0x004fe20007ffe0ff */
[----:B------:R-:W-:Y:S03]  /*8b40*/  BSSY B0, `(.L_x_36) ;  /* 0x0000013000007945 */ /* 0x000fe60003800000 */
[----:B------:R-:W-:-:S13]  /*8b50*/  ISETP.GE.AND P3, PT, R3, UR5, PT ;  /* 0x0000000503007c0c */ /* 0x000fda000bf66270 */
[----:B------:R-:W-:Y:S05]  /*8b60*/  @P3 BRA `(.L_x_37) ;  /* 0x0000010000003947 */ /* 0x000fea0003800000 */
[----:B------:R-:W-:Y:S02]  /*8b70*/  IADD3 R3, P0, R0, 0x40, RZ ;  /* 0x0000004000037810 */ /* 0x000fe40007f1e0ff */
[----:B------:R-:W-:Y:S02]  /*8b80*/  MOV R5, R24 ;  /* 0x0000001800057202 */ /* 0x000fe40000000f00 */
[----:B------:R-:W-:Y:S01]  /*8b90*/  ISETP.GE.AND P2, PT, R250, c[0x0][0x220], PT ;  /* 0x00008800fa007a0c */ /* 0x000fe20003f46270 */
[----:B------:R-:W-:Y:S01]  /*8ba0*/  IMAD.X R4, RZ, RZ, R26, P0 ;  /* 0x000000ffff047224 */ /* 0x000fe200000e061a */
[----:B------:R-:W-:Y:S02]  /*8bb0*/  ISETP.GE.AND P1, PT, R150, c[0x0][0x220], PT ;  /* 0x0000880096007a0c */ /* 0x000fe40003f26270 */
[----:B------:R-:W-:Y:S01]  /*8bc0*/  ISETP.GE.AND P0, PT, R149, c[0x0][0x220], PT ;  /* 0x0000880095007a0c */ /* 0x000fe20003f06270 */
[----:B------:R-:W-:Y:S02]  /*8bd0*/  IMAD R9, R4, c[0x0][0x3a0], RZ ;  /* 0x0000e80004097a24 */ /* 0x000fe400078e02ff */
[----:B------:R-:W-:-:S04]  /*8be0*/  IMAD.MOV.U32 R4, RZ, RZ, R8 ;  /* 0x000000ffff047224 */ /* 0x000fc800078e0008 */
[----:B------:R-:W-:-:S04]  /*8bf0*/  IMAD.WIDE.U32 R10, R3, c[0x0][0x3a0], R4 ;  /* 0x0000e800030a7a25 */ /* 0x000fc800078e0004 */
[----:B------:R-:W-:Y:S01]  /*8c00*/  IMAD R3, R3, c[0x0][0x3a4], R9 ;  /* 0x0000e90003037a24 */ /* 0x000fe200078e0209 */
[----:B------:R-:W-:-:S03]  /*8c10*/  LEA R4, P5, R10, c[0x0][0x340], 0x1 ;  /* 0x0000d0000a047a11 */ /* 0x000fc600078a08ff */
[----:B------:R-:W-:-:S05]  /*8c20*/  IMAD.IADD R3, R3, 0x1, R11 ;  /* 0x0000000103037824 */ /* 0x000fca00078e020b */
[----:B------:R-:W-:-:S05]  /*8c30*/  LEA.HI.X R5, R10, c[0x0][0x344], R3, 0x1, P5 ;  /* 0x0000d1000a057a11 */ /* 0x000fca00028f0c03 */
[----:B---3--:R2:W-:Y:S04]  /*8c40*/  @!P2 STG.E.128 [R4.64], R36 ;  /* 0x000000240400a986 */ /* 0x0085e8000c101d0c */
[----:B----4-:R2:W-:Y:S04]  /*8c50*/  @!P1 STG.E.128 [R4.64+0x40], R32 ;  /* 0x0000402004009986 */ /* 0x0105e8000c101d0c */
[----:B-1----:R2:W-:Y:S02]  /*8c60*/  @!P0 STG.E.128 [R4.64+0x80], R28 ;  /* 0x0000801c04008986 */ /* 0x0025e4000c101d0c */
.L_x_37:
[----:B------:R-:W-:Y:S05]  /*8c70*/  BSYNC B0 ;  /* 0x0000000000007941 */ /* 0x000fea0003800000 */
.L_x_36:
[----:B------:R-:W-:Y:S01]  /*8c80*/  ULDC.64 UR6, c[0x0][0x3a8] ;  /* 0x0000ea0000067ab9 */ /* 0x000fe20000000a00 */
[----:B------:R-:W-:Y:S01]  /*8c90*/  IMAD.WIDE.U32 R6, R25, c[0x0][0x3a8], R6 ;  /* 0x0000ea0019067a25 */ /* 0x000fe200078e0006 */
[----:B------:R-:W-:Y:S01]  /*8ca0*/  UIMAD UR5, UR8, UR6, URZ ;  /* 0x00000006080572a4 */ /* 0x000fe2000f8e023f */
[----:B------:R-:W-:Y:S03]  /*8cb0*/  BSSY B0, `(.L_x_38) ;  /* 0x000001a000007945 */ /* 0x000fe60003800000 */
[----:B------:R-:W-:Y:S01]  /*8cc0*/  UIMAD UR4, UR4, UR7, UR5 ;  /* 0x00000007040472a4 */ /* 0x000fe2000f8e0205 */
[----:B------:R-:W-:-:S05]  /*8cd0*/  IADD3 R6, P0, R6, UR9, RZ ;  /* 0x0000000906067c10 */ /* 0x000fca000ff1e0ff */
[----:B------:R-:W-:Y:S01]  /*8ce0*/  IMAD.U32 R3, RZ, RZ, UR4 ;  /* 0x00000004ff037e24 */ /* 0x000fe2000f8e00ff */
[----:B------:R-:W-:Y:S02]  /*8cf0*/  ULDC.64 UR4, c[0x0][0x3c0] ;  /* 0x0000f00000047ab9 */ /* 0x000fe40000000a00 */
[----:B------:R-:W-:Y:S02]  /*8d00*/  UIMAD UR4, UR58, UR4, URZ ;  /* 0x000000043a0472a4 */ /* 0x000fe4000f8e023f */
[----:B------:R-:W-:Y:S02]  /*8d10*/  IADD3.X R7, R7, UR10, R3, P0, !PT ;  /* 0x0000000a07077c10 */ /* 0x000fe400087fe403 */
[----:B------:R-:W-:Y:S01]  /*8d20*/  MOV R3, UR35 ;  /* 0x0000002300037c02 */ /* 0x000fe20008000f00 */
[----:B------:R-:W-:-:S04]  /*8d30*/  UIMAD UR4, UR35, UR5, UR4 ;  /* 0x00000005230472a4 */ /* 0x000fc8000f8e0204 */
[----:B------:R-:W-:-:S05]  /*8d40*/  IMAD.WIDE.U32 R6, R3, c[0x0][0x3c0], R6 ;  /* 0x0000f00003067a25 */ /* 0x000fca00078e0006 */
[----:B------:R-:W-:Y:S01]  /*8d50*/  IADD3 R3, R7, UR4, RZ ;  /* 0x0000000407037c10 */ /* 0x000fe2000fffe0ff */
[----:B------:R-:W-:Y:S05]  /*8d60*/  @P4 BRA `(.L_x_39) ;  /* 0x000000e000004947 */ /* 0x000fea0003800000 */
[----:B--2---:R-:W-:Y:S01]  /*8d70*/  MOV R5, R3 ;  /* 0x0000000300057202 */ /* 0x004fe20000000f00 */
[----:B------:R-:W-:Y:S01]  /*8d80*/  IMAD.MOV.U32 R4, RZ, RZ, R6 ;  /* 0x000000ffff047224 */ /* 0x000fe200078e0006 */
[----:B------:R-:W-:Y:S01]  /*8d90*/  ISETP.GE.AND P2, PT, R250, c[0x0][0x220], PT ;  /* 0x00008800fa007a0c */ /* 0x000fe20003f46270 */
[----:B------:R-:W-:Y:S01]  /*8da0*/  IMAD R10, R26, c[0x0][0x3a8], RZ ;  /* 0x0000ea001a0a7a24 */ /* 0x000fe200078e02ff */
[----:B------:R-:W-:Y:S01]  /*8db0*/  ISETP.GE.AND P1, PT, R150, c[0x0][0x220], PT ;  /* 0x0000880096007a0c */ /* 0x000fe20003f26270 */
[----:B------:R-:W-:Y:S01]  /*8dc0*/  IMAD.WIDE.U32 R8, R0, c[0x0][0x3a8], R4 ;  /* 0x0000ea0000087a25 */ /* 0x000fe200078e0004 */
[----:B------:R-:W-:-:S03]  /*8dd0*/  ISETP.GE.AND P0, PT, R149, c[0x0][0x220], PT ;  /* 0x0000880095007a0c */ /* 0x000fc60003f06270 */
[----:B------:R-:W-:-:S04]  /*8de0*/  IMAD R4, R0, c[0x0][0x3ac], R10 ;  /* 0x0000eb0000047a24 */ /* 0x000fc800078e020a */
[----:B------:R-:W-:Y:S01]  /*8df0*/  IMAD.IADD R5, R4, 0x1, R9 ;  /* 0x0000000104057824 */ /* 0x000fe200078e0209 */
[----:B------:R-:W-:-:S04]  /*8e00*/  LEA R4, P4, R8, c[0x0][0x348], 0x1 ;  /* 0x0000d20008047a11 */ /* 0x000fc800078808ff */
[----:B------:R-:W-:-:S05]  /*8e10*/  LEA.HI.X R5, R8, c[0x0][0x34c], R5, 0x1, P4 ;  /* 0x0000d30008057a11 */ /* 0x000fca00020f0c05 */
[----:B-1----:R1:W-:Y:S04]  /*8e20*/  @!P2 STG.E.128 [R4.64], R48 ;  /* 0x000000300400a986 */ /* 0x0023e8000c101d0c */
[----:B------:R1:W-:Y:S04]  /*8e30*/  @!P1 STG.E.128 [R4.64+0x40], R44 ;  /* 0x0000402c04009986 */ /* 0x0003e8000c101d0c */
[----:B------:R1:W-:Y:S02]  /*8e40*/  @!P0 STG.E.128 [R4.64+0x80], R40 ;  /* 0x0000802804008986 */ /* 0x0003e4000c101d0c */
.L_x_39:
[----:B------:R-:W-:Y:S05]  /*8e50*/  BSYNC B0 ;  /* 0x0000000000007941 */ /* 0x000fea0003800000 */
.L_x_38:
[----:B------:R-:W-:Y:S05]  /*8e60*/  @P3 BRA `(.L_x_15) ;  /* 0x000000f000003947 */ /* 0x000fea0003800000 */
[----:B------:R-:W-:Y:S01]  /*8e70*/  IADD3 R0, P0, R0, 0x40, RZ ;  /* 0x0000004000007810 */ /* 0x000fe20007f1e0ff */
[----:B------:R-:W-:Y:S01]  /*8e80*/  IMAD.MOV.U32 R7, RZ, RZ, R3 ;  /* 0x000000ffff077224 */ /* 0x000fe200078e0003 */
[----:B------:R-:W-:-:S02]  /*8e90*/  ISETP.GE.AND P2, PT, R250, c[0x0][0x220], PT ;  /* 0x00008800fa007a0c */ /* 0x000fc40003f46270 */
[----:B------:R-:W-:Y:S01]  /*8ea0*/  ISETP.GE.AND P1, PT, R150, c[0x0][0x220], PT ;  /* 0x0000880096007a0c */ /* 0x000fe20003f26270 */
[----:B-12---:R-:W-:Y:S01]  /*8eb0*/  IMAD.X R4, RZ, RZ, R26, P0 ;  /* 0x000000ffff047224 */ /* 0x006fe200000e061a */
[----:B------:R-:W-:Y:S01]  /*8ec0*/  ISETP.GE.AND P0, PT, R149, c[0x0][0x220], PT ;  /* 0x0000880095007a0c */ /* 0x000fe20003f06270 */
[----:B------:R-:W-:-:S04]  /*8ed0*/  IMAD.WIDE.U32 R6, R0, c[0x0][0x3a8], R6 ;  /* 0x0000ea0000067a25 */ /* 0x000fc800078e0006 */
[----:B------:R-:W-:-:S04]  /*8ee0*/  IMAD R4, R4, c[0x0][0x3a8], RZ ;  /* 0x0000ea0004047a24 */ /* 0x000fc800078e02ff */
[----:B------:R-:W-:Y:S01]  /*8ef0*/  IMAD R0, R0, c[0x0][0x3ac], R4 ;  /* 0x0000eb0000007a24 */ /* 0x000fe200078e0204 */
[----:B------:R-:W-:-:S03]  /*8f00*/  LEA R4, P3, R6, c[0x0][0x348], 0x1 ;  /* 0x0000d20006047a11 */ /* 0x000fc600078608ff */
[----:B------:R-:W-:-:S05]  /*8f10*/  IMAD.IADD R0, R0, 0x1, R7 ;  /* 0x0000000100007824 */ /* 0x000fca00078e0207 */
[----:B------:R-:W-:-:S05]  /*8f20*/  LEA.HI.X R5, R6, c[0x0][0x34c], R0, 0x1, P3 ;  /* 0x0000d30006057a11 */ /* 0x000fca00018f0c00 */
[----:B------:R1:W-:Y:S04]  /*8f30*/  @!P2 STG.E.128 [R4.64], R60 ;  /* 0x0000003c0400a986 */ /* 0x0003e8000c101d0c */
[----:B------:R1:W-:Y:S04]  /*8f40*/  @!P1 STG.E.128 [R4.64+0x40], R56 ;  /* 0x0000403804009986 */ /* 0x0003e8000c101d0c */
[----:B------:R1:W-:Y:S02]  /*8f50*/  @!P0 STG.E.128 [R4.64+0x80], R52 ;  /* 0x0000803404008986 */ /* 0x0003e4000c101d0c */
.L_x_15:
[----:B------:R-:W-:Y:S05]  /*8f60*/  BSYNC B1 ;  /* 0x0000000000017941 */ /* 0x000fea0003800000 */
.L_x_1:
[----:B------:R-:W-:Y:S02]  /*8f70*/  ULDC UR5, c[0x0][0x218] ;  /* 0x0000860000057ab9 */ /* 0x000fe40000000800 */
[----:B------:R-:W-:-:S04]  /*8f80*/  UIADD3 UR5, UR5, 0x7f, URZ ;  /* 0x0000007f05057890 */ /* 0x000fc8000fffe03f */
[----:B------:R-:W-:-:S04]  /*8f90*/  USHF.R.S32.HI UR4, URZ, 0x1f, UR5 ;  /* 0x0000001f3f047899 */ /* 0x000fc80008011405 */
[----:B------:R-:W-:-:S03]  /*8fa0*/  ULEA.HI UR4, UR4, UR5, URZ, 0x7 ;  /* 0x0000000504047291 */ /* 0x000fc6000f8f383f */
[----:B------:R-:W-:Y:S02]  /*8fb0*/  ULDC UR5, c[0x0][0xc] ;  /* 0x0000030000057ab9 */ /* 0x000fe40000000800 */
[----:B------:R-:W-:Y:S02]  /*8fc0*/  UIADD3 UR18, UR18, UR5, URZ ;  /* 0x0000000512127290 */ /* 0x000fe4000fffe03f */
[----:B------:R-:W-:-:S04]  /*8fd0*/  USHF.R.S32.HI UR4, URZ, 0x7, UR4 ;  /* 0x000000073f047899 */ /* 0x000fc80008011404 */
[----:B------:R-:W-:-:S06]  /*8fe0*/  UISETP.GE.AND UP0, UPT, UR18, UR4, UPT ;  /* 0x000000041200728c */ /* 0x000fcc000bf06270 */
[----:B------:R-:W-:-:S13]  /*8ff0*/  PLOP3.LUT P0, PT, PT, PT, UP0, 0x80, 0x0 ;  /* 0x000000000000781c */ /* 0x000fda0003f0f008 */
[----:B------:R-:W-:Y:S01]  /*9000*/  @P0 CALL.REL.NOINC `(.L_x_40) ;  /* 0x0000001000000944 */ /* 0x000fe20003c00000 */
[----:B------:R-:W-:Y:S05]  /*9010*/  BRA `(.L_x_41) ;  /* 0xffff7e3000007947 */ /* 0x000fea000383ffff */
.L_x_40:
[----:B------:R-:W-:Y:S05]  /*9020*/  EXIT ;  /* 0x000000000000794d */ /* 0x000fea0003800000 */
.L_x_42:
[----:B------:R-:W-:-:S00]  /*9030*/  BRA `(.L_x_42) ;  /* 0xfffffff000007947 */ /* 0x000fc0000383ffff */
[----:B------:R-:W-:-:S00]  /*9040*/  NOP ;  /* 0x0000000000007918 */ /* 0x000fc00000000000 */
        /* <DEDUP_REMOVED lines=11> */
.L_x_664:


//--------------------- .text._ZN5flash44flash_bwd_dq_dk_dv_loop_seqk_parallel_kernelI23Flash_bwd_kernel_traitsILi96ELi64ELi128ELi8ELi2ELi4ELi4ELb1ELb0EN7cutlass6half_tE19Flash_kernel_traitsILi96ELi64ELi128ELi8ES3_EELb0ELb1ELb0ELb0ELb1ELb1ELb0EEEvNS_16Flash_bwd_paramsE --------------------------
	.section	.text._ZN5flash44flash_bwd_dq_dk_dv_loop_seqk_parallel_kernelI23Flash_bwd_kernel_traitsILi96ELi64ELi128ELi8ELi2ELi4ELi4ELb1ELb0EN7cutlass6half_tE19Flash_kernel_traitsILi96ELi64ELi128ELi8ES3_EELb0ELb1ELb0ELb0ELb1ELb1ELb0EEEvNS_16Flash_bwd_paramsE,"ax",@progbits
	.sectioninfo	@"SHI_REGISTERS=255"
	.align	128
        .global         _ZN5flash44flash_bwd_dq_dk_dv_loop_seqk_parallel_kernelI23Flash_bwd_kernel_traitsILi96ELi64ELi128ELi8ELi2ELi4ELi4ELb1ELb0EN7cutlass6half_tE19Flash_kernel_traitsILi96ELi64ELi128ELi8ES3_EELb0ELb1ELb0ELb0ELb1ELb1ELb0EEEvNS_16Flash_bwd_paramsE
        .type           _ZN5flash44flash_bwd_dq_dk_dv_loop_seqk_parallel_kernelI23Flash_bwd_kernel_traitsILi96ELi64ELi128ELi8ELi2ELi4ELi4ELb1ELb0EN7cutlass6half_tE19Flash_kernel_traitsILi96ELi64ELi128ELi8ES3_EELb0ELb1ELb0ELb0ELb1ELb1ELb0EEEvNS_16Flash_bwd_paramsE,@function
        .size           _ZN5flash44flash_bwd_dq_dk_dv_loop_seqk_parallel_kernelI23Flash_bwd_kernel_traitsILi96ELi64ELi128ELi8ELi2ELi4ELi4ELb1ELb0EN7cutlass6half_tE19Flash_kernel_traitsILi96ELi64ELi128ELi8ES3_EELb0ELb1ELb0ELb0ELb1ELb1ELb0EEEvNS_16Flash_bwd_paramsE,(.L_x_665 - _ZN5flash44flash_bwd_dq_dk_dv_loop_seqk_parallel_kernelI23Flash_bwd_kernel_traitsILi96ELi64ELi128ELi8ELi2ELi4ELi4ELb1ELb0EN7cutlass6half_tE19Flash_kernel_traitsILi96ELi64ELi128ELi8ES3_EELb0ELb1ELb0ELb0ELb1ELb1ELb0EEEvNS_16Flash_bwd_paramsE)
        .other          _ZN5flash44flash_bwd_dq_dk_dv_loop_seqk_parallel_kernelI23Flash_bwd_kernel_traitsILi96ELi64ELi128ELi8ELi2ELi4ELi4ELb1ELb0EN7cutlass6half_tE19Flash_kernel_traitsILi96ELi64ELi128ELi8ES3_EELb0ELb1ELb0ELb0ELb1ELb1ELb0EEEvNS_16Flash_bwd_paramsE,@"STO_CUDA_ENTRY STV_DEFAULT"
_ZN5flash44flash_bwd_dq_dk_dv_loop_seqk_parallel_kernelI23Flash_bwd_kernel_traitsILi96ELi64ELi128ELi8ELi2ELi4ELi4ELb1ELb0EN7cutlass6half_tE19Flash_kernel_traitsILi96ELi64ELi128ELi8ES3_EELb0ELb1ELb0ELb0ELb1ELb1ELb0EEEvNS_16Flash_bwd_paramsE:
.text._ZN5flash44flash_bwd_dq_dk_dv_loop_seqk_parallel_kernelI23Flash_bwd_kernel_traitsILi96ELi64ELi128ELi8ELi2ELi4ELi4ELb1ELb0EN7cutlass6half_tE19Flash_kernel_traitsILi96ELi64ELi128ELi8ES3_EELb0ELb1ELb0ELb0ELb1ELb1ELb0EEEvNS_16Flash_bwd_paramsE:
        /* <DEDUP_REMOVED lines=12> */
[----:B------:R-:W-:Y:S01]  /*00c0*/  IMAD.MOV.U32 R226, RZ, RZ, 0x20 ;  /* 0x00000020ffe27424 */ /* 0x000fe200078e00ff */
[----:B------:R-:W-:Y:S01]  /*00d0*/  ULDC UR30, c[0x0][0x22c] ;  /* 0x00008b00001e7ab9 */ /* 0x000fe20000000800 */
[----:B------:R-:W-:Y:S01]  /*00e0*/  IMAD.MOV.U32 R230, RZ, RZ, -0x10 ;  /* 0xfffffff0ffe67424 */ /* 0x000fe200078e00ff */
[----:B------:R-:W-:Y:S01]  /*00f0*/  ULDC UR17, c[0x0][0x1c0] ;  /* 0x0000700000117ab9 */ /* 0x000fe20000000800 */
[----:B------:R-:W-:Y:S01]  /*0100*/  IMAD.MOV.U32 R223, RZ, RZ, -0x40 ;  /* 0xffffffc0ffdf7424 */ /* 0x000fe200078e00ff */
[----:B------:R-:W-:Y:S02]  /*0110*/  UIMAD UR20, UR30, UR17, URZ ;  /* 0x000000111e1472a4 */ /* 0x000fe4000f8e023f */
[----:B------:R-:W-:Y:S02]  /*0120*/  UMOV UR4, 0x80 ;  /* 0x0000008000047882 */ /* 0x000fe40000000000 */
[----:B------:R-:W-:-:S02]  /*0130*/  ULDC UR5, c[0x0][0x210] ;  /* 0x0000840000057ab9 */ /* 0x000fc40000000800 */
[----:B------:R-:W-:Y:S02]  /*0140*/  ULDC UR22, c[0x0][0x234] ;  /* 0x00008d0000167ab9 */ /* 0x000fe40000000800 */
[----:B------:R-:W-:Y:S02]  /*0150*/  ULDC UR21, c[0x0][0x224] ;  /* 0x0000890000157ab9 */ /* 0x000fe40000000800 */
[----:B------:R-:W-:Y:S02]  /*0160*/  UIMAD UR22, UR4, UR5, UR22 ;  /* 0x00000005041672a4 */ /* 0x000fe4000f8e0216 */
[----:B------:R-:W-:Y:S02]  /*0170*/  UIADD3 UR21, UR4, UR21, URZ ;  /* 0x0000001504157290 */ /* 0x000fe4000fffe03f */
[----:B------:R-:W-:Y:S02]  /*0180*/  USHF.R.S32.HI UR4, URZ, 0x1f, UR30 ;  /* 0x0000001f3f047899 */ /* 0x000fe4000801141e */
[----:B------:R-:W-:Y:S01]  /*0190*/  USHF.L.U32 UR19, UR20, 0x6, URZ ;  /* 0x0000000614137899 */ /* 0x000fe2000800063f */
[----:B-1----:R-:W-:Y:S01]  /*01a0*/  SHF.R.S32.HI R20, RZ, 0x1f, R21 ;  /* 0x0000001fff147819 */ /* 0x002fe20000011415 */
[----:B------:R-:W-:-:S02]  /*01b0*/  UIMAD.WIDE.U32 UR30, UR30, UR17, URZ ;  /* 0x000000111e1e72a5 */ /* 0x000fc4000f8e003f */
[----:B------:R-:W-:Y:S01]  /*01c0*/  ULDC.64 UR34, c[0x0][0x118] ;  /* 0x0000460000227ab9 */ /* 0x000fe20000000a00 */
[CC--:B------:R-:W-:Y:S01]  /*01d0*/  LEA.HI R5, R20.reuse, R21.reuse, RZ, 0x2 ;  /* 0x0000001514057211 */ /* 0x0c0fe200078f10ff */
[----:B------:R-:W-:Y:S01]  /*01e0*/  ULDC UR14, c[0x0][0x1c0] ;  /* 0x00007000000e7ab9 */ /* 0x000fe20000000800 */
[CC--:B------:R-:W-:Y:S01]  /*01f0*/  LEA.HI R11, R20.reuse, R21.reuse, RZ, 0x4 ;  /* 0x00000015140b7211 */ /* 0x0c0fe200078f20ff */
[----:B------:R-:W-:Y:S01]  /*0200*/  ULDC UR13, c[0x0][0x224] ;  /* 0x00008900000d7ab9 */ /* 0x000fe20000000800 */
[--C-:B------:R-:W-:Y:S01]  /*0210*/  SHF.R.S32.HI R7, RZ, 0x2, R5.reuse ;  /* 0x00000002ff077819 */ /* 0x100fe20000011405 */
[----:B------:R-:W-:Y:S01]  /*0220*/  UMOV UR15, 0x4 ;  /* 0x00000004000f7882 */ /* 0x000fe20000000000 */
[----:B------:R-:W-:Y:S01]  /*0230*/  LEA.HI R10, R20, R21, RZ, 0x5 ;  /* 0x00000015140a7211 */ /* 0x000fe200078f28ff */
[----:B------:R-:W-:Y:S01]  /*0240*/  ULDC.64 UR26, c[0x0][0x200] ;  /* 0x00008000001a7ab9 */ /* 0x000fe20000000a00 */
[----:B------:R-:W-:Y:S01]  /*0250*/  SHF.R.S32.HI R0, RZ, 0x1f, R5 ;  /* 0x0000001fff007819 */ /* 0x000fe20000011405 */
[----:B------:R-:W-:Y:S01]  /*0260*/  ULDC.64 UR24, c[0x0][0x3c8] ;  /* 0x0000f20000187ab9 */ /* 0x000fe20000000a00 */
[----:B------:R-:W-:Y:S01]  /*0270*/  SHF.R.S32.HI R8, RZ, 0x4, R11 ;  /* 0x00000004ff087819 */ /* 0x000fe2000001140b */
[----:B------:R-:W-:Y:S01]  /*0280*/  ULDC UR12, c[0x0][0x224] ;  /* 0x00008900000c7ab9 */ /* 0x000fe20000000800 */
[-C--:B------:R-:W-:Y:S01]  /*0290*/  LEA.HI R4, R5, R7.reuse, RZ, 0x1 ;  /* 0x0000000705047211 */ /* 0x080fe200078f08ff */
[----:B------:R-:W-:Y:S01]  /*02a0*/  ULDC UR11, c[0x0][0x22c] ;  /* 0x00008b00000b7ab9 */ /* 0x000fe20000000800 */
[----:B------:R-:W-:Y:S01]  /*02b0*/  LOP3.LUT R3, R10, 0xffffffe0, RZ, 0xc0, !PT ;  /* 0xffffffe00a037812 */ /* 0x000fe200078ec0ff */
[----:B------:R-:W-:Y:S01]  /*02c0*/  ULDC UR10, c[0x0][0x214] ;  /* 0x00008500000a7ab9 */ /* 0x000fe20000000800 */
[----:B------:R-:W-:Y:S01]  /*02d0*/  LEA.HI R0, R0, R7, RZ, 0x3 ;  /* 0x0000000700007211 */ /* 0x000fe200078f18ff */
[----:B------:R-:W-:Y:S01]  /*02e0*/  ULDC UR9, c[0x0][0x2e8] ;  /* 0x0000ba0000097ab9 */ /* 0x000fe20000000800 */
[----:B------:R-:W-:Y:S01]  /*02f0*/  LEA.HI R2, R11, R8, RZ, 0x1 ;  /* 0x000000080b027211 */ /* 0x000fe200078f08ff */
[----:B------:R-:W-:Y:S01]  /*0300*/  IMAD.IADD R3, R21, 0x1, -R3 ;  /* 0x0000000115037824 */ /* 0x000fe200078e0a03 */
[----:B------:R-:W-:Y:S01]  /*0310*/  LOP3.LUT R4, R4, 0x7fffffe, RZ, 0xc0, !PT ;  /* 0x07fffffe04047812 */ /* 0x000fe200078ec0ff */
[----:B------:R-:W-:Y:S01]  /*0320*/  ULDC UR8, c[0x0][0x214] ;  /* 0x0000850000087ab9 */ /* 0x000fe20000000800 */
[----:B------:R-:W-:Y:S01]  /*0330*/  LOP3.LUT R0, R0, 0xfffffff8, RZ, 0xc0, !PT ;  /* 0xfffffff800007812 */ /* 0x000fe200078ec0ff */
[----:B------:R-:W-:Y:S01]  /*0340*/  UIMAD UR17, UR4, UR17, URZ ;  /* 0x00000011041172a4 */ /* 0x000fe2000f8e023f */
[----:B------:R-:W-:Y:S01]  /*0350*/  LOP3.LUT R2, R2, 0xfffffffe, RZ, 0xc0, !PT ;  /* 0xfffffffe02027812 */ /* 0x000fe200078ec0ff */
[C---:B------:R-:W-:Y:S01]  /*0360*/  IMAD.IADD R6, R7.reuse, 0x1, -R4 ;  /* 0x0000000107067824 */ /* 0x040fe200078e0a04 */
[----:B------:R-:W-:Y:S01]  /*0370*/  SHF.R.S32.HI R4, RZ, 0x1f, R3 ;  /* 0x0000001fff047819 */ /* 0x000fe20000011403 */
[----:B------:R-:W-:Y:S01]  /*0380*/  IMAD.IADD R9, R7, 0x1, -R0 ;  /* 0x0000000107097824 */ /* 0x000fe200078e0a00 */
[----:B------:R-:W-:Y:S01]  /*0390*/  SHF.R.S32.HI R0, RZ, 0x5, R10 ;  /* 0x00000005ff007819 */ /* 0x000fe2000001140a */
[----:B------:R-:W-:Y:S01]  /*03a0*/  IMAD.IADD R14, R8, 0x1, -R2 ;  /* 0x00000001080e7824 */ /* 0x000fe200078e0a02 */
[----:B------:R-:W-:Y:S01]  /*03b0*/  SHF.R.S32.HI R2, RZ, 0x1f, R10 ;  /* 0x0000001fff027819 */ /* 0x000fe2000001140a */
[----:B------:R-:W-:Y:S01]  /*03c0*/  USHF.R.S32.HI UR18, URZ, 0x1f, UR19 ;  /* 0x0000001f3f127899 */ /* 0x000fe20008011413 */
[----:B------:R-:W-:Y:S01]  /*03d0*/  LEA.HI R12, R20, R21, RZ, 0x3 ;  /* 0x00000015140c7211 */ /* 0x000fe200078f18ff */
[----:B------:R-:W-:Y:S01]  /*03e0*/  IMAD R8, R0, 0x8, R6 ;  /* 0x0000000800087824 */ /* 0x000fe200078e0206 */
[----:B------:R-:W-:Y:S01]  /*03f0*/  LEA.HI R22, R4, R3, RZ, 0x2 ;  /* 0x0000000304167211 */ /* 0x000fe200078f10ff */
[----:B------:R-:W-:Y:S01]  /*0400*/  UMOV UR16, 0xffffd000 ;  /* 0xffffd00000107882 */ /* 0x000fe20000000000 */
[----:B------:R-:W-:-:S02]  /*0410*/  LEA.HI R3, R10, R0, RZ, 0x1 ;  /* 0x000000000a037211 */ /* 0x000fc400078f08ff */
[----:B------:R-:W-:Y:S02]  /*0420*/  LEA.HI R2, R2, R0, RZ, 0x2 ;  /* 0x0000000002027211 */ /* 0x000fe400078f10ff */
[----:B------:R-:W-:Y:S02]  /*0430*/  SHF.R.S32.HI R7, RZ, 0x3, R12 ;  /* 0x00000003ff077819 */ /* 0x000fe4000001140c */
[----:B------:R-:W-:Y:S02]  /*0440*/  LOP3.LUT R5, R5, 0xfffffffc, RZ, 0xc0, !PT ;  /* 0xfffffffc05057812 */ /* 0x000fe400078ec0ff */
[----:B------:R-:W-:Y:S01]  /*0450*/  LOP3.LUT R4, R3, 0xfffffffe, RZ, 0xc0, !PT ;  /* 0xfffffffe03047812 */ /* 0x000fe200078ec0ff */
[----:B------:R-:W-:Y:S01]  /*0460*/  IMAD.SHL.U32 R3, R7, 0x40, RZ ;  /* 0x0000004007037824 */ /* 0x000fe200078e00ff */
[----:B------:R-:W-:Y:S01]  /*0470*/  LOP3.LUT R2, R2, 0xfffffffc, RZ, 0xc0, !PT ;  /* 0xfffffffc02027812 */ /* 0x000fe200078ec0ff */
[----:B------:R-:W-:Y:S01]  /*0480*/  IMAD.IADD R16, R21, 0x1, -R5 ;  /* 0x0000000115107824 */ /* 0x000fe200078e0a05 */
[----:B------:R-:W-:Y:S01]  /*0490*/  LOP3.LUT P4, RZ, R9, 0x2, RZ, 0xc0, !PT ;  /* 0x0000000209ff7812 */ /* 0x000fe2000788c0ff */
[----:B------:R-:W-:-:S02]  /*04a0*/  IMAD.IADD R227, R0, 0x1, -R4 ;  /* 0x0000000100e37824 */ /* 0x000fc400078e0a04 */
[----:B------:R-:W-:Y:S01]  /*04b0*/  IMAD.IADD R13, R0, 0x1, -R2 ;  /* 0x00000001000d7824 */ /* 0x000fe200078e0a02 */
[----:B------:R-:W-:Y:S01]  /*04c0*/  LOP3.LUT R0, R3, 0xc0, RZ, 0xc0, !PT ;  /* 0x000000c003007812 */ /* 0x000fe200078ec0ff */
[----:B------:R-:W-:Y:S01]  /*04d0*/  IMAD.SHL.U32 R18, R16, 0x8, RZ ;  /* 0x0000000810127824 */ /* 0x000fe200078e00ff */
[----:B------:R-:W-:Y:S02]  /*04e0*/  LOP3.LUT R3, R11, 0xfffffff0, RZ, 0xc0, !PT ;  /* 0xfffffff00b037812 */ /* 0x000fe400078ec0ff */
[----:B------:R-:W-:Y:S02]  /*04f0*/  LOP3.LUT R2, R12, 0xfffffff8, RZ, 0xc0, !PT ;  /* 0xfffffff80c027812 */ /* 0x000fe400078ec0ff */
[----:B------:R-:W-:Y:S01]  /*0500*/  SHF.R.U32.HI R5, RZ, 0x3, R0 ;  /* 0x00000003ff057819 */ /* 0x000fe20000011600 */
[----:B------:R1:W-:Y:S01]  /*0510*/  STL [R1+0x40], R18 ;  /* 0x0000401201007387 */ /* 0x0003e20000100800 */
[----:B------:R-:W-:Y:S01]  /*0520*/  LOP3.LUT R4, R0, 0x18, R18, 0xf8, !PT ;  /* 0x0000001800047812 */ /* 0x000fe200078ef812 */
[C---:B------:R-:W-:Y:S01]  /*0530*/  IMAD.IADD R0, R21.reuse, 0x1, -R3 ;  /* 0x0000000115007824 */ /* 0x040fe200078e0a03 */
[----:B------:R-:W-:Y:S01]  /*0540*/  LEA.HI R3, R20, R21, RZ, 0x6 ;  /* 0x0000001514037211 */ /* 0x000fe200078f30ff */
[----:B------:R-:W-:Y:S01]  /*0550*/  IMAD.IADD R2, R21, 0x1, -R2 ;  /* 0x0000000115027824 */ /* 0x000fe200078e0a02 */
[----:B------:R-:W-:-:S02]  /*0560*/  LOP3.LUT R7, R4, R5, RZ, 0x3c, !PT ;  /* 0x0000000504077212 */ /* 0x000fc400078e3cff */
[----:B------:R-:W-:Y:S02]  /*0570*/  SHF.R.S32.HI R5, RZ, 0x1f, R0 ;  /* 0x0000001fff057819 */ /* 0x000fe40000011400 */
[----:B------:R-:W-:Y:S01]  /*0580*/  SHF.R.S32.HI R10, RZ, 0x6, R3 ;  /* 0x00000006ff0a7819 */ /* 0x000fe20000011403 */
[----:B------:R-:W-:Y:S01]  /*0590*/  IMAD.U32 R15, R8, 0x20, R7 ;  /* 0x00000020080f7824 */ /* 0x000fe200078e0007 */
[----:B------:R-:W-:Y:S02]  /*05a0*/  LEA.HI R6, R2, R2, RZ, 0x1 ;  /* 0x0000000202067211 */ /* 0x000fe400078f08ff */
[-C--:B------:R-:W-:Y:S02]  /*05b0*/  LEA.HI R3, R0, R0.reuse, RZ, 0x1 ;  /* 0x0000000000037211 */ /* 0x080fe400078f08ff */
[----:B------:R-:W-:Y:S01]  /*05c0*/  LEA.HI R11, R5, R0, RZ, 0x3 ;  /* 0x00000000050b7211 */ /* 0x000fe200078f18ff */
[----:B------:R2:W-:Y:S01]  /*05d0*/  STL [R1+0x24], R15 ;  /* 0x0000240f01007387 */ /* 0x0005e20000100800 */
[----:B------:R-:W-:-:S02]  /*05e0*/  LOP3.LUT R4, R6, 0x3fffffe, RZ, 0xc0, !PT ;  /* 0x03fffffe06047812 */ /* 0x000fc400078ec0ff */
[----:B------:R-:W-:Y:S02]  /*05f0*/  LOP3.LUT R8, R3, 0x7fffffe, RZ, 0xc0, !PT ;  /* 0x07fffffe03087812 */ /* 0x000fe400078ec0ff */
[----:B------:R-:W-:Y:S01]  /*0600*/  LOP3.LUT R7, R11, 0xfffffff8, RZ, 0xc0, !PT ;  /* 0xfffffff80b077812 */ /* 0x000fe200078ec0ff */
[C---:B------:R-:W-:Y:S02]  /*0610*/  IMAD.IADD R5, R2.reuse, 0x1, -R4 ;  /* 0x0000000102057824 */ /* 0x040fe400078e0a04 */
[----:B------:R-:W-:Y:S02]  /*0620*/  IMAD.SHL.U32 R2, R2, 0x40, RZ ;  /* 0x0000004002027824 */ /* 0x000fe400078e00ff */
[----:B-1----:R-:W-:Y:S01]  /*0630*/  IMAD.IADD R18, R0, 0x1, -R8 ;  /* 0x0000000100127824 */ /* 0x002fe200078e0a08 */
[----:B------:R-:W-:Y:S01]  /*0640*/  LEA.HI R8, R20, R21, RZ, 0x7 ;  /* 0x0000001514087211 */ /* 0x000fe200078f38ff */
[----:B------:R-:W-:Y:S02]  /*0650*/  IMAD R4, R10, 0x4, R14 ;  /* 0x000000040a047824 */ /* 0x000fe400078e020e */
[----:B------:R-:W-:-:S02]  /*0660*/  IMAD.SHL.U32 R21, R21, 0x2, RZ ;  /* 0x0000000215157824 */ /* 0x000fc400078e00ff */
[----:B------:R-:W-:Y:S01]  /*0670*/  IMAD R19, R4, 0x8, R5 ;  /* 0x0000000804137824 */ /* 0x000fe200078e0205 */
[----:B------:R-:W-:Y:S01]  /*0680*/  SHF.R.S32.HI R4, RZ, 0x1f, R3 ;  /* 0x0000001fff047819 */ /* 0x000fe20000011403 */
[----:B--2---:R-:W-:Y:S01]  /*0690*/  IMAD.IADD R15, R0, 0x1, -R7 ;  /* 0x00000001000f7824 */ /* 0x004fe200078e0a07 */
[----:B------:R-:W-:Y:S02]  /*06a0*/  SHF.R.S32.HI R0, RZ, 0x1, R6 ;  /* 0x00000001ff007819 */ /* 0x000fe40000011406 */
[----:B------:R-:W-:Y:S01]  /*06b0*/  LOP3.LUT R6, R2, 0x1c0, RZ, 0xc0, !PT ;  /* 0x000001c002067812 */ /* 0x000fe200078ec0ff */
[----:B------:R-:W-:Y:S01]  /*06c0*/  IMAD.SHL.U32 R2, R13, 0x10, RZ ;  /* 0x000000100d027824 */ /* 0x000fe200078e00ff */
[C---:B------:R-:W-:Y:S01]  /*06d0*/  LOP3.LUT P6, RZ, R0.reuse, 0x2, RZ, 0xc0, !PT ;  /* 0x0000000200ff7812 */ /* 0x040fe200078cc0ff */
[----:B------:R-:W-:Y:S01]  /*06e0*/  IMAD.SHL.U32 R0, R0, 0x40, RZ ;  /* 0x0000004000007824 */ /* 0x000fe200078e00ff */
[----:B------:R-:W-:Y:S02]  /*06f0*/  SHF.R.S32.HI R7, RZ, 0x1, R3 ;  /* 0x00000001ff077819 */ /* 0x000fe40000011403 */
[----:B------:R-:W-:-:S02]  /*0700*/  LOP3.LUT R3, R9, 0x1, RZ, 0xc0, !PT ;  /* 0x0000000109037812 */ /* 0x000fc400078ec0ff */
[----:B------:R-:W-:Y:S02]  /*0710*/  LOP3.LUT R0, R0, 0xc0, RZ, 0xc0, !PT ;  /* 0x000000c000007812 */ /* 0x000fe400078ec0ff */
[----:B------:R-:W-:Y:S02]  /*0720*/  LOP3.LUT R2, R6, 0x30, R2, 0xf8, !PT ;  /* 0x0000003006027812 */ /* 0x000fe400078ef802 */
[----:B------:R-:W-:Y:S02]  /*0730*/  ISETP.NE.U32.AND P5, PT, R3, 0x1, PT ;  /* 0x000000010300780c */ /* 0x000fe40003fa5070 */
[----:B------:R-:W-:Y:S02]  /*0740*/  LOP3.LUT R5, R0, 0x8, R12, 0xf8, !PT ;  /* 0x0000000800057812 */ /* 0x000fe400078ef80c */
[----:B------:R-:W-:Y:S02]  /*0750*/  SHF.R.U32.HI R3, RZ, 0x3, R0 ;  /* 0x00000003ff037819 */ /* 0x000fe40000011600 */
[----:B------:R-:W-:-:S02]  /*0760*/  LEA.HI R4, R4, R7, RZ, 0x2 ;  /* 0x0000000704047211 */ /* 0x000fc400078f10ff */
[----:B------:R-:W-:Y:S02]  /*0770*/  LOP3.LUT R2, R2, 0x8, R12, 0xf8, !PT ;  /* 0x0000000802027812 */ /* 0x000fe400078ef80c */
[----:B------:R-:W-:Y:S02]  /*0780*/  SHF.R.U32.HI R0, RZ, 0x3, R6 ;  /* 0x00000003ff007819 */ /* 0x000fe40000011606 */
[C---:B------:R-:W-:Y:S02]  /*0790*/  LEA.HI R6, R9.reuse, R9, RZ, 0x1 ;  /* 0x0000000909067211 */ /* 0x040fe400078f08ff */
[----:B------:R-:W-:Y:S02]  /*07a0*/  LOP3.LUT R4, R4, 0xfffffffc, RZ, 0xc0, !PT ;  /* 0xfffffffc04047812 */ /* 0x000fe400078ec0ff */
[----:B------:R-:W-:Y:S01]  /*07b0*/  LOP3.LUT R17, R2, R0, RZ, 0x3c, !PT ;  /* 0x0000000002117212 */ /* 0x000fe200078e3cff */
[----:B------:R-:W-:Y:S01]  /*07c0*/  IMAD.SHL.U32 R2, R9, 0x40, RZ ;  /* 0x0000004009027824 */ /* 0x000fe200078e00ff */
[----:B------:R-:W-:Y:S01]  /*07d0*/  LOP3.LUT R0, R6, 0x3fffffe, RZ, 0xc0, !PT ;  /* 0x03fffffe06007812 */ /* 0x000fe200078ec0ff */
[----:B------:R-:W-:Y:S01]  /*07e0*/  IMAD.IADD R12, R7, 0x1, -R4 ;  /* 0x00000001070c7824 */ /* 0x000fe200078e0a04 */
[----:B------:R-:W-:Y:S01]  /*07f0*/  LOP3.LUT R218, R5, R3, RZ, 0x3c, !PT ;  /* 0x0000000305da7212 */ /* 0x000fe200078e3cff */
[----:B------:R-:W-:Y:S01]  /*0800*/  IMAD.SHL.U32 R5, R16, 0x2, RZ ;  /* 0x0000000210057824 */ /* 0x000fe200078e00ff */
[----:B------:R-:W-:Y:S01]  /*0810*/  LOP3.LUT R2, R2, 0x1c0, RZ, 0xc0, !PT ;  /* 0x000001c002027812 */ /* 0x000fe200078ec0ff */
[----:B------:R-:W-:Y:S01]  /*0820*/  IMAD.IADD R7, R9, 0x1, -R0 ;  /* 0x0000000109077824 */ /* 0x000fe200078e0a00 */
[----:B------:R-:W-:Y:S01]  /*0830*/  SHF.R.S32.HI R3, RZ, 0x3, R11 ;  /* 0x00000003ff037819 */ /* 0x000fe2000001140b */
[----:B------:R-:W-:Y:S01]  /*0840*/  IMAD.SHL.U32 R0, R10, 0x20, RZ ;  /* 0x000000200a007824 */ /* 0x000fe200078e00ff */
[----:B------:R-:W-:Y:S01]  /*0850*/  SEL R217, R226, 0xffffffe0, !P6 ;  /* 0xffffffe0e2d97807 */ /* 0x000fe20007000000 */
[----:B------:R-:W-:Y:S01]  /*0860*/  IMAD.U32 R218, R19, 0x20, R218 ;  /* 0x0000002013da7824 */ /* 0x000fe200078e00da */
[----:B------:R-:W-:Y:S01]  /*0870*/  SEL R230, R230, 0x10, !P5 ;  /* 0x00000010e6e67807 */ /* 0x000fe20006800000 */
[----:B------:R-:W-:Y:S01]  /*0880*/  IMAD R18, R3, 0x8, R18 ;  /* 0x0000000803127824 */ /* 0x000fe200078e0212 */
[----:B------:R-:W-:Y:S01]  /*0890*/  LOP3.LUT R9, R0, 0x6, R21, 0xf8, !PT ;  /* 0x0000000600097812 */ /* 0x000fe200078ef815 */
[C---:B------:R-:W-:Y:S01]  /*08a0*/  IMAD R221, R13.reuse, 0x2, R3 ;  /* 0x000000020ddd7824 */ /* 0x040fe200078e0203 */
[----:B------:R-:W-:Y:S01]  /*08b0*/  LOP3.LUT R4, R2, 0x20, R0, 0xf8, !PT ;  /* 0x0000002002047812 */ /* 0x000fe200078ef800 */
[----:B------:R-:W-:Y:S01]  /*08c0*/  IMAD R0, R13, 0x200, R5 ;  /* 0x000002000d007824 */ /* 0x000fe200078e0205 */
[----:B------:R-:W-:Y:S01]  /*08d0*/  SHF.R.U32.HI R2, RZ, 0x3, R2 ;  /* 0x00000003ff027819 */ /* 0x000fe20000011602 */
[----:B------:R1:W-:Y:S01]  /*08e0*/  STL [R1+0x3c], R9 ;  /* 0x00003c0901007387 */ /* 0x0003e20000100800 */
[----:B------:R-:W-:-:S02]  /*08f0*/  IMAD R217, R218, 0x2, R217 ;  /* 0x00000002dad97824 */ /* 0x000fc400078e02d9 */
[----:B------:R-:W-:Y:S01]  /*0900*/  IMAD R10, R7, 0x20, R0 ;  /* 0x00000020070a7824 */ /* 0x000fe200078e0200 */
[----:B------:R-:W-:Y:S01]  /*0910*/  SHF.R.S32.HI R0, RZ, 0x1, R6 ;  /* 0x00000001ff007819 */ /* 0x000fe20000011406 */
[----:B------:R-:W-:-:S03]  /*0920*/  IMAD.SHL.U32 R218, R218, 0x2, RZ ;  /* 0x00000002dada7824 */ /* 0x000fc600078e00ff */
[C---:B------:R-:W-:Y:S01]  /*0930*/  LOP3.LUT P3, RZ, R0.reuse, 0x2, RZ, 0xc0, !PT ;  /* 0x0000000200ff7812 */ /* 0x040fe2000786c0ff */
[----:B------:R-:W-:-:S03]  /*0940*/  IMAD.SHL.U32 R0, R0, 0x40, RZ ;  /* 0x0000004000007824 */ /* 0x000fc600078e00ff */
[----:B------:R-:W-:Y:S02]  /*0950*/  R2P PR, R15, 0x6 ;  /* 0x000000060f007804 */ /* 0x000fe40000000000 */
[----:B------:R-:W-:Y:S02]  /*0960*/  LOP3.LUT R0, R0, 0xc0, RZ, 0xc0, !PT ;  /* 0x000000c000007812 */ /* 0x000fe400078ec0ff */
[----:B------:R-:W-:Y:S02]  /*0970*/  LOP3.LUT P0, RZ, R12, 0x2, RZ, 0xc0, !PT ;  /* 0x000000020cff7812 */ /* 0x000fe4000780c0ff */
[C---:B------:R-:W-:Y:S02]  /*0980*/  SEL R222, R226.reuse, 0xffffffe0, !P1 ;  /* 0xffffffe0e2de7807 */ /* 0x040fe40004800000 */
[----:B------:R-:W-:Y:S02]  /*0990*/  SEL R223, R223, 0x40, P2 ;  /* 0x00000040dfdf7807 */ /* 0x000fe40001000000 */
[----:B------:R-:W-:-:S02]  /*09a0*/  SEL R226, R226, 0xffffffe0, !P0 ;  /* 0xffffffe0e2e27807 */ /* 0x000fc40004000000 */
[----:B-1----:R-:W-:Y:S01]  /*09b0*/  LOP3.LUT R9, R4, R2, RZ, 0x3c, !PT ;  /* 0x0000000204097212 */ /* 0x002fe200078e3cff */
[----:B------:R-:W-:Y:S01]  /*09c0*/  IMAD.SHL.U32 R4, R14, 0x10, RZ ;  /* 0x000000100e047824 */ /* 0x000fe200078e00ff */
[----:B------:R-:W-:-:S05]  /*09d0*/  SHF.R.S32.HI R2, RZ, 0x7, R8 ;  /* 0x00000007ff027819 */ /* 0x000fca0000011408 */
[C---:B------:R-:W-:Y:S02]  /*09e0*/  IMAD R3, R2.reuse, 0x1000, R5 ;  /* 0x0000100002037824 */ /* 0x040fe400078e0205 */
[----:B------:R-:W-:Y:S02]  /*09f0*/  IMAD.SHL.U32 R2, R2, 0x8, RZ ;  /* 0x0000000802027824 */ /* 0x000fe400078e00ff */
[----:B------:R-:W-:Y:S01]  /*0a00*/  IMAD R5, R227, 0x400, R3 ;  /* 0x00000400e3057824 */ /* 0x000fe200078e0203 */
[----:B------:R-:W-:Y:S02]  /*0a10*/  SHF.R.U32.HI R3, RZ, 0x3, R0 ;  /* 0x00000003ff037819 */ /* 0x000fe40000011600 */
[----:B------:R-:W-:Y:S01]  /*0a20*/  LOP3.LUT R2, R2, 0x8, RZ, 0xc0, !PT ;  /* 0x0000000802027812 */ /* 0x000fe200078ec0ff */
[----:B------:R-:W-:Y:S02]  /*0a30*/  IMAD.IADD R9, R9, 0x1, R5 ;  /* 0x0000000109097824 */ /* 0x000fe400078e0205 */
[----:B------:R-:W-:Y:S01]  /*0a40*/  IMAD.SHL.U32 R5, R14, 0x8, RZ ;  /* 0x000000080e057824 */ /* 0x000fe200078e00ff */
[----:B------:R-:W-:Y:S01]  /*0a50*/  LOP3.LUT R8, R3, R0, R2, 0x1e, !PT ;  /* 0x0000000003087212 */ /* 0x000fe200078e1e02 */
[----:B------:R-:W-:Y:S01]  /*0a60*/  IMAD.SHL.U32 R0, R15, 0x40, RZ ;  /* 0x000000400f007824 */ /* 0x000fe200078e00ff */
[----:B------:R-:W-:Y:S01]  /*0a70*/  LOP3.LUT R7, R2, 0x10, R4, 0xf8, !PT ;  /* 0x0000001002077812 */ /* 0x000fe200078ef804 */
[----:B------:R-:W-:Y:S01]  /*0a80*/  IMAD.SHL.U32 R2, R12, 0x40, RZ ;  /* 0x000000400c027824 */ /* 0x000fe200078e00ff */
[----:B------:R-:W-:Y:S01]  /*0a90*/  LOP3.LUT R5, R5, 0x8, RZ, 0xc0, !PT ;  /* 0x0000000805057812 */ /* 0x000fe200078ec0ff */
[----:B------:R-:W-:Y:S01]  /*0aa0*/  IMAD.IADD R8, R8, 0x1, R10 ;  /* 0x0000000108087824 */ /* 0x000fe200078e020a */
[----:B------:R-:W-:Y:S01]  /*0ab0*/  LOP3.LUT R0, R0, 0x1c0, RZ, 0xc0, !PT ;  /* 0x000001c000007812 */ /* 0x000fe200078ec0ff */
[----:B------:R-:W-:Y:S01]  /*0ac0*/  IMAD.SHL.U32 R233, R9, 0x2, RZ ;  /* 0x0000000209e97824 */ /* 0x000fe200078e00ff */
[----:B------:R-:W-:Y:S01]  /*0ad0*/  LOP3.LUT R2, R2, 0xc0, RZ, 0xc0, !PT ;  /* 0x000000c002027812 */ /* 0x000fe200078ec0ff */
[----:B------:R-:W-:Y:S01]  /*0ae0*/  IMAD R3, R14, 0x200, R17 ;  /* 0x000002000e037824 */ /* 0x000fe200078e0211 */
[----:B------:R-:W-:Y:S01]  /*0af0*/  SHF.R.U32.HI R6, RZ, 0x3, R0 ;  /* 0x00000003ff067819 */ /* 0x000fe20000011600 */
[----:B------:R-:W-:Y:S01]  /*0b00*/  IMAD.IADD R231, R233, 0x1, R230 ;  /* 0x00000001e9e77824 */ /* 0x000fe200078e02e6 */
[----:B------:R-:W-:-:S02]  /*0b10*/  SHF.R.U32.HI R4, RZ, 0x3, R2 ;  /* 0x00000003ff047819 */ /* 0x000fc40000011602 */
[--C-:B------:R-:W-:Y:S01]  /*0b20*/  LOP3.LUT R6, R6, R0, R5.reuse, 0x1e, !PT ;  /* 0x0000000006067212 */ /* 0x100fe200078e1e05 */
[----:B------:R-:W-:Y:S01]  /*0b30*/  IMAD.SHL.U32 R0, R18, 0x20, RZ ;  /* 0x0000002012007824 */ /* 0x000fe200078e00ff */
[C---:B------:R-:W-:Y:S02]  /*0b40*/  LOP3.LUT R5, R4.reuse, R2, R5, 0x1e, !PT ;  /* 0x0000000204057212 */ /* 0x040fe400078e1e05 */
[----:B------:R-:W-:Y:S01]  /*0b50*/  LOP3.LUT R2, R4, R7, R2, 0x1e, !PT ;  /* 0x0000000704027212 */ /* 0x000fe200078e1e02 */
[----:B------:R-:W-:Y:S01]  /*0b60*/  IMAD.U32 R221, R221, 0x200, R6 ;  /* 0x00000200dddd7824 */ /* 0x000fe200078e0006 */
[----:B------:R-:W-:Y:S02]  /*0b70*/  SHF.R.S32.HI R4, RZ, 0x2, R22 ;  /* 0x00000002ff047819 */ /* 0x000fe40000011416 */
[----:B------:R-:W-:Y:S01]  /*0b80*/  IADD3 R232, R233, 0x20, RZ ;  /* 0x00000020e9e87810 */ /* 0x000fe20007ffe0ff */
[----:B------:R-:W-:Y:S01]  /*0b90*/  IMAD.IADD R225, R0, 0x1, R2 ;  /* 0x0000000100e17824 */ /* 0x000fe200078e0202 */
[----:B------:R-:W-:Y:S01]  /*0ba0*/  LEA R221, R221, 0xf000, 0x1 ;  /* 0x0000f000dddd7811 */ /* 0x000fe200078e08ff */
[----:B------:R-:W-:Y:S01]  /*0bb0*/  IMAD R11, R227, 0x10, R4 ;  /* 0x00000010e30b7824 */ /* 0x000fe200078e0204 */
[----:B------:R-:W-:Y:S01]  /*0bc0*/  @P4 IADD3 R232, R233, -0x20, RZ ;  /* 0xffffffe0e9e84810 */ /* 0x000fe20007ffe0ff */
[----:B------:R-:W-:-:S02]  /*0bd0*/  IMAD R227, R227, 0x200, R0 ;  /* 0x00000200e3e37824 */ /* 0x000fc400078e0200 */
[----:B------:R-:W-:Y:S01]  /*0be0*/  IMAD.MOV.U32 R4, RZ, RZ, 0x1 ;  /* 0x00000001ff047424 */ /* 0x000fe200078e00ff */
[----:B------:R-:W-:Y:S01]  /*0bf0*/  IADD3 R0, R11, -0x40, RZ ;  /* 0xffffffc00b007810 */ /* 0x000fe20007ffe0ff */
[----:B------:R-:W-:Y:S01]  /*0c00*/  STL [R1+0x48], R11 ;  /* 0x0000480b01007387 */ /* 0x000fe20000100800 */
[C---:B------:R-:W-:Y:S02]  /*0c10*/  IMAD.IADD R222, R221.reuse, 0x1, R222 ;  /* 0x00000001ddde7824 */ /* 0x040fe400078e02de */
[----:B------:R-:W-:Y:S01]  /*0c20*/  SHF.R.S32.HI R2, RZ, 0x1f, R0 ;  /* 0x0000001fff027819 */ /* 0x000fe20000011400 */
[----:B------:R-:W-:Y:S01]  /*0c30*/  IMAD.IADD R224, R221, 0x1, R223 ;  /* 0x00000001dde07824 */ /* 0x000fe200078e02df */
[----:B------:R-:W-:Y:S01]  /*0c40*/  IADD3 R4, R11, -c[0x0][0x214], R4 ;  /* 0x800085000b047a10 */ /* 0x000fe20007ffe004 */
[----:B------:R-:W-:Y:S01]  /*0c50*/  IMAD.IADD R227, R227, 0x1, R5 ;  /* 0x00000001e3e37824 */ /* 0x000fe200078e0205 */
[C---:B------:R-:W-:Y:S01]  /*0c60*/  SHF.L.U64.HI R2, R0.reuse, 0x2, R2 ;  /* 0x0000000200027819 */ /* 0x040fe20000010202 */
[----:B------:R-:W-:-:S02]  /*0c70*/  IMAD.SHL.U32 R0, R0, 0x4, RZ ;  /* 0x0000000400007824 */ /* 0x000fc400078e00ff */
[----:B------:R1:W-:Y:S01]  /*0c80*/  STL [R1+0x38], R4 ;  /* 0x0000380401007387 */ /* 0x0003e20000100800 */
[----:B------:R-:W-:Y:S02]  /*0c90*/  IMAD.IADD R230, R230, 0x1, R232 ;  /* 0x00000001e6e67824 */ /* 0x000fe400078e02e8 */
[----:B------:R-:W-:Y:S01]  /*0ca0*/  IMAD.IADD R223, R222, 0x1, R223 ;  /* 0x00000001dedf7824 */ /* 0x000fe200078e02df */
[----:B------:R2:W-:Y:S04]  /*0cb0*/  STL [R1+0x34], R2 ;  /* 0x0000340201007387 */ /* 0x0005e80000100800 */
[----:B------:R3:W-:Y:S01]  /*0cc0*/  STL [R1+0x30], R0 ;  /* 0x0000300001007387 */ /* 0x0007e20000100800 */
[----:B-1----:R-:W-:Y:S01]  /*0cd0*/  LEA R4, R8, 0x9000, 0x1 ;  /* 0x0000900008047811 */ /* 0x002fe200078e08ff */
[----:B--2---:R-:W-:-:S04]  /*0ce0*/  IMAD.SHL.U32 R2, R3, 0x2, RZ ;  /* 0x0000000203027824 */ /* 0x004fc800078e00ff */
[----:B------:R1:W-:Y:S01]  /*0cf0*/  STL [R1+0x1c], R4 ;  /* 0x00001c0401007387 */ /* 0x0003e20000100800 */
[C---:B---3--:R-:W-:Y:S02]  /*0d00*/  IADD3 R0, R4.reuse, 0x20, RZ ;  /* 0x0000002004007810 */ /* 0x048fe40007ffe0ff */
[----:B------:R-:W-:-:S05]  /*0d10*/  @P3 IADD3 R0, R4, -0x20, RZ ;  /* 0xffffffe004003810 */ /* 0x000fca0007ffe0ff */
[----:B------:R1:W-:Y:S02]  /*0d20*/  STL [R1+0x20], R0 ;  /* 0x0000200001007387 */ /* 0x0003e40000100800 */
.L_x_51:
[----:B------:R-:W-:Y:S01]  /*0d30*/  ULDC.64 UR4, c[0x0][0x258] ;  /* 0x0000960000047ab9 */ /* 0x000fe20000000a00 */
[----:B------:R-:W-:Y:S01]  /*0d40*/  ISETP.NE.U32.AND P1, PT, RZ, c[0x0][0x250], PT ;  /* 0x00009400ff007a0c */ /* 0x000fe20003f25070 */
[----:B------:R-:W-:Y:S02]  /*0d50*/  UISETP.NE.U32.AND UP1, UPT, URZ, UR4, UPT ;  /* 0x000000043f00728c */ /* 0x000fe4000bf25070 */
[----:B------:R-:W-:Y:S01]  /*0d60*/  ULDC.64 UR6, c[0x0][0x258] ;  /* 0x0000960000067ab9 */ /* 0x000fe20000000a00 */
[----:B------:R-:W-:Y:S01]  /*0d70*/  ISETP.NE.AND.EX P1, PT, RZ, c[0x0][0x254], PT, P1 ;  /* 0x00009500ff007a0c */ /* 0x000fe20003f25310 */
[----:B------:R-:W-:-:S06]  /*0d80*/  UISETP.NE.AND.EX UP1, UPT, URZ, UR5, UPT, UP1 ;  /* 0x000000053f00728c */ /* 0x000fcc000bf25310 */
[----:B------:R-:W-:-:S05]  /*0d90*/  PLOP3.LUT P0, PT, PT, PT, UP1, 0x80, 0x0 ;  /* 0x000000000000781c */ /* 0x000fca0003f0f018 */
[----:B------:R-:W-:Y:S01]  /*0da0*/  @UP1 UMOV UR4, 0x4 ;  /* 0x0000000400041882 */ /* 0x000fe20000000000 */
[----:B-1----:R-:W2:Y:S01]  /*0db0*/  @P1 S2R R7, SR_CTAID.Y ;  /* 0x0000000000071919 */ /* 0x002ea20000002600 */
[----:B------:R-:W-:-:S06]  /*0dc0*/  @P1 IMAD.MOV.U32 R6, RZ, RZ, 0x4 ;  /* 0x00000004ff061424 */ /* 0x000fcc00078e00ff */
[----:B-1----:R-:W1:Y:S01]  /*0dd0*/  @P0 S2R R0, SR_CTAID.Y ;  /* 0x0000000000000919 */ /* 0x002e620000002600 */
[----:B--2---:R-:W-:-:S06]  /*0de0*/  @P1 IMAD.WIDE R6, R7, R6, c[0x0][0x250] ;  /* 0x0000940007061625 */ /* 0x004fcc00078e0206 */
[----:B------:R-:W2:Y:S01]  /*0df0*/  @P1 LDG.E R6, [R6.64] ;  /* 0x0000002206061981 */ /* 0x000ea2000c1e1900 */
[----:B-1----:R-:W1:Y:S02]  /*0e00*/  @P0 R2UR UR5, R0 ;  /* 0x00000000000503c2 */ /* 0x002e6400000e0000 */
[----:B-1----:R-:W-:-:S06]  /*0e10*/  @UP1 UIMAD.WIDE UR4, UR5, UR4, UR6 ;  /* 0x00000004050412a5 */ /* 0x002fcc000f8e0206 */
[----:B------:R-:W-:Y:S02]  /*0e20*/  IMAD.U32 R4, RZ, RZ, UR4 ;  /* 0x00000004ff047e24 */ /* 0x000fe4000f8e00ff */
[----:B------:R-:W-:Y:S01]  /*0e30*/  IMAD.U32 R5, RZ, RZ, UR5 ;  /* 0x00000005ff057e24 */ /* 0x000fe2000f8e00ff */
[----:B------:R-:W-:Y:S02]  /*0e40*/  UMOV UR28, URZ ;  /* 0x0000003f001c7c82 */ /* 0x000fe40008000000 */
[----:B------:R-:W-:Y:S02]  /*0e50*/  ULDC.64 UR4, c[0x0][0x268] ;  /* 0x00009a0000047ab9 */ /* 0x000fe40000000a00 */
[----:B------:R-:W3:Y:S01]  /*0e60*/  @P0 LDG.E R0, [R4.64] ;  /* 0x0000002204000981 */ /* 0x000ee2000c1e1900 */
[----:B------:R-:W-:-:S04]  /*0e70*/  @!UP1 UISETP.NE.U32.AND UP0, UPT, URZ, UR4, UPT ;  /* 0x000000043f00928c */ /* 0x000fc8000bf05070 */
[----:B------:R-:W-:-:S03]  /*0e80*/  @!UP1 UISETP.NE.AND.EX UP0, UPT, URZ, UR5, UPT, UP0 ;  /* 0x000000053f00928c */ /* 0x000fc6000bf05300 */
[----:B------:R-:W-:Y:S02]  /*0e90*/  ULDC.64 UR4, c[0x0][0x218] ;  /* 0x0000860000047ab9 */ /* 0x000fe40000000a00 */
[----:B------:R-:W-:Y:S02]  /*0ea0*/  @!UP1 USEL UR5, URZ, UR5, !UP0 ;  /* 0x000000053f059287 */ /* 0x000fe4000c000000 */
[----:B------:R-:W-:Y:S01]  /*0eb0*/  USHF.L.U32 UR36, UR23, 0x7, URZ ;  /* 0x0000000717247899 */ /* 0x000fe2000800063f */
[----:B--2---:R-:W1:Y:S08]  /*0ec0*/  @P1 R2UR UR28, R6 ;  /* 0x00000000061c13c2 */ /* 0x004e7000000e0000 */
[----:B---3--:R-:W1:Y:S02]  /*0ed0*/  @P0 R2UR UR37, R0 ;  /* 0x00000000002503c2 */ /* 0x008e6400000e0000 */
[----:B-1----:R-:W-:-:S02]  /*0ee0*/  @UP1 UIADD3 UR37, UR37, -UR28, URZ ;  /* 0x8000001c25251290 */ /* 0x002fc4000fffe03f */
[----:B------:R-:W-:-:S04]  /*0ef0*/  @!UP1 UIADD3 UR37, UR5, UR4, -UR28 ;  /* 0x0000000405259290 */ /* 0x000fc8000fffe81c */
[----:B------:R-:W-:-:S06]  /*0f00*/  UISETP.GE.AND UP0, UPT, UR36, UR37, UPT ;  /* 0x000000252400728c */ /* 0x000fcc000bf06270 */
[----:B------:R-:W-:-:S13]  /*0f10*/  PLOP3.LUT P0, PT, PT, PT, UP0, 0x80, 0x0 ;  /* 0x000000000000781c */ /* 0x000fda0003f0f008 */
[----:B------:R-:W-:Y:S05]  /*0f20*/  @P0 BRA `(.L_x_43) ;  /* 0x00005a4000000947 */ /* 0x000fea0003800000 */
[----:B------:R-:W-:Y:S01]  /*0f30*/  IABS R6, c[0x0][0x1c8] ;  /* 0x0000720000067a13 */ /* 0x000fe20000000000 */
[----:B------:R-:W1:Y:S01]  /*0f40*/  S2R R3, SR_CTAID.Z ;  /* 0x0000000000037919 */ /* 0x000e620000002700 */
[----:B------:R-:W2:Y:S01]  /*0f50*/  S2UR UR33, SR_CTAID.Z ;  /* 0x00000000002179c3 */ /* 0x000ea20000002700 */
[----:B------:R-:W-:Y:S01]  /*0f60*/  ULDC UR39, c[0x0][0x1c8] ;  /* 0x0000720000277ab9 */ /* 0x000fe20000000800 */
[----:B------:R-:W3:Y:S01]  /*0f70*/  I2F.RP R4, R6 ;  /* 0x0000000600047306 */ /* 0x000ee20000209400 */
[----:B------:R-:W-:Y:S01]  /*0f80*/  ULDC UR43, c[0x0][0x214] ;  /* 0x00008500002b7ab9 */ /* 0x000fe20000000800 */
[----:B------:R-:W-:Y:S01]  /*0f90*/  ISETP.NE.AND P2, PT, RZ, c[0x0][0x1c8], PT ;  /* 0x00007200ff007a0c */ /* 0x000fe20003f45270 */
[----:B------:R-:W-:Y:S02]  /*0fa0*/  ULDC.U8 UR6, c[0x0][0x328] ;  /* 0x0000ca0000067ab9 */ /* 0x000fe40000000000 */
[----:B------:R-:W-:Y:S01]  /*0fb0*/  UIADD3 UR43, UR43, 0x3f, URZ ;  /* 0x0000003f2b2b7890 */ /* 0x000fe2000fffe03f */
[----:B------:R-:W4:Y:S01]  /*0fc0*/  S2UR UR29, SR_CTAID.Y ;  /* 0x00000000001d79c3 */ /* 0x000f220000002600 */
[----:B------:R-:W-:-:S02]  /*0fd0*/  ULDC.64 UR4, c[0x0][0x240] ;  /* 0x0000900000047ab9 */ /* 0x000fc40000000a00 */
[----:B------:R-:W-:Y:S02]  /*0fe0*/  UISETP.NE.AND UP0, UPT, UR6, URZ, UPT ;  /* 0x0000003f0600728c */ /* 0x000fe4000bf05270 */
[----:B------:R-:W-:Y:S02]  /*0ff0*/  UISETP.NE.U32.AND UP1, UPT, URZ, UR4, UPT ;  /* 0x000000043f00728c */ /* 0x000fe4000bf25070 */
[----:B------:R-:W-:Y:S02]  /*1000*/  USHF.R.S32.HI UR46, URZ, 0x1f, UR43 ;  /* 0x0000001f3f2e7899 */ /* 0x000fe4000801142b */
[----:B------:R-:W-:Y:S01]  /*1010*/  UISETP.NE.AND.EX UP1, UPT, URZ, UR5, UPT, UP1 ;  /* 0x000000053f00728c */ /* 0x000fe2000bf25310 */
[----:B---3--:R-:W3:Y:S01]  /*1020*/  MUFU.RCP R4, R4 ;  /* 0x0000000400047308 */ /* 0x008ee20000001000 */
[----:B------:R-:W-:Y:S02]  /*1030*/  ULEA.HI UR46, UR46, UR43, URZ, 0x6 ;  /* 0x0000002b2e2e7291 */ /* 0x000fe4000f8f303f */
[----:B------:R-:W-:Y:S01]  /*1040*/  ULDC UR4, c[0x0][0x214] ;  /* 0x0000850000047ab9 */ /* 0x000fe20000000800 */
[----:B-1----:R-:W-:Y:S01]  /*1050*/  IABS R3, R3 ;  /* 0x0000000300037213 */ /* 0x002fe20000000000 */
[----:B--2---:R-:W-:-:S02]  /*1060*/  ULOP3.LUT UR39, UR33, UR39, URZ, 0x3c, !UPT ;  /* 0x0000002721277292 */ /* 0x004fc4000f8e3c3f */
[----:B------:R-:W-:Y:S02]  /*1070*/  ULDC UR45, c[0x0][0x22c] ;  /* 0x00008b00002d7ab9 */ /* 0x000fe40000000800 */
[----:B------:R-:W-:Y:S02]  /*1080*/  ULDC UR5, c[0x0][0x1c0] ;  /* 0x0000700000057ab9 */ /* 0x000fe40000000800 */
[----:B------:R-:W-:Y:S01]  /*1090*/  ISETP.LE.AND P1, PT, RZ, UR39, PT ;  /* 0x00000027ff007c0c */ /* 0x000fe2000bf23270 */
[----:B------:R-:W-:Y:S02]  /*10a0*/  ULDC.U8 UR38, c[0x0][0x3d0] ;  /* 0x0000f40000267ab9 */ /* 0x000fe40000000000 */
[----:B----4-:R-:W-:Y:S01]  /*10b0*/  UIMAD.WIDE UR48, UR29, 0x80, URZ ;  /* 0x000000801d3078a5 */ /* 0x010fe2000f8e023f */
[----:B---3--:R-:W-:Y:S01]  /*10c0*/  IADD3 R4, R4, 0xffffffe, RZ ;  /* 0x0ffffffe04047810 */ /* 0x008fe20007ffe0ff */
[----:B------:R-:W-:Y:S01]  /*10d0*/  @UP0 UIMAD UR6, UR29, UR4, URZ ;  /* 0x000000041d0602a4 */ /* 0x000fe2000f8e023f */
[----:B------:R-:W-:Y:S01]  /*10e0*/  ISETP.NE.AND P4, PT, RZ, UR38, PT ;  /* 0x00000026ff007c0c */ /* 0x000fe2000bf85270 */
[----:B------:R-:W-:Y:S01]  /*10f0*/  USEL UR39, UR48, URZ, UP1 ;  /* 0x0000003f30277287 */ /* 0x000fe20008800000 */
[----:B------:R-:W1:Y:S01]  /*1100*/  F2I.FTZ.U32.TRUNC.NTZ R5, R4 ;  /* 0x0000000400057305 */ /* 0x000e62000021f000 */
[----:B------:R-:W-:-:S02]  /*1110*/  ULOP3.LUT UR48, UR46, 0xffffffc0, URZ, 0xc0, !UPT ;  /* 0xffffffc02e307892 */ /* 0x000fc4000f8ec03f */
[----:B------:R-:W-:Y:S02]  /*1120*/  UIMAD UR45, UR33, UR45, URZ ;  /* 0x0000002d212d72a4 */ /* 0x000fe4000f8e023f */
[----:B------:R-:W-:Y:S02]  /*1130*/  @!UP0 UIMAD UR5, UR29, UR5, UR33 ;  /* 0x000000051d0582a4 */ /* 0x000fe4000f8e0221 */
[----:B------:R-:W-:Y:S02]  /*1140*/  UIADD3 UR48, UR48, -0x40, URZ ;  /* 0xffffffc030307890 */ /* 0x000fe4000fffe03f */
[----:B------:R-:W-:Y:S02]  /*1150*/  ULDC UR44, c[0x0][0x234] ;  /* 0x00008d00002c7ab9 */ /* 0x000fe40000000800 */
[----:B------:R-:W-:Y:S02]  /*1160*/  ULDC UR41, c[0x0][0x1c0] ;  /* 0x0000700000297ab9 */ /* 0x000fe40000000800 */
[----:B------:R-:W-:-:S02]  /*1170*/  USEL UR38, UR49, URZ, UP1 ;  /* 0x0000003f31267287 */ /* 0x000fc40008800000 */
[----:B------:R-:W-:Y:S01]  /*1180*/  @UP0 UIMAD UR44, UR33, UR44, UR6 ;  /* 0x0000002c212c02a4 */ /* 0x000fe2000f8e0206 */
[--C-:B-1----:R-:W-:Y:S01]  /*1190*/  IMAD.MOV R0, RZ, RZ, -R5.reuse ;  /* 0x000000ffff007224 */ /* 0x102fe200078e0a05 */
[----:B------:R-:W-:Y:S01]  /*11a0*/  USHF.R.S32.HI UR7, URZ, 0x1f, UR28 ;  /* 0x0000001f3f077899 */ /* 0x000fe2000801141c */
[----:B------:R-:W-:Y:S01]  /*11b0*/  IMAD.MOV.U32 R4, RZ, RZ, RZ ;  /* 0x000000ffff047224 */ /* 0x000fe200078e00ff */
[----:B------:R-:W-:Y:S01]  /*11c0*/  USHF.R.S32.HI UR32, URZ, 0x1f, UR36 ;  /* 0x0000001f3f207899 */ /* 0x000fe20008011424 */
[----:B------:R-:W-:Y:S01]  /*11d0*/  IMAD R0, R0, R6, RZ ;  /* 0x0000000600007224 */ /* 0x000fe200078e02ff */
[----:B------:R-:W-:Y:S02]  /*11e0*/  USHF.R.S32.HI UR47, URZ, 0x1f, UR29 ;  /* 0x0000001f3f2f7899 */ /* 0x000fe4000801141d */
[----:B------:R-:W-:Y:S01]  /*11f0*/  USHF.R.S32.HI UR42, URZ, 0x1f, UR33 ;  /* 0x0000001f3f2a7899 */ /* 0x000fe20008011421 */
[----:B------:R-:W-:Y:S01]  /*1200*/  IMAD.HI.U32 R0, R5, R0, R4 ;  /* 0x0000000005007227 */ /* 0x000fe200078e0004 */
[----:B------:R-:W-:-:S02]  /*1210*/  USHF.R.S32.HI UR41, URZ, 0x1f, UR41 ;  /* 0x0000001f3f297899 */ /* 0x000fc40008011429 */
[----:B------:R-:W-:Y:S01]  /*1220*/  USHF.R.S32.HI UR40, URZ, 0x1f, UR45 ;  /* 0x0000001f3f287899 */ /* 0x000fe2000801142d */
[----:B------:R-:W-:Y:S01]  /*1230*/  IMAD.MOV.U32 R4, RZ, RZ, R3 ;  /* 0x000000ffff047224 */ /* 0x000fe200078e0003 */
[----:B------:R-:W-:Y:S02]  /*1240*/  USHF.R.S32.HI UR46, URZ, 0x6, UR46 ;  /* 0x000000063f2e7899 */ /* 0x000fe4000801142e */
[----:B------:R-:W-:Y:S01]  /*1250*/  @!UP0 UIMAD UR44, UR5, UR4, URZ ;  /* 0x00000004052c82a4 */ /* 0x000fe2000f8e023f */
[----:B------:R-:W-:Y:S01]  /*1260*/  IMAD.HI.U32 R0, R0, R4, RZ ;  /* 0x0000000400007227 */ /* 0x000fe200078e00ff */
[----:B------:R-:W-:-:S03]  /*1270*/  USHF.R.S32.HI UR49, URZ, 0x1f, UR48 ;  /* 0x0000001f3f317899 */ /* 0x000fc60008011430 */
[----:B------:R-:W-:-:S04]  /*1280*/  IMAD.MOV R3, RZ, RZ, -R0 ;  /* 0x000000ffff037224 */ /* 0x000fc800078e0a00 */
[C---:B------:R-:W-:Y:S02]  /*1290*/  IMAD R3, R6.reuse, R3, R4 ;  /* 0x0000000306037224 */ /* 0x040fe400078e0204 */
[----:B------:R-:W1:Y:S03]  /*12a0*/  S2R R4, SR_CTAID.X ;  /* 0x0000000000047919 */ /* 0x000e660000002500 */
[----:B------:R-:W-:-:S13]  /*12b0*/  ISETP.GT.U32.AND P3, PT, R6, R3, PT ;  /* 0x000000030600720c */ /* 0x000fda0003f64070 */
[----:B------:R-:W-:Y:S01]  /*12c0*/  @!P3 IMAD.IADD R3, R3, 0x1, -R6 ;  /* 0x000000010303b824 */ /* 0x000fe200078e0a06 */
[----:B------:R-:W-:-:S04]  /*12d0*/  @!P3 IADD3 R0, R0, 0x1, RZ ;  /* 0x000000010000b810 */ /* 0x000fc80007ffe0ff */
[----:B------:R-:W-:Y:S01]  /*12e0*/  ISETP.GE.U32.AND P0, PT, R3, R6, PT ;  /* 0x000000060300720c */ /* 0x000fe20003f06070 */
[----:B-1----:R-:W-:-:S04]  /*12f0*/  IMAD.WIDE.U32 R20, R4, c[0x0][0x3d8], RZ ;  /* 0x0000f60004147a25 */ /* 0x002fc800078e00ff */
[----:B------:R-:W-:Y:S01]  /*1300*/  IMAD R3, R4, c[0x0][0x3dc], R21 ;  /* 0x0000f70004037a24 */ /* 0x000fe200078e0215 */
[----:B------:R-:W-:-:S04]  /*1310*/  SEL R20, R20, RZ, P4 ;  /* 0x000000ff14147207 */ /* 0x000fc80002000000 */
[----:B------:R-:W-:-:S03]  /*1320*/  SEL R19, R3, RZ, P4 ;  /* 0x000000ff03137207 */ /* 0x000fc60002000000 */
[----:B------:R-:W-:Y:S02]  /*1330*/  @P0 IADD3 R0, R0, 0x1, RZ ;  /* 0x0000000100000810 */ /* 0x000fe40007ffe0ff */
[----:B------:R-:W-:-:S03]  /*1340*/  PLOP3.LUT P0, PT, PT, PT, UP0, 0x80, 0x0 ;  /* 0x000000000000781c */ /* 0x000fc60003f0f008 */
[----:B------:R-:W-:Y:S01]  /*1350*/  @!P1 IMAD.MOV R0, RZ, RZ, -R0 ;  /* 0x000000ffff009224 */ /* 0x000fe200078e0a00 */
[----:B------:R-:W-:-:S04]  /*1360*/  @!P2 LOP3.LUT R0, RZ, c[0x0][0x1c8], RZ, 0x33, !PT ;  /* 0x00007200ff00aa12 */ /* 0x000fc800078e33ff */
[----:B------:R-:W-:-:S05]  /*1370*/  SHF.R.S32.HI R15, RZ, 0x1f, R0 ;  /* 0x0000001fff0f7819 */ /* 0x000fca0000011400 */
[----:B------:R-:W-:Y:S05]  /*1380*/  @!P0 BRA `(.L_x_44) ;  /* 0x0000003000008947 */ /* 0x000fea0003800000 */
[----:B------:R-:W-:-:S04]  /*1390*/  UIMAD UR43, UR21, UR29, URZ ;  /* 0x0000001d152b72a4 */ /* 0x000fc8000f8e023f */
[----:B------:R-:W-:Y:S01]  /*13a0*/  UIMAD UR43, UR22, UR33, UR43 ;  /* 0x00000021162b72a4 */ /* 0x000fe2000f8e022b */
[----:B------:R-:W-:Y:S05]  /*13b0*/  BRA `(.L_x_45) ;  /* 0x0000002000007947 */ /* 0x000fea0003800000 */
.L_x_44:
[----:B------:R-:W-:-:S04]  /*13c0*/  UIMAD UR43, UR29, UR14, UR33 ;  /* 0x0000000e1d2b72a4 */ /* 0x000fc8000f8e0221 */
[----:B------:R-:W-:Y:S02]  /*13d0*/  UIMAD UR43, UR43, UR13, URZ ;  /* 0x0000000d2b2b72a4 */ /* 0x000fe4000f8e023f */
.L_x_45:
[----:B------:R-:W2:Y:S01]  /*13e0*/  LDL.64 R4, [R1+0x40] ;  /* 0x0000400001047983 */ /* 0x000ea20000100a00 */
[----:B------:R-:W-:-:S03]  /*13f0*/  ULDC.64 UR4, c[0x0][0x368] ;  /* 0x0000da0000047ab9 */ /* 0x000fc60000000a00 */
[----:B------:R1:W2:Y:S01]  /*1400*/  LDL.64 R10, [R1+0x40] ;  /* 0x00004000010a7983 */ /* 0x0002a20000100a00 */
[----:B------:R-:W-:Y:S02]  /*1410*/  UIMAD UR4, UR47, UR4, URZ ;  /* 0x000000042f0472a4 */ /* 0x000fe4000f8e023f */
[----:B------:R-:W-:Y:S01]  /*1420*/  UIADD3 UR28, UP0, UR36, UR28, URZ ;  /* 0x0000001c241c7290 */ /* 0x000fe2000ff1e03f */
[----:B------:R-:W3:Y:S01]  /*1430*/  S2R R21, SR_TID.X ;  /* 0x0000000000157919 */ /* 0x000ee20000002100 */
[----:B------:R-:W-:Y:S02]  /*1440*/  UIMAD UR6, UR29, UR5, UR4 ;  /* 0x000000051d0672a4 */ /* 0x000fe4000f8e0204 */
[----:B------:R-:W-:Y:S01]  /*1450*/  UIADD3.X UR32, UR7, UR32, URZ, UP0, !UPT ;  /* 0x0000002007207290 */ /* 0x000fe200087fe43f */
[----:B------:R-:W4:Y:S01]  /*1460*/  S2R R23, SR_CTAID.Y ;  /* 0x0000000000177919 */ /* 0x000f220000002600 */
[----:B------:R-:W-:Y:S01]  /*1470*/  ULDC.64 UR4, c[0x0][0x1a0] ;  /* 0x0000680000047ab9 */ /* 0x000fe20000000a00 */
[----:B------:R-:W-:Y:S01]  /*1480*/  IMAD.U32 R6, RZ, RZ, UR28 ;  /* 0x0000001cff067e24 */ /* 0x000fe2000f8e00ff */
[----:B------:R-:W-:-:S04]  /*1490*/  UIMAD UR4, UR32, UR4, URZ ;  /* 0x00000004200472a4 */ /* 0x000fc8000f8e023f */
[----:B------:R-:W-:-:S03]  /*14a0*/  UIMAD UR50, UR28, UR5, UR4 ;  /* 0x000000051c3272a4 */ /* 0x000fc6000f8e0204 */
[----:B------:R-:W-:Y:S02]  /*14b0*/  ULDC.64 UR4, c[0x0][0x198] ;  /* 0x0000660000047ab9 */ /* 0x000fe40000000a00 */
[----:B------:R-:W-:-:S04]  /*14c0*/  UIMAD UR4, UR32, UR4, URZ ;  /* 0x00000004200472a4 */ /* 0x000fc8000f8e023f */
[----:B------:R-:W-:-:S03]  /*14d0*/  UIMAD UR51, UR28, UR5, UR4 ;  /* 0x000000051c3372a4 */ /* 0x000fc6000f8e0204 */
[----:B------:R-:W-:Y:S01]  /*14e0*/  ULDC.64 UR4, c[0x0][0x180] ;  /* 0x0000600000047ab9 */ /* 0x000fe20000000a00 */
[----:B---3--:R-:W-:Y:S01]  /*14f0*/  SHF.R.S32.HI R22, RZ, 0x1f, R21 ;  /* 0x0000001fff167819 */ /* 0x008fe20000011415 */
[----:B------:R-:W-:-:S03]  /*1500*/  UIMAD UR4, UR47, UR4, URZ ;  /* 0x000000042f0472a4 */ /* 0x000fc6000f8e023f */
[----:B------:R-:W-:Y:S01]  /*1510*/  LEA.HI R3, R22, R21, RZ, 0x2 ;  /* 0x0000001516037211 */ /* 0x000fe200078f10ff */
[----:B------:R-:W-:-:S03]  /*1520*/  UIMAD UR4, UR29, UR5, UR4 ;  /* 0x000000051d0472a4 */ /* 0x000fc6000f8e0204 */
[----:B------:R-:W-:-:S04]  /*1530*/  SHF.R.S32.HI R3, RZ, 0x2, R3 ;  /* 0x00000002ff037819 */ /* 0x000fc80000011403 */
[----:B------:R-:W-:Y:S02]  /*1540*/  SHF.R.S32.HI R18, RZ, 0x1f, R3 ;  /* 0x0000001fff127819 */ /* 0x000fe40000011403 */
[----:B------:R-:W-:-:S04]  /*1550*/  IADD3 R14, P0, R3, UR48, RZ ;  /* 0x00000030030e7c10 */ /* 0x000fc8000ff1e0ff */
[----:B------:R-:W-:-:S05]  /*1560*/  IADD3.X R12, R18, UR49, RZ, P0, !PT ;  /* 0x00000031120c7c10 */ /* 0x000fca00087fe4ff */
[----:B------:R-:W-:Y:S01]  /*1570*/  IMAD R13, R12, c[0x0][0x190], RZ ;  /* 0x000064000c0d7a24 */ /* 0x000fe200078e02ff */
[----:B------:R-:W-:Y:S01]  /*1580*/  UIADD3 UR44, UR48, UR44, URZ ;  /* 0x0000002c302c7290 */ /* 0x000fe2000fffe03f */
[----:B------:R-:W-:Y:S01]  /*1590*/  @P4 BAR.SYNC.DEFER_BLOCKING 0x0 ;  /* 0x0000000000004b1d */ /* 0x000fe20000010000 */
[----:B--2---:R-:W-:-:S05]  /*15a0*/  IMAD.MOV.U32 R10, RZ, RZ, R4 ;  /* 0x000000ffff0a7224 */ /* 0x004fca00078e0004 */
[----:B------:R-:W-:-:S05]  /*15b0*/  SHF.R.S32.HI R11, RZ, 0x1f, R10 ;  /* 0x0000001fff0b7819 */ /* 0x000fca000001140a */
[----:B------:R2:W-:Y:S01]  /*15c0*/  STL [R1+0x44], R11 ;  /* 0x0000440b01007387 */ /* 0x0005e20000100800 */
[----:B----4-:R-:W-:-:S03]  /*15d0*/  IMAD.WIDE.U32 R4, R23, c[0x0][0x368], R10 ;  /* 0x0000da0017047a25 */ /* 0x010fc600078e000a */
[----:B------:R-:W3:Y:S01]  /*15e0*/  LDL R25, [R1+0x24] ;  /* 0x0000240001197983 */ /* 0x000ee20000100800 */
[----:B------:R-:W-:Y:S01]  /*15f0*/  IMAD.MOV.U32 R8, RZ, RZ, R4 ;  /* 0x000000ffff087224 */ /* 0x000fe200078e0004 */
[----:B------:R-:W-:Y:S01]  /*1600*/  IADD3 R9, R5, UR6, RZ ;  /* 0x0000000605097c10 */ /* 0x000fe2000fffe0ff */
[----:B------:R-:W-:Y:S01]  /*1610*/  IMAD.U32 R4, RZ, RZ, UR28 ;  /* 0x0000001cff047e24 */ /* 0x000fe2000f8e00ff */
[----:B------:R-:W4:Y:S01]  /*1620*/  LDL R24, [R1+0x48] ;  /* 0x0000480001187983 */ /* 0x000f220000100800 */
[--C-:B------:R-:W-:Y:S01]  /*1630*/  IMAD.WIDE.U32 R6, R6, c[0x0][0x1a0], R10.reuse ;  /* 0x0000680006067a25 */ /* 0x100fe200078e000a */
[----:B------:R-:W-:Y:S02]  /*1640*/  ULDC.64 UR6, c[0x0][0x188] ;  /* 0x0000620000067ab9 */ /* 0x000fe40000000a00 */
[----:B------:R-:W-:Y:S01]  /*1650*/  UIMAD UR6, UR47, UR6, URZ ;  /* 0x000000062f0672a4 */ /* 0x000fe2000f8e023f */
[----:B------:R-:W-:Y:S01]  /*1660*/  IMAD.WIDE.U32 R4, R4, c[0x0][0x198], R10 ;  /* 0x0000660004047a25 */ /* 0x000fe200078e000a */
[----:B------:R-:W-:-:S02]  /*1670*/  IADD3 R7, R7, UR50, RZ ;  /* 0x0000003207077c10 */ /* 0x000fc4000fffe0ff */
[----:B------:R-:W-:Y:S01]  /*1680*/  UIMAD UR6, UR29, UR7, UR6 ;  /* 0x000000071d0672a4 */ /* 0x000fe2000f8e0206 */
[----:B------:R-:W-:Y:S01]  /*1690*/  IMAD R16, R14, c[0x0][0x194], R13 ;  /* 0x000065000e107a24 */ /* 0x000fe200078e020d */
[----:B------:R-:W-:Y:S01]  /*16a0*/  IADD3 R5, R5, UR51, RZ ;  /* 0x0000003305057c10 */ /* 0x000fe2000fffe0ff */
[----:B------:R-:W-:Y:S02]  /*16b0*/  IMAD R17, R12, c[0x0][0x370], RZ ;  /* 0x0000dc000c117a24 */ /* 0x000fe400078e02ff */
[----:B------:R-:W-:-:S04]  /*16c0*/  IMAD.WIDE.U32 R12, R14, c[0x0][0x370], R8 ;  /* 0x0000dc000e0c7a25 */ /* 0x000fc800078e0008 */
[----:B--2---:R-:W-:-:S04]  /*16d0*/  IMAD.WIDE.U32 R10, R14, c[0x0][0x190], R10 ;  /* 0x000064000e0a7a25 */ /* 0x004fc800078e000a */
[----:B------:R-:W-:Y:S02]  /*16e0*/  IMAD.IADD R9, R11, 0x1, R16 ;  /* 0x000000010b097824 */ /* 0x000fe400078e0210 */
[----:B------:R-:W-:Y:S02]  /*16f0*/  IMAD R16, R14, c[0x0][0x374], R17 ;  /* 0x0000dd000e107a24 */ /* 0x000fe400078e0211 */
[----:B------:R-:W2:Y:S01]  /*1700*/  S2R R17, SR_CTAID.Z ;  /* 0x0000000000117919 */ /* 0x000ea20000002700 */
[----:B------:R-:W-:-:S04]  /*1710*/  IMAD.WIDE.U32 R6, R23, c[0x0][0x188], R6 ;  /* 0x0000620017067a25 */ /* 0x000fc800078e0006 */
[----:B------:R-:W-:Y:S01]  /*1720*/  IMAD.WIDE.U32 R4, R23, c[0x0][0x180], R4 ;  /* 0x0000600017047a25 */ /* 0x000fe200078e0004 */
[----:B------:R-:W-:Y:S01]  /*1730*/  IADD3 R7, R7, UR6, RZ ;  /* 0x0000000607077c10 */ /* 0x000fe2000fffe0ff */
[----:B------:R-:W-:Y:S01]  /*1740*/  ULDC.64 UR6, c[0x0][0x178] ;  /* 0x00005e0000067ab9 */ /* 0x000fe20000000a00 */
[----:B------:R-:W-:Y:S02]  /*1750*/  MOV R8, R10 ;  /* 0x0000000a00087202 */ /* 0x000fe40000000f00 */
[----:B------:R-:W-:Y:S01]  /*1760*/  IADD3 R5, R5, UR4, RZ ;  /* 0x0000000405057c10 */ /* 0x000fe2000fffe0ff */
[----:B------:R-:W-:Y:S01]  /*1770*/  ULDC.64 UR4, c[0x0][0x378] ;  /* 0x0000de0000047ab9 */ /* 0x000fe20000000a00 */
[C---:B------:R-:W-:Y:S01]  /*1780*/  IMAD R11, R15.reuse, c[0x0][0x1b8], RZ ;  /* 0x00006e000f0b7a24 */ /* 0x040fe200078e02ff */
[----:B------:R-:W-:Y:S02]  /*1790*/  UIMAD UR6, UR47, UR6, URZ ;  /* 0x000000062f0672a4 */ /* 0x000fe4000f8e023f */
[----:B------:R-:W-:Y:S01]  /*17a0*/  UIMAD UR4, UR42, UR4, URZ ;  /* 0x000000042a0472a4 */ /* 0x000fe2000f8e023f */
[----:B------:R-:W-:Y:S01]  /*17b0*/  IMAD R10, R15, c[0x0][0x1b0], RZ ;  /* 0x00006c000f0a7a24 */ /* 0x000fe200078e02ff */
[----:B------:R-:W-:Y:S01]  /*17c0*/  UIMAD UR7, UR29, UR7, UR6 ;  /* 0x000000071d0772a4 */ /* 0x000fe2000f8e0206 */
[----:B------:R-:W-:-:S02]  /*17d0*/  IMAD R14, R0, c[0x0][0x1bc], R11 ;  /* 0x00006f00000e7a24 */ /* 0x000fc400078e020b */
[----:B------:R-:W-:Y:S01]  /*17e0*/  IMAD.WIDE.U32 R8, R23, c[0x0][0x178], R8 ;  /* 0x00005e0017087a25 */ /* 0x000fe200078e0008 */
[----:B------:R-:W-:-:S03]  /*17f0*/  UIMAD UR6, UR33, UR5, UR4 ;  /* 0x00000005210672a4 */ /* 0x000fc6000f8e0204 */
[----:B------:R-:W-:Y:S01]  /*1800*/  IMAD.IADD R11, R13, 0x1, R16 ;  /* 0x000000010d0b7824 */ /* 0x000fe200078e0210 */
[----:B------:R-:W-:Y:S01]  /*1810*/  ULDC.64 UR4, c[0x0][0x1a8] ;  /* 0x00006a0000047ab9 */ /* 0x000fe20000000a00 */
[C---:B------:R-:W-:Y:S02]  /*1820*/  IMAD R13, R0.reuse, c[0x0][0x1b4], R10 ;  /* 0x00006d00000d7a24 */ /* 0x040fe400078e020a */
[C---:B------:R-:W-:Y:S01]  /*1830*/  IMAD.WIDE.U32 R4, R0.reuse, c[0x0][0x1b0], R4 ;  /* 0x00006c0000047a25 */ /* 0x040fe200078e0004 */
[----:B------:R-:W-:Y:S01]  /*1840*/  UIMAD UR4, UR42, UR4, URZ ;  /* 0x000000042a0472a4 */ /* 0x000fe2000f8e023f */
[----:B------:R-:W-:Y:S02]  /*1850*/  IADD3 R9, R9, UR7, RZ ;  /* 0x0000000709097c10 */ /* 0x000fe4000fffe0ff */
[----:B------:R-:W-:-:S04]  /*1860*/  IMAD.WIDE.U32 R6, R0, c[0x0][0x1b8], R6 ;  /* 0x00006e0000067a25 */ /* 0x000fc800078e0006 */
[----:B------:R-:W-:Y:S02]  /*1870*/  IMAD.MOV.U32 R10, RZ, RZ, R12 ;  /* 0x000000ffff0a7224 */ /* 0x000fe400078e000c */
[C---:B------:R-:W-:Y:S02]  /*1880*/  IMAD R0, R18.reuse, c[0x0][0x1a0], RZ ;  /* 0x0000680012007a24 */ /* 0x040fe400078e02ff */
[----:B------:R-:W-:Y:S02]  /*1890*/  IMAD.IADD R5, R5, 0x1, R13 ;  /* 0x0000000105057824 */ /* 0x000fe400078e020d */
[----:B------:R-:W-:Y:S01]  /*18a0*/  IMAD R12, R18, c[0x0][0x198], RZ ;  /* 0x00006600120c7a24 */ /* 0x000fe200078e02ff */
[----:B------:R-:W-:Y:S01]  /*18b0*/  UIMAD UR4, UR33, UR5, UR4 ;  /* 0x00000005210472a4 */ /* 0x000fe2000f8e0204 */
[----:B------:R-:W-:Y:S02]  /*18c0*/  IMAD.IADD R7, R7, 0x1, R14 ;  /* 0x0000000107077824 */ /* 0x000fe400078e020e */
[----:B------:R-:W-:-:S02]  /*18d0*/  IMAD R16, R3, c[0x0][0x1a4], R0 ;  /* 0x0000690003107a24 */ /* 0x000fc400078e0200 */
[----:B--2---:R-:W-:-:S04]  /*18e0*/  IMAD.WIDE.U32 R14, R17, c[0x0][0x378], R10 ;  /* 0x0000de00110e7a25 */ /* 0x004fc800078e000a */
[C---:B------:R-:W-:Y:S02]  /*18f0*/  IMAD R0, R3.reuse, c[0x0][0x19c], R12 ;  /* 0x0000670003007a24 */ /* 0x040fe400078e020c */
[----:B------:R-:W-:-:S04]  /*1900*/  IMAD.WIDE.U32 R10, R3, c[0x0][0x198], R4 ;  /* 0x00006600030a7a25 */ /* 0x000fc800078e0004 */
[----:B------:R-:W-:-:S04]  /*1910*/  IMAD.WIDE.U32 R8, R17, c[0x0][0x1a8], R8 ;  /* 0x00006a0011087a25 */ /* 0x000fc800078e0008 */
[----:B------:R-:W-:Y:S01]  /*1920*/  IMAD.IADD R11, R11, 0x1, R0 ;  /* 0x000000010b0b7824 */ /* 0x000fe200078e0200 */
[----:B------:R-:W-:Y:S01]  /*1930*/  IADD3 R0, R9, UR4, RZ ;  /* 0x0000000409007c10 */ /* 0x000fe2000fffe0ff */
[----:B------:R-:W-:Y:S01]  /*1940*/  UIADD3 UR4, UR46, -0x1, URZ ;  /* 0xffffffff2e047890 */ /* 0x000fe2000fffe03f */
[----:B------:R-:W-:-:S03]  /*1950*/  IMAD.WIDE.U32 R12, R3, c[0x0][0x1a0], R6 ;  /* 0x00006800030c7a25 */ /* 0x000fc600078e0006 */
[----:B------:R-:W-:Y:S01]  /*1960*/  ULEA.HI UR5, UR4, UR4, URZ, 0x1 ;  /* 0x0000000404057291 */ /* 0x000fe2000f8f083f */
[----:B------:R-:W-:Y:S02]  /*1970*/  LEA R236, P3, R8, c[0x0][0x160], 0x1 ;  /* 0x0000580008ec7a11 */ /* 0x000fe400078608ff */
[----:B------:R-:W-:Y:S01]  /*1980*/  IADD3 R3, R15, UR6, RZ ;  /* 0x000000060f037c10 */ /* 0x000fe2000fffe0ff */
[----:B------:R-:W-:Y:S01]  /*1990*/  ULOP3.LUT UR5, UR5, 0xfffffffe, URZ, 0xc0, !UPT ;  /* 0xfffffffe05057892 */ /* 0x000fe2000f8ec03f */
[----:B------:R-:W-:Y:S02]  /*19a0*/  LEA R234, P2, R14, c[0x0][0x330], 0x1 ;  /* 0x0000cc000eea7a11 */ /* 0x000fe400078408ff */
[----:B------:R-:W-:Y:S01]  /*19b0*/  IADD3 R5, R13, R16, RZ ;  /* 0x000000100d057210 */ /* 0x000fe20007ffe0ff */
[----:B------:R-:W-:Y:S01]  /*19c0*/  UIADD3 UR5, UR4, -UR5, URZ ;  /* 0x8000000504057290 */ /* 0x000fe2000fffe03f */
[----:B------:R-:W-:Y:S02]  /*19d0*/  LEA R6, P1, R12, c[0x0][0x170], 0x1 ;  /* 0x00005c000c067a11 */ /* 0x000fe400078208ff */
[----:B------:R-:W-:-:S02]  /*19e0*/  LEA R4, P0, R10, c[0x0][0x168], 0x1 ;  /* 0x00005a000a047a11 */ /* 0x000fc400078008ff */
[----:B------:R-:W-:Y:S02]  /*19f0*/  LEA.HI.X R237, R8, c[0x0][0x164], R0, 0x1, P3 ;  /* 0x0000590008ed7a11 */ /* 0x000fe400018f0c00 */
[----:B------:R-:W-:Y:S01]  /*1a00*/  LEA.HI.X R235, R14, c[0x0][0x334], R3, 0x1, P2 ;  /* 0x0000cd000eeb7a11 */ /* 0x000fe200010f0c03 */
[----:B------:R-:W-:Y:S01]  /*1a10*/  IMAD.MOV.U32 R3, RZ, RZ, c[0x0][0x1a0] ;  /* 0x00006800ff037624 */ /* 0x000fe200078e00ff */
[----:B------:R-:W-:Y:S01]  /*1a20*/  MOV R0, c[0x0][0x198] ;  /* 0x0000660000007a02 */ /* 0x000fe20000000f00 */
[----:B------:R-:W-:Y:S01]  /*1a30*/  IMAD.MOV.U32 R8, RZ, RZ, c[0x0][0x19c] ;  /* 0x00006700ff087624 */ /* 0x000fe200078e00ff */
[----:B------:R-:W-:Y:S01]  /*1a40*/  LEA.HI.X R7, R12, c[0x0][0x174], R5, 0x1, P1 ;  /* 0x00005d000c077a11 */ /* 0x000fe200008f0c05 */
[----:B------:R-:W-:Y:S01]  /*1a50*/  UISETP.NE.AND UP0, UPT, UR5, 0x1, UPT ;  /* 0x000000010500788c */ /* 0x000fe2000bf05270 */
[----:B------:R-:W-:Y:S01]  /*1a60*/  LEA.HI.X R5, R10, c[0x0][0x16c], R11, 0x1, P0 ;  /* 0x00005b000a057a11 */ /* 0x000fe200000f0c0b */
[----:B------:R-:W-:Y:S01]  /*1a70*/  IMAD.MOV.U32 R9, RZ, RZ, c[0x0][0x1a4] ;  /* 0x00006900ff097624 */ /* 0x000fe200078e00ff */
[----:B------:R-:W-:-:S02]  /*1a80*/  LEA R10, P0, R0, R4, 0x7 ;  /* 0x00000004000a7211 */ /* 0x000fc400078038ff */
[C---:B------:R-:W-:Y:S02]  /*1a90*/  LEA R12, P1, R3.reuse, R6, 0x7 ;  /* 0x00000006030c7211 */ /* 0x040fe400078238ff */
[----:B------:R-:W-:Y:S02]  /*1aa0*/  LEA.HI.X R11, R0, R5, R8, 0x7, P0 ;  /* 0x00000005000b7211 */ /* 0x000fe400000f3c08 */
[----:B------:R-:W-:Y:S02]  /*1ab0*/  PLOP3.LUT P0, PT, PT, PT, UP0, 0x80, 0x0 ;  /* 0x000000000000781c */ /* 0x000fe40003f0f008 */
[----:B------:R-:W-:Y:S01]  /*1ac0*/  LEA.HI.X R13, R3, R7, R9, 0x7, P1 ;  /* 0x00000007030d7211 */ /* 0x000fe200008f3c09 */
[----:B------:R-:W-:-:S07]  /*1ad0*/  UIMAD.WIDE UR6, UR44, UR15, UR26 ;  /* 0x0000000f2c0672a5 */ /* 0x000fce000f8e021a */
[----:B------:R-:W-:Y:S02]  /*1ae0*/  UMOV UR5, UR7 ;  /* 0x0000000700057c82 */ /* 0x000fe40008000000 */
[----:B------:R-:W-:-:S04]  /*1af0*/  UIMAD UR41, UR41, UR11, UR17 ;  /* 0x0000000b292972a4 */ /* 0x000fc8000f8e0211 */
[----:B------:R-:W-:Y:S02]  /*1b00*/  UIADD3 UR41, UR31, UR41, URZ ;  /* 0x000000291f297290 */ /* 0x000fe4000fffe03f */
[----:B------:R-:W-:Y:S01]  /*1b10*/  UIADD3 UR43, UR48, UR43, URZ ;  /* 0x0000002b302b7290 */ /* 0x000fe2000fffe03f */
[----:B------:R-:W-:Y:S01]  /*1b20*/  CS2R R126, SRZ ;  /* 0x00000000007e7805 */ /* 0x000fe2000001ff00 */
        /* <DEDUP_REMOVED lines=47> */
[C---:B---3--:R-:W-:Y:S01]  /*1e20*/  IMAD.SHL.U32 R15, R25.reuse, 0x2, RZ ;  /* 0x00000002190f7824 */ /* 0x048fe200078e00ff */
[----:B------:R-:W-:-:S04]  /*1e30*/  IADD3 R0, R25, 0x1800, RZ ;  /* 0x0000180019007810 */ /* 0x000fc80007ffe0ff */
[----:B------:R-:W-:Y:S01]  /*1e40*/  @!PT LDS RZ, [RZ] ;  /* 0x00000000fffff984 */ /* 0x000fe20000000800 */
[----:B------:R-:W-:Y:S01]  /*1e50*/  @!PT LDS RZ, [RZ] ;  /* 0x00000000fffff984 */ /* 0x000fe20000000800 */
[----:B------:R-:W-:Y:S01]  /*1e60*/  @!PT LDS RZ, [RZ] ;  /* 0x00000000fffff984 */ /* 0x000fe20000000800 */
[----:B------:R2:W-:Y:S01]  /*1e70*/  LDGSTS.E.BYPASS.LTC128B.128 [R15+0xf000], [R6.64] ;  /* 0x0f000000060f7fae */ /* 0x0005e2000b901d62 */
[----:B------:R-:W-:-:S03]  /*1e80*/  SEL R0, R0, R25, !P0 ;  /* 0x0000001900007207 */ /* 0x000fc60004000000 */
[----:B------:R2:W-:Y:S01]  /*1e90*/  LDGSTS.E.BYPASS.LTC128B.128 [R15+0x11000], [R6.64+0x40] ;  /* 0x11000040060f7fae */ /* 0x0005e2000b901d62 */
[----:B------:R-:W-:-:S03]  /*1ea0*/  SHF.L.U32 R238, R0, 0x1, RZ ;  /* 0x0000000100ee7819 */ /* 0x000fc600000006ff */
[----:B------:R2:W-:Y:S04]  /*1eb0*/  LDGSTS.E.BYPASS.LTC128B.128 [R15+0x13000], [R6.64+0x80] ;  /* 0x13000080060f7fae */ /* 0x0005e8000b901d62 */
[----:B------:R3:W-:Y:S01]  /*1ec0*/  LDGSTS.E.BYPASS.LTC128B.128 [R15+0x10000], [R12.64] ;  /* 0x100000000c0f7fae */ /* 0x0007e2000b901d62 */
[----:B----4-:R-:W-:-:S03]  /*1ed0*/  IMAD.SHL.U32 R8, R24, 0x4, RZ ;  /* 0x0000000418087824 */ /* 0x010fc600078e00ff */
[----:B------:R3:W-:Y:S01]  /*1ee0*/  LDGSTS.E.BYPASS.LTC128B.128 [R15+0x12000], [R12.64+0x40] ;  /* 0x120000400c0f7fae */ /* 0x0007e2000b901d62 */
[----:B------:R-:W-:-:S03]  /*1ef0*/  SHF.R.S32.HI R14, RZ, 0x1f, R24 ;  /* 0x0000001fff0e7819 */ /* 0x000fc60000011418 */
[----:B------:R3:W-:Y:S04]  /*1f00*/  LDGSTS.E.BYPASS.LTC128B.128 [R15+0x14000], [R12.64+0x80] ;  /* 0x140000800c0f7fae */ /* 0x0007e8000b901d62 */
[----:B------:R-:W0:Y:S04]  /*1f10*/  LDGDEPBAR ;  /* 0x00000000000079af */ /* 0x000e280000000000 */
[----:B------:R1:W-:Y:S04]  /*1f20*/  LDGSTS.E.BYPASS.LTC128B.128 [R15+0x6000], [R234.64] ;  /* 0x06000000ea0f7fae */ /* 0x0003e8000b901d62 */
[----:B------:R1:W-:Y:S01]  /*1f30*/  LDGSTS.E.BYPASS.LTC128B.128 [R15+0x7000], [R234.64+0x40] ;  /* 0x07000040ea0f7fae */ /* 0x0003e2000b901d62 */
[----:B------:R-:W-:-:S03]  /*1f40*/  SHF.L.U64.HI R3, R24, 0x2, R14 ;  /* 0x0000000218037819 */ /* 0x000fc6000001020e */
[----:B------:R1:W-:Y:S01]  /*1f50*/  LDGSTS.E.BYPASS.LTC128B.128 [R15+0x8000], [R234.64+0x80] ;  /* 0x08000080ea0f7fae */ /* 0x0003e2000b901d62 */
[----:B------:R-:W-:-:S03]  /*1f60*/  IADD3 R8, P1, R8, UR6, RZ ;  /* 0x0000000608087c10 */ /* 0x000fc6000ff3e0ff */
[----:B------:R1:W-:Y:S01]  /*1f70*/  LDGSTS.E.BYPASS.LTC128B.128 [R238], [R236.64] ;  /* 0x00000000ecee7fae */ /* 0x0003e2000b901d62 */
[----:B------:R-:W-:-:S03]  /*1f80*/  LEA.HI R0, R22, R21, RZ, 0x5 ;  /* 0x0000001516007211 */ /* 0x000fc600078f28ff */
[----:B------:R1:W-:Y:S04]  /*1f90*/  LDGSTS.E.BYPASS.LTC128B.128 [R238+0x1000], [R236.64+0x40] ;  /* 0x01000040ecee7fae */ /* 0x0003e8000b901d62 */
[----:B------:R1:W-:Y:S01]  /*1fa0*/  LDGSTS.E.BYPASS.LTC128B.128 [R238+0x2000], [R236.64+0x80] ;  /* 0x02000080ecee7fae */ /* 0x0003e2000b901d62 */
[----:B------:R-:W-:-:S03]  /*1fb0*/  IADD3.X R9, R3, UR5, RZ, P1, !PT ;  /* 0x0000000503097c10 */ /* 0x000fc60008ffe4ff */
[----:B------:R4:W-:Y:S04]  /*1fc0*/  LDGSTS.E.BYPASS.LTC128B.128 [R15+0x9000], [R4.64] ;  /* 0x09000000040f7fae */ /* 0x0009e8000b901d62 */
[----:B------:R4:W-:Y:S04]  /*1fd0*/  LDGSTS.E.BYPASS.LTC128B.128 [R15+0xb000], [R4.64+0x40] ;  /* 0x0b000040040f7fae */ /* 0x0009e8000b901d62 */
[----:B------:R4:W-:Y:S04]  /*1fe0*/  LDGSTS.E.BYPASS.LTC128B.128 [R15+0xd000], [R4.64+0x80] ;  /* 0x0d000080040f7fae */ /* 0x0009e8000b901d62 */
[----:B------:R1:W-:Y:S04]  /*1ff0*/  LDGSTS.E.BYPASS.LTC128B.128 [R15+0xa000], [R10.64] ;  /* 0x0a0000000a0f7fae */ /* 0x0003e8000b901d62 */
[----:B------:R1:W-:Y:S04]  /*2000*/  LDGSTS.E.BYPASS.LTC128B.128 [R15+0xc000], [R10.64+0x40] ;  /* 0x0c0000400a0f7fae */ /* 0x0003e8000b901d62 */
[----:B------:R1:W-:Y:S04]  /*2010*/  LDGSTS.E.BYPASS.LTC128B.128 [R15+0xe000], [R10.64+0x80] ;  /* 0x0e0000800a0f7fae */ /* 0x0003e8000b901d62 */
[----:B------:R-:W0:Y:S01]  /*2020*/  LDGDEPBAR ;  /* 0x00000000000079af */ /* 0x000e220000000000 */
[----:B------:R-:W-:-:S02]  /*2030*/  LOP3.LUT R3, R0, 0xffffffe0, RZ, 0xc0, !PT ;  /* 0xffffffe000037812 */ /* 0x000fc400078ec0ff */
[----:B------:R-:W-:Y:S01]  /*2040*/  SHF.R.S32.HI R0, RZ, 0x5, R0 ;  /* 0x00000005ff007819 */ /* 0x000fe20000011400 */
[----:B---3--:R3:W5:Y:S02]  /*2050*/  LDG.E R12, [R8.64+0x80] ;  /* 0x00008022080c7981 */ /* 0x008764000c1e1900 */
[----:B------:R-:W-:Y:S02]  /*2060*/  IMAD.IADD R3, R21, 0x1, -R3 ;  /* 0x0000000115037824 */ /* 0x000fe400078e0a03 */
[----:B----4-:R-:W-:Y:S01]  /*2070*/  IMAD.U32 R4, RZ, RZ, UR45 ;  /* 0x0000002dff047e24 */ /* 0x010fe2000f8e00ff */
[----:B------:R-:W-:Y:S02]  /*2080*/  UIMAD.WIDE UR44, UR29, UR12, UR48 ;  /* 0x0000000c1d2c72a5 */ /* 0x000fe4000f8e0230 */
[----:B------:R-:W-:Y:S01]  /*2090*/  UIADD3 UR29, -UR37, UR10, UR36 ;  /* 0x0000000a251d7290 */ /* 0x000fe2000fffe124 */
[----:B------:R-:W-:-:S03]  /*20a0*/  IMAD R0, R0, UR20, R3 ;  /* 0x0000001400007c24 */ /* 0x000fc6000f8e0203 */
[----:B------:R-:W-:Y:S01]  /*20b0*/  UIADD3 UR29, UR29, -UR9, URZ ;  /* 0x800000091d1d7290 */ /* 0x000fe2000fffe03f */
[----:B------:R-:W-:Y:S01]  /*20c0*/  IMAD.U32 R3, RZ, RZ, UR40 ;  /* 0x00000028ff037e24 */ /* 0x000fe2000f8e00ff */
[----:B------:R-:W-:Y:S02]  /*20d0*/  IADD3 R4, P2, P1, R0, UR19, R4 ;  /* 0x0000001300047c10 */ /* 0x000fe4000f95e004 */
[----:B------:R-:W-:Y:S01]  /*20e0*/  USHF.R.S32.HI UR7, URZ, 0x1f, UR29 ;  /* 0x0000001f3f077899 */ /* 0x000fe2000801141d */
[----:B------:R-:W-:Y:S01]  /*20f0*/  SHF.R.S32.HI R0, RZ, 0x1f, R0 ;  /* 0x0000001fff007819 */ /* 0x000fe20000011400 */
[----:B-1----:R3:W5:Y:S01]  /*2100*/  LDG.E R10, [R8.64] ;  /* 0x00000022080a7981 */ /* 0x002762000c1e1900 */
[----:B--2---:R-:W-:Y:S01]  /*2110*/  IMAD.U32 R6, RZ, RZ, UR30 ;  /* 0x0000001eff067e24 */ /* 0x004fe2000f8e00ff */
[----:B------:R-:W-:Y:S01]  /*2120*/  ULEA.HI UR7, UR7, UR29, URZ, 0x6 ;  /* 0x0000001d07077291 */ /* 0x000fe2000f8f303f */
[----:B------:R-:W-:Y:S01]  /*2130*/  IADD3.X R0, R0, UR18, R3, P2, P1 ;  /* 0x0000001200007c10 */ /* 0x000fe200097e2403 */
[----:B------:R-:W-:Y:S01]  /*2140*/  UIADD3 UR39, UP0, UR44, UR39, URZ ;  /* 0x000000272c277290 */ /* 0x000fe2000ff1e03f */
[----:B------:R-:W-:Y:S01]  /*2150*/  IADD3 R4, P1, R4, R20, RZ ;  /* 0x0000001404047210 */ /* 0x000fe20007f3e0ff */
[----:B------:R-:W-:Y:S01]  /*2160*/  USHF.R.S32.HI UR7, URZ, 0x6, UR7 ;  /* 0x000000063f077899 */ /* 0x000fe20008011407 */
[----:B------:R3:W5:Y:S01]  /*2170*/  LDG.E R11, [R8.64+0x20] ;  /* 0x00002022080b7981 */ /* 0x000762000c1e1900 */
[----:B------:R-:W-:Y:S01]  /*2180*/  UIADD3.X UR38, UR45, UR38, URZ, UP0, !UPT ;  /* 0x000000262d267290 */ /* 0x000fe200087fe43f */
[----:B------:R-:W-:Y:S01]  /*2190*/  IADD3.X R5, R0, R19, RZ, P1, !PT ;  /* 0x0000001300057210 */ /* 0x000fe20000ffe4ff */
[----:B------:R-:W-:Y:S01]  /*21a0*/  UIMAD UR41, UR41, UR39, URZ ;  /* 0x00000027292972a4 */ /* 0x000fe2000f8e023f */
[----:B------:R-:W-:-:S04]  /*21b0*/  DEPBAR.LE SB0, 0x1 ;  /* 0x000080400000791a */ /* 0x000fc80000000000 */
[----:B------:R-:W-:Y:S01]  /*21c0*/  UISETP.LT.AND UP0, UPT, URZ, UR7, UPT ;  /* 0x000000073f00728c */ /* 0x000fe2000bf01270 */
[----:B------:R-:W-:Y:S01]  /*21d0*/  IMAD.WIDE.U32 R4, R6, UR39, R4 ;  /* 0x0000002706047c25 */ /* 0x000fe2000f8e0004 */
[----:B------:R-:W-:Y:S02]  /*21e0*/  UIMAD UR38, UR38, UR30, UR41 ;  /* 0x0000001e262672a4 */ /* 0x000fe4000f8e0229 */
[----:B------:R-:W-:Y:S02]  /*21f0*/  USEL UR7, URZ, UR7, !UP0 ;  /* 0x000000073f077287 */ /* 0x000fe4000c000000 */
[C---:B------:R-:W-:Y:S02]  /*2200*/  LEA R228, P1, R4.reuse, c[0x0][0x350], 0x2 ;  /* 0x0000d40004e47a11 */ /* 0x040fe400078210ff */
[----:B------:R-:W-:Y:S01]  /*2210*/  UISETP.GT.AND UP0, UPT, UR46, UR7, UPT ;  /* 0x000000072e00728c */ /* 0x000fe2000bf04270 */
[----:B------:R-:W-:Y:S01]  /*2220*/  IADD3 R0, R5, UR38, RZ ;  /* 0x0000002605007c10 */ /* 0x000fe2000fffe0ff */
[----:B---3--:R1:W5:Y:S04]  /*2230*/  LDG.E R8, [R8.64+0xa0] ;  /* 0x0000a02208087981 */ /* 0x008368000c1e1900 */
[----:B------:R-:W-:Y:S01]  /*2240*/  BAR.SYNC.DEFER_BLOCKING 0x0 ;  /* 0x0000000000007b1d */ /* 0x000fe20000010000 */
[----:B------:R-:W-:-:S02]  /*2250*/  LEA.HI.X R229, R4, c[0x0][0x354], R0, 0x2, P1 ;  /* 0x0000d50004e57a11 */ /* 0x000fc400008f1400 */
[----:B------:R-:W-:Y:S01]  /*2260*/  PLOP3.LUT P1, PT, PT, PT, UP0, 0x80, 0x0 ;  /* 0x000000000000781c */ /* 0x000fe20003f2f008 */
[----:B------:R-:W-:Y:S01]  /*2270*/  IMAD.U32 R7, RZ, RZ, UR31 ;  /* 0x0000001fff077e24 */ /* 0x000fe2000f8e00ff */
[----:B------:R-:W-:Y:S01]  /*2280*/  UIMAD.WIDE UR38, UR43, UR15, UR24 ;  /* 0x0000000f2b2672a5 */ /* 0x000fe2000f8e0218 */
[----:B------:R1:W2:Y:S04]  /*2290*/  LDSM.16.M88.4 R168, [R218+0xf000] ;  /* 0x00f00000daa8783b */ /* 0x0002a80000000200 */
[----:B------:R1:W3:Y:S04]  /*22a0*/  LDSM.16.M88.4 R172, [R218+0xf400] ;  /* 0x00f40000daac783b */ /* 0x0002e80000000200 */
[----:B------:R1:W4:Y:S04]  /*22b0*/  LDSM.16.M88.4 R176, [R217+0xf000] ;  /* 0x00f00000d9b0783b */ /* 0x0003280000000200 */
[----:B------:R1:W1:Y:S04]  /*22c0*/  LDSM.16.M88.4 R180, [R217+0xf400] ;  /* 0x00f40000d9b4783b */ /* 0x0002680000000200 */
[----:B------:R1:W1:Y:S04]  /*22d0*/  LDSM.16.M88.4 R184, [R218+0x11000] ;  /* 0x01100000dab8783b */ /* 0x0002680000000200 */
[----:B------:R1:W1:Y:S04]  /*22e0*/  LDSM.16.M88.4 R188, [R218+0x11400] ;  /* 0x01140000dabc783b */ /* 0x0002680000000200 */
[----:B------:R1:W1:Y:S04]  /*22f0*/  LDSM.16.M88.4 R192, [R217+0x11000] ;  /* 0x01100000d9c0783b */ /* 0x0002680000000200 */
[----:B------:R1:W1:Y:S04]  /*2300*/  LDSM.16.M88.4 R196, [R217+0x11400] ;  /* 0x01140000d9c4783b */ /* 0x0002680000000200 */
[----:B------:R1:W1:Y:S04]  /*2310*/  LDSM.16.M88.4 R200, [R218+0x13000] ;  /* 0x01300000dac8783b */ /* 0x0002680000000200 */
[----:B------:R1:W1:Y:S04]  /*2320*/  LDSM.16.M88.4 R204, [R218+0x13400] ;  /* 0x01340000dacc783b */ /* 0x0002680000000200 */
[----:B------:R1:W1:Y:S04]  /*2330*/  LDSM.16.M88.4 R208, [R217+0x13000] ;  /* 0x01300000d9d0783b */ /* 0x0002680000000200 */
[----:B------:R1:W1:Y:S01]  /*2340*/  LDSM.16.M88.4 R212, [R217+0x13400] ;  /* 0x01340000d9d4783b */ /* 0x0002620000000200 */
[----:B------:R-:W-:Y:S05]  /*2350*/  @!P1 BRA `(.L_x_46) ;  /* 0x0000376000009947 */ /* 0x000fea0003800000 */
[----:B--23-5:R2:W-:Y:S01]  /*2360*/  STL [R1+0x8], R10 ;  /* 0x0000080a01007387 */ /* 0x02c5e20000100800 */
[----:B------:R-:W-:Y:S01]  /*2370*/  IADD3 R3, R225, 0x1800, RZ ;  /* 0x00001800e1037810 */ /* 0x000fe20007ffe0ff */
[----:B------:R-:W-:Y:S01]  /*2380*/  UIADD3 UR33, UR36, UR8, URZ ;  /* 0x0000000824217290 */ /* 0x000fe2000fffe03f */
[----:B------:R-:W-:Y:S01]  /*2390*/  IADD3 R0, R227, 0x1800, RZ ;  /* 0x00001800e3007810 */ /* 0x000fe20007ffe0ff */
[----:B------:R2:W-:Y:S01]  /*23a0*/  STL [R1+0x4], R11 ;  /* 0x0000040b01007387 */ /* 0x0005e20000100800 */
[----:B------:R-:W-:Y:S01]  /*23b0*/  SEL R3, R3, R225, !P0 ;  /* 0x000000e103037207 */ /* 0x000fe20004000000 */
[----:B------:R-:W-:Y:S01]  /*23c0*/  IMAD.MOV.U32 R252, RZ, RZ, R8 ;  /* 0x000000fffffc7224 */ /* 0x000fe200078e0008 */
[----:B------:R-:W-:Y:S01]  /*23d0*/  SEL R0, R0, R227, !P0 ;  /* 0x000000e300007207 */ /* 0x000fe20004000000 */
[----:B------:R2:W-:Y:S01]  /*23e0*/  STL [R1], R12 ;  /* 0x0000000c01007387 */ /* 0x0005e20000100800 */
[----:B------:R-:W-:Y:S01]  /*23f0*/  IMAD.MOV.U32 R127, RZ, RZ, RZ ;  /* 0x000000ffff7f7224 */ /* 0x000fe200078e00ff */
[----:B------:R-:W-:Y:S01]  /*2400*/  UIADD3 UR33, -UR37, 0x80, UR33 ;  /* 0x0000008025217890 */ /* 0x000fe2000fffe121 */
[----:B------:R-:W-:-:S02]  /*2410*/  IMAD.SHL.U32 R3, R3, 0x2, RZ ;  /* 0x0000000203037824 */ /* 0x000fc400078e00ff */
[----:B------:R-:W-:Y:S02]  /*2420*/  IMAD.SHL.U32 R216, R0, 0x2, RZ ;  /* 0x0000000200d87824 */ /* 0x000fe400078e00ff */
[----:B------:R-:W-:Y:S02]  /*2430*/  IMAD.MOV.U32 R0, RZ, RZ, c[0x0][0x1c0] ;  /* 0x00007000ff007624 */ /* 0x000fe400078e00ff */
[----:B------:R-:W-:Y:S02]  /*2440*/  IMAD.SHL.U32 R219, R227, 0x2, RZ ;  /* 0x00000002e3db7824 */ /* 0x000fe400078e00ff */
[----:B------:R-:W-:Y:S02]  /*2450*/  IMAD R0, R0, c[0x0][0x22c], RZ ;  /* 0x00008b0000007a24 */ /* 0x000fe400078e02ff */
[----:B------:R-:W-:Y:S02]  /*2460*/  IMAD.IADD R220, R219, 0x1, R226 ;  /* 0x00000001dbdc7824 */ /* 0x000fe400078e02e2 */
[C---:B------:R-:W-:Y:S01]  /*2470*/  IMAD.SHL.U32 R6, R0.reuse, 0x10, RZ ;  /* 0x0000001000067824 */ /* 0x040fe200078e00ff */
[----:B------:R-:W-:-:S04]  /*2480*/  SHF.L.U32 R4, R0, 0x3, RZ ;  /* 0x0000000300047819 */ /* 0x000fc800000006ff */
[C---:B------:R-:W-:Y:S02]  /*2490*/  IADD3 R5, R6.reuse, 0x20, RZ ;  /* 0x0000002006057810 */ /* 0x040fe40007ffe0ff */
[----:B------:R-:W-:Y:S02]  /*24a0*/  IADD3 R0, R6, 0x40, RZ ;  /* 0x0000004006007810 */ /* 0x000fe40007ffe0ff */
[----:B------:R-:W-:Y:S02]  /*24b0*/  SHF.L.U64.HI R6, R24, 0x2, R14 ;  /* 0x0000000218067819 */ /* 0x000fe4000001020e */
[C---:B------:R-:W-:Y:S01]  /*24c0*/  IADD3 R5, R4.reuse, R5, RZ ;  /* 0x0000000504057210 */ /* 0x040fe20007ffe0ff */
[----:B------:R-:W-:Y:S02]  /*24d0*/  IMAD.IADD R0, R4, 0x1, R0 ;  /* 0x0000000104007824 */ /* 0x000fe400078e0200 */
[----:B------:R3:W-:Y:S02]  /*24e0*/  STL [R1+0x2c], R6 ;  /* 0x00002c0601007387 */ /* 0x0007e40000100800 */
[----:B---3--:R-:W-:-:S05]  /*24f0*/  SHF.L.U32 R6, R24, 0x2, RZ ;  /* 0x0000000218067819 */ /* 0x008fca00000006ff */
[----:B------:R3:W-:Y:S02]  /*2500*/  STL [R1+0x28], R6 ;  /* 0x0000280601007387 */ /* 0x0007e40000100800 */
[C---:B---3--:R-:W-:Y:S01]  /*2510*/  IADD3 R6, R4.reuse, R5, RZ ;  /* 0x0000000504067210 */ /* 0x048fe20007ffe0ff */
[----:B------:R-:W-:-:S03]  /*2520*/  IMAD.IADD R5, R4, 0x1, R0 ;  /* 0x0000000104057824 */ /* 0x000fc600078e0200 */
[C---:B------:R-:W-:Y:S01]  /*2530*/  IADD3 R6, R4.reuse, R6, RZ ;  /* 0x0000000604067210 */ /* 0x040fe20007ffe0ff */
[----:B------:R-:W-:-:S03]  /*2540*/  IMAD.IADD R5, R4, 0x1, R5 ;  /* 0x0000000104057824 */ /* 0x000fc600078e0205 */
[C---:B------:R-:W-:Y:S01]  /*2550*/  IADD3 R6, R4.reuse, R6, RZ ;  /* 0x0000000604067210 */ /* 0x040fe20007ffe0ff */
[----:B------:R-:W-:-:S04]  /*2560*/  IMAD.IADD R5, R4, 0x1, R5 ;  /* 0x0000000104057824 */ /* 0x000fc800078e0205 */
[----:B------:R3:W-:Y:S01]  /*2570*/  STL [R1+0x10], R6 ;  /* 0x0000100601007387 */ /* 0x0007e20000100800 */
[----:B------:R-:W-:-:S03]  /*2580*/  IMAD.IADD R0, R4, 0x1, R5 ;  /* 0x0000000104007824 */ /* 0x000fc600078e0205 */
[----:B------:R2:W-:Y:S01]  /*2590*/  STL [R1+0xc], R5 ;  /* 0x00000c0501007387 */ /* 0x0005e20000100800 */
[----:B---3--:R-:W-:-:S05]  /*25a0*/  IADD3 R6, R4, R6, RZ ;  /* 0x0000000604067210 */ /* 0x008fca0007ffe0ff */
[----:B------:R2:W-:Y:S04]  /*25b0*/  STL [R1+0x18], R6 ;  /* 0x0000180601007387 */ /* 0x0005e80000100800 */
[----:B------:R2:W-:Y:S02]  /*25c0*/  STL [R1+0x14], R0 ;  /* 0x0000140001007387 */ /* 0x0005e40000100800 */
.L_x_49:
[----:B------:R-:W0:Y:S01]  /*25d0*/  LDGDEPBAR ;  /* 0x00000000000079af */ /* 0x000e220000000000 */
[----:B--2---:R-:W-:Y:S01]  /*25e0*/  IMAD.IADD R0, R226, 0x1, R216 ;  /* 0x00000001e2007824 */ /* 0x004fe200078e02d8 */
[----:B------:R-:W-:Y:S02]  /*25f0*/  USHF.L.U32 UR29, UR4, 0x6, URZ ;  /* 0x00000006041d7899 */ /* 0x000fe4000800063f */
[----:B------:R-:W-:Y:S02]  /*2600*/  UISETP.GT.AND UP3, UPT, UR4, UR7, UPT ;  /* 0x000000070400728c */ /* 0x000fe4000bf64270 */
[----:B------:R-:W-:Y:S02]  /*2610*/  UISETP.GE.AND UP0, UPT, UR29, UR33, UPT ;  /* 0x000000211d00728c */ /* 0x000fe4000bf06270 */
[----:B------:R-:W2:Y:S04]  /*2620*/  LDL R242, [R1+0x3c] ;  /* 0x00003c0001f27983 */ /* 0x000ea80000100800 */
[----:B------:R-:W3:Y:S01]  /*2630*/  LDL R243, [R1+0x38] ;  /* 0x0000380001f37983 */ /* 0x000ee20000100800 */
[----:B------:R-:W-:Y:S03]  /*2640*/  PLOP3.LUT P0, PT, PT, PT, UP0, 0x80, 0x0 ;  /* 0x000000000000781c */ /* 0x000fe60003f0f008 */
[----:B-----5:R-:W5:Y:S04]  /*2650*/  LDL R241, [R1+0x8] ;  /* 0x0000080001f17983 */ /* 0x020f680000100800 */
[----:B----4-:R-:W4:Y:S04]  /*2660*/  LDL R240, [R1+0x4] ;  /* 0x0000040001f07983 */ /* 0x010f280000100800 */
[----:B------:R-:W2:Y:S01]  /*2670*/  LDL R239, [R1] ;  /* 0x0000000001ef7983 */ /* 0x000ea20000100800 */
        /* <DEDUP_REMOVED lines=11> */
[----:B------:R-:W1:Y:S02]  /*2730*/  LDSM.16.M88.4 R148, [R217+0x9400] ;  /* 0x00940000d994783b */ /* 0x000e640000000200 */
[-C--:B------:R-:W-:Y:S06]  /*2740*/  HMMA.16816.F32 R12, R28, R18.reuse, RZ ;  /* 0x000000121c0c723c */ /* 0x080fec00000018ff */
[----:B------:R-:W-:Y:S02]  /*2750*/  LDSM.16.M88.4 R152, [R218+0xb000] ;  /* 0x00b00000da98783b */ /* 0x000fe40000000200 */
[C---:B------:R-:W-:Y:S06]  /*2760*/  HMMA.16816.F32 R16, R32.reuse, R18, RZ ;  /* 0x000000122010723c */ /* 0x040fec00000018ff */
[----:B------:R-:W-:Y:S02]  /*2770*/  LDSM.16.M88.4 R156, [R216+0x1800] ;  /* 0x00180000d89c783b */ /* 0x000fe40000000200 */
[-C--:B------:R-:W-:Y:S06]  /*2780*/  HMMA.16816.F32 R20, R32, R132.reuse, RZ ;  /* 0x000000842014723c */ /* 0x080fec00000018ff */
[----:B------:R-:W-:Y:S02]  /*2790*/  LDSM.16.M88.4 R160, [R217+0xb000] ;  /* 0x00b00000d9a0783b */ /* 0x000fe40000000200 */
[C---:B------:R-:W-:Y:S06]  /*27a0*/  HMMA.16816.F32 R24, R28.reuse, R132, RZ ;  /* 0x000000841c18723c */ /* 0x040fec00000018ff */
[----:B------:R-:W-:Y:S02]  /*27b0*/  LDSM.16.M88.4 R164, [R0+0x1800] ;  /* 0x0018000000a4783b */ /* 0x000fe40000000200 */
[-C--:B------:R-:W-:Y:S08]  /*27c0*/  HMMA.16816.F32 R28, R28, R134.reuse, RZ ;  /* 0x000000861c1c723c */ /* 0x080ff000000018ff */
[----:B------:R-:W-:Y:S01]  /*27d0*/  HMMA.16816.F32 R32, R32, R134, RZ ;  /* 0x000000862020723c */ /* 0x000fe200000018ff */
[----:B------:R-:W1:Y:S07]  /*27e0*/  LDSM.16.M88.4 R132, [R216+0x1000] ;  /* 0x00100000d884783b */ /* 0x000e6e0000000200 */
        /* <DEDUP_REMOVED lines=10> */
[----:B------:R-:W2:Y:S07]  /*2890*/  LDSM.16.M88.4 R136, [R217+0xb400] ;  /* 0x00b40000d988783b */ /* 0x000eae0000000200 */
[-C--:B------:R-:W-:Y:S01]  /*28a0*/  HMMA.16816.F32 R4, R132, R152.reuse, R4 ;  /* 0x000000988404723c */ /* 0x080fe20000001804 */
[----:B------:R-:W-:Y:S07]  /*28b0*/  LDSM.16.M88.4 R148, [R216+0x2800] ;  /* 0x00280000d894783b */ /* 0x000fee0000000200 */
[C---:B------:R-:W-:Y:S08]  /*28c0*/  HMMA.16816.F32 R8, R156.reuse, R152, R8 ;  /* 0x000000989c08723c */ /* 0x040ff00000001808 */
[-C--:B------:R-:W-:Y:S08]  /*28d0*/  HMMA.16816.F32 R12, R156, R154.reuse, R12 ;  /* 0x0000009a9c0c723c */ /* 0x080ff0000000180c */
[C---:B------:R-:W-:Y:S01]  /*28e0*/  HMMA.16816.F32 R16, R132.reuse, R154, R16 ;  /* 0x0000009a8410723c */ /* 0x040fe20000001810 */
[----:B------:R-:W-:Y:S07]  /*28f0*/  LDSM.16.M88.4 R152, [R218+0xd400] ;  /* 0x00d40000da98783b */ /* 0x000fee0000000200 */
[-C--:B-1----:R-:W-:Y:S08]  /*2900*/  HMMA.16816.F32 R20, R132, R140.reuse, R20 ;  /* 0x0000008c8414723c */ /* 0x082ff00000001814 */
[C---:B------:R-:W-:Y:S08]  /*2910*/  HMMA.16816.F32 R24, R156.reuse, R140, R24 ;  /* 0x0000008c9c18723c */ /* 0x040ff00000001818 */
[-C--:B------:R-:W-:Y:S01]  /*2920*/  HMMA.16816.F32 R28, R156, R142.reuse, R28 ;  /* 0x0000008e9c1c723c */ /* 0x080fe2000000181c */
[----:B------:R-:W-:Y:S07]  /*2930*/  LDSM.16.M88.4 R156, [R0+0x2000] ;  /* 0x00200000009c783b */ /* 0x000fee0000000200 */
[----:B------:R-:W-:Y:S01]  /*2940*/  HMMA.16816.F32 R32, R132, R142, R32 ;  /* 0x0000008e8420723c */ /* 0x000fe20000001820 */
[----:B------:R-:W-:Y:S07]  /*2950*/  LDSM.16.M88.4 R132, [R216+0x2000] ;  /* 0x00200000d884783b */ /* 0x000fee0000000200 */
[-C--:B------:R-:W-:Y:S01]  /*2960*/  HMMA.16816.F32 R4, R144, R160.reuse, R4 ;  /* 0x000000a09004723c */ /* 0x080fe20000001804 */
[----:B------:R-:W1:Y:S07]  /*2970*/  LDSM.16.M88.4 R140, [R218+0xd000] ;  /* 0x00d00000da8c783b */ /* 0x000e6e0000000200 */
[C---:B------:R-:W-:Y:S08]  /*2980*/  HMMA.16816.F32 R8, R164.reuse, R160, R8 ;  /* 0x000000a0a408723c */ /* 0x040ff00000001808 */
[-C--:B------:R-:W-:Y:S03]  /*2990*/  HMMA.16816.F32 R12, R164, R162.reuse, R12 ;  /* 0x000000a2a40c723c */ /* 0x080fe6000000180c */
[----:B-----5:R-:W-:Y:S05]  /*29a0*/  FSETP.NEU.FTZ.AND P1, PT, R241, -INF , PT ;  /* 0xff800000f100780b */ /* 0x020fea0003f3d000 */
[C---:B------:R-:W-:Y:S01]  /*29b0*/  HMMA.16816.F32 R16, R144.reuse, R162, R16 ;  /* 0x000000a29010723c */ /* 0x040fe20000001810 */
[----:B------:R-:W5:Y:S07]  /*29c0*/  LDSM.16.M88.4 R160, [R217+0xd000] ;  /* 0x00d00000d9a0783b */ /* 0x000f6e0000000200 */
[-C--:B--2---:R-:W-:Y:S08]  /*29d0*/  HMMA.16816.F32 R20, R144, R136.reuse, R20 ;  /* 0x000000889014723c */ /* 0x084ff00000001814 */
[C---:B------:R-:W-:Y:S07]  /*29e0*/  HMMA.16816.F32 R24, R164.reuse, R136, R24 ;  /* 0x00000088a418723c */ /* 0x040fee0000001818 */
[----:B------:R-:W-:Y:S01]  /*29f0*/  IMAD.U32 R137, RZ, RZ, UR29 ;  /* 0x0000001dff897e24 */ /* 0x000fe2000f8e00ff */
[-C--:B------:R-:W-:Y:S04]  /*2a00*/  HMMA.16816.F32 R28, R164, R138.reuse, R28 ;  /* 0x0000008aa41c723c */ /* 0x080fe8000000181c */
[----:B---3--:R-:W-:Y:S04]  /*2a10*/  @!P0 IADD3 R137, R137, UR37, R243 ;  /* 0x0000002589898c10 */ /* 0x008fe8000fffe0f3 */
[----:B------:R-:W-:Y:S01]  /*2a20*/  HMMA.16816.F32 R32, R144, R138, R32 ;  /* 0x0000008a9020723c */ /* 0x000fe20000001820 */
[----:B------:R-:W2:Y:S03]  /*2a30*/  LDL R144, [R1+0x28] ;  /* 0x0000280001907983 */ /* 0x000ea60000100800 */
[----:B------:R-:W-:Y:S03]  /*2a40*/  @!P0 IADD3 R136, R137, 0x20, RZ ;  /* 0x0000002089888810 */ /* 0x000fe60007ffe0ff */
[----:B------:R-:W-:Y:S01]  /*2a50*/  FMUL.FTZ R138, R239, 1.4426950216293334961 ;  /* 0x3fb8aa3bef8a7820 */ /* 0x000fe20000410000 */
[-C--:B-1----:R-:W-:Y:S05]  /*2a60*/  HMMA.16816.F32 R4, R132, R140.reuse, R4 ;  /* 0x0000008c8404723c */ /* 0x082fea0000001804 */
[----:B------:R-:W-:Y:S01]  /*2a70*/  @!P0 IMNMX R136, R136, UR37, PT ;  /* 0x0000002588888c17 */ /* 0x000fe2000b800200 */
[----:B----4-:R-:W-:Y:S02]  /*2a80*/  FMUL.FTZ R139, R240, 1.4426950216293334961 ;  /* 0x3fb8aa3bf08b7820 */ /* 0x010fe40000410000 */
[C---:B------:R-:W-:Y:S07]  /*2a90*/  HMMA.16816.F32 R8, R148.reuse, R140, R8 ;  /* 0x0000008c9408723c */ /* 0x040fee0000001808 */
[----:B------:R-:W-:Y:S01]  /*2aa0*/  FMUL.FTZ R141, R241, 1.4426950216293334961 ;  /* 0x3fb8aa3bf18d7820 */ /* 0x000fe20000410000 */
[-C--:B------:R-:W-:Y:S04]  /*2ab0*/  HMMA.16816.F32 R12, R148, R142.reuse, R12 ;  /* 0x0000008e940c723c */ /* 0x080fe8000000180c */
[----:B------:R-:W-:Y:S02]  /*2ac0*/  FSEL R141, R141, RZ, P1 ;  /* 0x000000ff8d8d7208 */ /* 0x000fe40000800000 */
[C---:B------:R-:W-:Y:S02]  /*2ad0*/  @!P0 IADD3 R140, R137.reuse, 0x8, RZ ;  /* 0x00000008898c8810 */ /* 0x040fe40007ffe0ff */
[C---:B------:R-:W-:Y:S04]  /*2ae0*/  HMMA.16816.F32 R16, R132.reuse, R142, R16 ;  /* 0x0000008e8410723c */ /* 0x040fe80000001810 */
[----:B------:R-:W-:Y:S03]  /*2af0*/  @!P0 IMNMX R140, R140, UR37, PT ;  /* 0x000000258c8c8c17 */ /* 0x000fe6000b800200 */
[C---:B------:R-:W-:Y:S01]  /*2b00*/  @!P0 IMNMX R142, R137.reuse, UR37, PT ;  /* 0x00000025898e8c17 */ /* 0x040fe2000b800200 */
[-C--:B------:R-:W-:Y:S04]  /*2b10*/  HMMA.16816.F32 R20, R132, R152.reuse, R20 ;  /* 0x000000988414723c */ /* 0x080fe80000001814 */
[----:B------:R-:W-:Y:S04]  /*2b20*/  @!P0 IADD3 R137, R137, 0x28, RZ ;  /* 0x0000002889898810 */ /* 0x000fe80007ffe0ff */
[C---:B------:R-:W-:Y:S04]  /*2b30*/  HMMA.16816.F32 R24, R148.reuse, R152, R24 ;  /* 0x000000989418723c */ /* 0x040fe80000001818 */
[----:B------:R-:W-:Y:S04]  /*2b40*/  @!P0 IMNMX R137, R137, UR37, PT ;  /* 0x0000002589898c17 */ /* 0x000fe8000b800200 */
[-C--:B------:R-:W-:Y:S08]  /*2b50*/  HMMA.16816.F32 R28, R148, R154.reuse, R28 ;  /* 0x0000009a941c723c */ /* 0x080ff0000000181c */
[----:B------:R-:W-:Y:S01]  /*2b60*/  HMMA.16816.F32 R32, R132, R154, R32 ;  /* 0x0000009a8420723c */ /* 0x000fe20000001820 */
[----:B------:R1:W3:Y:S07]  /*2b70*/  LDSM.16.M88.4 R132, [R0+0x2800] ;  /* 0x002800000084783b */ /* 0x0002ee0000000200 */
[-C--:B-----5:R-:W-:Y:S01]  /*2b80*/  HMMA.16816.F32 R4, R156, R160.reuse, R4 ;  /* 0x000000a09c04723c */ /* 0x0a0fe20000001804 */
[----:B-1----:R-:W-:Y:S04]  /*2b90*/  IMAD.U32 R0, RZ, RZ, UR23 ;  /* 0x00000017ff007e24 */ /* 0x002fe8000f8e00ff */
[----:B------:R-:W-:Y:S05]  /*2ba0*/  @!P0 IMAD R0, R0, 0x80, R242 ;  /* 0x0000008000008824 */ /* 0x000fea00078e02f2 */
[CC--:B------:R-:W-:Y:S02]  /*2bb0*/  @!P0 ISETP.GE.AND P2, PT, R0.reuse, R142.reuse, PT ;  /* 0x0000008e0000820c */ /* 0x0c0fe40003f46270 */
[----:B------:R-:W-:Y:S11]  /*2bc0*/  @!P0 IADD3 R143, R0, 0x1, RZ ;  /* 0x00000001008f8810 */ /* 0x000ff60007ffe0ff */
[----:B------:R-:W-:Y:S01]  /*2bd0*/  @!UPT UIADD3 URZ, URZ, URZ, URZ ;  /* 0x0000003f3f3ff290 */ /* 0x000fe2000fffe03f */
[----:B------:R-:W-:Y:S02]  /*2be0*/  @!P0 FSEL R4, R4, -INF , !P2 ;  /* 0xff80000004048808 */ /* 0x000fe40005000000 */
[----:B------:R-:W-:Y:S01]  /*2bf0*/  @!P0 ISETP.GE.AND P1, PT, R143, R142, PT ;  /* 0x0000008e8f00820c */ /* 0x000fe20003f26270 */
[C---:B---3--:R-:W-:Y:S04]  /*2c00*/  HMMA.16816.F32 R8, R132.reuse, R160, R8 ;  /* 0x000000a08408723c */ /* 0x048fe80000001808 */
[----:B------:R-:W-:Y:S01]  /*2c10*/  @!P0 FSEL R5, R5, -INF , !P1 ;  /* 0xff80000005058808 */ /* 0x000fe20004800000 */
[--C-:B------:R-:W-:Y:S01]  /*2c20*/  FFMA.FTZ R4, R4, c[0x0][0x23c], -R141.reuse ;  /* 0x00008f0004047a23 */ /* 0x100fe2000001088d */
[----:B------:R-:W-:Y:S02]  /*2c30*/  FSETP.NEU.FTZ.AND P1, PT, R240, -INF , PT ;  /* 0xff800000f000780b */ /* 0x000fe40003f3d000 */
[-C--:B------:R-:W-:Y:S01]  /*2c40*/  HMMA.16816.F32 R12, R132, R162.reuse, R12 ;  /* 0x000000a2840c723c */ /* 0x080fe2000000180c */
[----:B------:R-:W-:Y:S02]  /*2c50*/  MUFU.EX2 R241, R4 ;  /* 0x0000000400f17308 */ /* 0x000fe40000000800 */
[-C--:B------:R-:W-:Y:S01]  /*2c60*/  @!P0 ISETP.GE.AND P2, PT, R0, R140.reuse, PT ;  /* 0x0000008c0000820c */ /* 0x080fe20003f46270 */
[----:B------:R-:W-:Y:S01]  /*2c70*/  FFMA.FTZ R5, R5, c[0x0][0x23c], -R141 ;  /* 0x00008f0005057a23 */ /* 0x000fe2000001088d */
[----:B------:R-:W-:Y:S02]  /*2c80*/  FSEL R139, R139, RZ, P1 ;  /* 0x000000ff8b8b7208 */ /* 0x000fe40000800000 */
[----:B------:R-:W-:Y:S01]  /*2c90*/  @!P0 ISETP.GE.AND P1, PT, R143, R140, PT ;  /* 0x0000008c8f00820c */ /* 0x000fe20003f26270 */
[C---:B------:R-:W-:Y:S03]  /*2ca0*/  HMMA.16816.F32 R16, R156.reuse, R162, R16 ;  /* 0x000000a29c10723c */ /* 0x040fe60000001810 */
[----:B------:R-:W-:Y:S01]  /*2cb0*/  MUFU.EX2 R165, R5 ;  /* 0x0000000500a57308 */ /* 0x000fe20000000800 */
[----:B------:R-:W-:Y:S02]  /*2cc0*/  @!P0 FSEL R6, R6, -INF , !P2 ;  /* 0xff80000006068808 */ /* 0x000fe40005000000 */
[-C--:B------:R-:W-:Y:S02]  /*2cd0*/  @!P0 ISETP.GE.AND P2, PT, R0, R136.reuse, PT ;  /* 0x000000880000820c */ /* 0x080fe40003f46270 */
[----:B------:R-:W-:Y:S01]  /*2ce0*/  @!P0 FSEL R7, R7, -INF , !P1 ;  /* 0xff80000007078808 */ /* 0x000fe20004800000 */
[--C-:B------:R-:W-:Y:S01]  /*2cf0*/  FFMA.FTZ R6, R6, c[0x0][0x23c], -R139.reuse ;  /* 0x00008f0006067a23 */ /* 0x100fe2000001088b */
[----:B------:R-:W-:Y:S02]  /*2d00*/  FSETP.NEU.FTZ.AND P1, PT, R239, -INF , PT ;  /* 0xff800000ef00780b */ /* 0x000fe40003f3d000 */
[----:B------:R-:W-:Y:S01]  /*2d10*/  @!P0 FSEL R8, R8, -INF , !P2 ;  /* 0xff80000008088808 */ /* 0x000fe20005000000 */
[----:B------:R-:W-:Y:S01]  /*2d20*/  FFMA.FTZ R7, R7, c[0x0][0x23c], -R139 ;  /* 0x00008f0007077a23 */ /* 0x000fe2000001088b */
[----:B------:R-:W-:Y:S01]  /*2d30*/  FSEL R138, R138, RZ, P1 ;  /* 0x000000ff8a8a7208 */ /* 0x000fe20000800000 */
[----:B------:R-:W-:Y:S01]  /*2d40*/  MUFU.EX2 R146, R6 ;  /* 0x0000000600927308 */ /* 0x000fe20000000800 */
[-C--:B------:R-:W-:Y:S02]  /*2d50*/  @!P0 ISETP.GE.AND P1, PT, R143, R136.reuse, PT ;  /* 0x000000888f00820c */ /* 0x080fe40003f26270 */
[-C--:B------:R-:W-:Y:S01]  /*2d60*/  @!P0 ISETP.GE.AND P2, PT, R0, R137.reuse, PT ;  /* 0x000000890000820c */ /* 0x080fe20003f46270 */
[--C-:B------:R-:W-:Y:S01]  /*2d70*/  FFMA.FTZ R8, R8, c[0x0][0x23c], -R138.reuse ;  /* 0x00008f0008087a23 */ /* 0x100fe2000001088a */
[----:B------:R-:W-:Y:S02]  /*2d80*/  @!P0 FSEL R9, R9, -INF , !P1 ;  /* 0xff80000009098808 */ /* 0x000fe40004800000 */
[----:B------:R-:W-:Y:S02]  /*2d90*/  FSETP.NEU.FTZ.AND P1, PT, R252, -INF , PT ;  /* 0xff800000fc00780b */ /* 0x000fe40003f3d000 */
[----:B------:R-:W-:Y:S01]  /*2da0*/  @!P0 FSEL R10, R10, -INF , !P2 ;  /* 0xff8000000a0a8808 */ /* 0x000fe20005000000 */
[----:B------:R1:W-:Y:S01]  /*2db0*/  MUFU.EX2 R249, R8 ;  /* 0x0000000800f97308 */ /* 0x0003e20000000800 */
[----:B------:R-:W-:Y:S09]  /*2dc0*/  FFMA.FTZ R9, R9, c[0x0][0x23c], -R138 ;  /* 0x00008f0009097a23 */ /* 0x000ff2000001088a */
[----:B------:R3:W4:Y:S10]  /*2dd0*/  MUFU.EX2 R245, R7 ;  /* 0x0000000700f57308 */ /* 0x0007340000000800 */
[----:B------:R5:W4:Y:S01]  /*2de0*/  MUFU.EX2 R248, R9 ;  /* 0x0000000900f87308 */ /* 0x000b220000000800 */
[----:B-1----:R-:W-:Y:S05]  /*2df0*/  FMUL.FTZ R8, R252, 1.4426950216293334961 ;  /* 0x3fb8aa3bfc087820 */ /* 0x002fea0000410000 */
[----:B------:R-:W-:Y:S02]  /*2e00*/  FSEL R8, R8, RZ, P1 ;  /* 0x000000ff08087208 */ /* 0x000fe40000800000 */
[-C--:B------:R-:W-:Y:S01]  /*2e10*/  @!P0 ISETP.GE.AND P1, PT, R143, R137.reuse, PT ;  /* 0x000000898f00820c */ /* 0x080fe20003f26270 */
[----:B---3--:R-:W1:Y:S02]  /*2e20*/  LDSM.16.M88.4 R4, [R217+0xd400] ;  /* 0x00d40000d904783b */ /* 0x008e640000000200 */
[--C-:B------:R-:W-:Y:S01]  /*2e30*/  FFMA.FTZ R10, R10, c[0x0][0x23c], -R8.reuse ;  /* 0x00008f000a0a7a23 */ /* 0x100fe20000010808 */
[----:B------:R-:W-:Y:S03]  /*2e40*/  @!P0 FSEL R11, R11, -INF , !P1 ;  /* 0xff8000000b0b8808 */ /* 0x000fe60004800000 */
[----:B------:R3:W-:Y:S02]  /*2e50*/  MUFU.EX2 R250, R10 ;  /* 0x0000000a00fa7308 */ /* 0x0007e40000000800 */
[----:B------:R-:W-:Y:S01]  /*2e60*/  FFMA.FTZ R11, R11, c[0x0][0x23c], -R8 ;  /* 0x00008f000b0b7a23 */ /* 0x000fe20000010808 */
[----:B-----5:R-:W-:Y:S04]  /*2e70*/  @!P0 IADD3 R9, R0, 0x8, RZ ;  /* 0x0000000800098810 */ /* 0x020fe80007ffe0ff */
[-C--:B------:R-:W-:Y:S03]  /*2e80*/  @!P0 ISETP.GE.AND P1, PT, R9, R136.reuse, PT ;  /* 0x000000880900820c */ /* 0x080fe60003f26270 */
[----:B------:R-:W5:Y:S01]  /*2e90*/  MUFU.EX2 R251, R11 ;  /* 0x0000000b00fb7308 */ /* 0x000f620000000800 */
[----:B------:R-:W-:Y:S05]  /*2ea0*/  @!P0 FSEL R12, R12, -INF , !P1 ;  /* 0xff8000000c0c8808 */ /* 0x000fea0004800000 */
[--C-:B------:R-:W-:Y:S04]  /*2eb0*/  FFMA.FTZ R12, R12, c[0x0][0x23c], -R138.reuse ;  /* 0x00008f000c0c7a23 */ /* 0x100fe8000001088a */
[----:B------:R-:W-:Y:S01]  /*2ec0*/  MUFU.EX2 R244, R12 ;  /* 0x0000000c00f47308 */ /* 0x000fe20000000800 */
[----:B---3--:R-:W-:Y:S04]  /*2ed0*/  @!P0 IADD3 R10, R0, 0x9, RZ ;  /* 0x00000009000a8810 */ /* 0x008fe80007ffe0ff */
[----:B------:R-:W-:Y:S04]  /*2ee0*/  @!P0 ISETP.GE.AND P1, PT, R10, R136, PT ;  /* 0x000000880a00820c */ /* 0x000fe80003f26270 */
[----:B------:R-:W-:Y:S02]  /*2ef0*/  @!P0 FSEL R13, R13, -INF , !P1 ;  /* 0xff8000000d0d8808 */ /* 0x000fe40004800000 */
[-C--:B------:R-:W-:Y:S01]  /*2f00*/  @!P0 ISETP.GE.AND P1, PT, R9, R137.reuse, PT ;  /* 0x000000890900820c */ /* 0x080fe20003f26270 */
[-C--:B-1----:R-:W-:Y:S03]  /*2f10*/  HMMA.16816.F32 R20, R156, R4.reuse, R20 ;  /* 0x000000049c14723c */ /* 0x082fe60000001814 */
[----:B------:R-:W-:Y:S01]  /*2f20*/  @!P0 FSEL R14, R14, -INF , !P1 ;  /* 0xff8000000e0e8808 */ /* 0x000fe20004800000 */
[----:B------:R-:W-:Y:S01]  /*2f30*/  FFMA.FTZ R13, R13, c[0x0][0x23c], -R138 ;  /* 0x00008f000d0d7a23 */ /* 0x000fe2000001088a */
[----:B------:R-:W-:Y:S03]  /*2f40*/  @!P0 ISETP.GE.AND P1, PT, R10, R137, PT ;  /* 0x000000890a00820c */ /* 0x000fe60003f26270 */
[C---:B------:R-:W-:Y:S01]  /*2f50*/  HMMA.16816.F32 R24, R132.reuse, R4, R24 ;  /* 0x000000048418723c */ /* 0x040fe20000001818 */
[----:B------:R-:W1:Y:S03]  /*2f60*/  MUFU.EX2 R243, R13 ;  /* 0x0000000d00f37308 */ /* 0x000e660000000800 */
[----:B------:R-:W-:Y:S01]  /*2f70*/  @!P0 FSEL R15, R15, -INF , !P1 ;  /* 0xff8000000f0f8808 */ /* 0x000fe20004800000 */
[--C-:B------:R-:W-:Y:S01]  /*2f80*/  FFMA.FTZ R14, R14, c[0x0][0x23c], -R8.reuse ;  /* 0x00008f000e0e7a23 */ /* 0x100fe20000010808 */
[-C--:B------:R-:W-:Y:S02]  /*2f90*/  @!P0 ISETP.GE.AND P1, PT, R9, R142.reuse, PT ;  /* 0x0000008e0900820c */ /* 0x080fe40003f26270 */
[-C--:B------:R-:W-:Y:S03]  /*2fa0*/  HMMA.16816.F32 R28, R132, R6.reuse, R28 ;  /* 0x00000006841c723c */ /* 0x080fe6000000181c */
[----:B------:R-:W-:Y:S01]  /*2fb0*/  MUFU.EX2 R247, R14 ;  /* 0x0000000e00f77308 */ /* 0x000fe20000000800 */
[----:B------:R-:W-:Y:S01]  /*2fc0*/  @!P0 FSEL R16, R16, -INF , !P1 ;  /* 0xff80000010108808 */ /* 0x000fe20004800000 */
[----:B------:R-:W-:Y:S01]  /*2fd0*/  FFMA.FTZ R15, R15, c[0x0][0x23c], -R8 ;  /* 0x00008f000f0f7a23 */ /* 0x000fe20000010808 */
[----:B------:R-:W-:Y:S02]  /*2fe0*/  @!P0 ISETP.GE.AND P1, PT, R10, R142, PT ;  /* 0x0000008e0a00820c */ /* 0x000fe40003f26270 */
[----:B------:R-:W-:Y:S01]  /*2ff0*/  HMMA.16816.F32 R32, R156, R6, R32 ;  /* 0x000000069c20723c */ /* 0x000fe20000001820 */
[----:B------:R-:W3:Y:S03]  /*3000*/  LDL R159, [R1+0x2c] ;  /* 0x00002c00019f7983 */ /* 0x000ee60000100800 */
[----:B------:R-:W-:Y:S01]  /*3010*/  @!P0 FSEL R17, R17, -INF , !P1 ;  /* 0xff80000011118808 */ /* 0x000fe20004800000 */
[--C-:B------:R-:W-:Y:S01]  /*3020*/  FFMA.FTZ R16, R16, c[0x0][0x23c], -R141.reuse ;  /* 0x00008f0010107a23 */ /* 0x100fe2000001088d */
[-C--:B------:R-:W-:Y:S01]  /*3030*/  @!P0 ISETP.GE.AND P1, PT, R9, R140.reuse, PT ;  /* 0x0000008c0900820c */ /* 0x080fe20003f26270 */
[----:B------:R-:W-:Y:S01]  /*3040*/  MUFU.EX2 R246, R15 ;  /* 0x0000000f00f67308 */ /* 0x000fe20000000800 */
[----:B------:R-:W-:Y:S01]  /*3050*/  @!P0 IADD3 R9, R0, 0x10, RZ ;  /* 0x0000001000098810 */ /* 0x000fe20007ffe0ff */
[----:B------:R-:W-:Y:S03]  /*3060*/  FFMA.FTZ R17, R17, c[0x0][0x23c], -R141 ;  /* 0x00008f0011117a23 */ /* 0x000fe6000001088d */
[----:B------:R-:W-:Y:S02]  /*3070*/  @!P0 FSEL R18, R18, -INF , !P1 ;  /* 0xff80000012128808 */ /* 0x000fe40004800000 */
[----:B------:R-:W-:Y:S02]  /*3080*/  @!P0 ISETP.GE.AND P1, PT, R10, R140, PT ;  /* 0x0000008c0a00820c */ /* 0x000fe40003f26270 */
[----:B------:R-:W-:Y:S01]  /*3090*/  @!P0 IADD3 R10, R0, 0x11, RZ ;  /* 0x00000011000a8810 */ /* 0x000fe20007ffe0ff */
[--C-:B------:R-:W-:Y:S01]  /*30a0*/  FFMA.FTZ R18, R18, c[0x0][0x23c], -R139.reuse ;  /* 0x00008f0012127a23 */ /* 0x100fe2000001088b */
[----:B------:R-:W-:Y:S01]  /*30b0*/  @!P0 FSEL R19, R19, -INF , !P1 ;  /* 0xff80000013138808 */ /* 0x000fe20004800000 */
[----:B------:R-:W-:Y:S01]  /*30c0*/  MUFU.EX2 R164, R16 ;  /* 0x0000001000a47308 */ /* 0x000fe20000000800 */
[-C--:B------:R-:W-:Y:S02]  /*30d0*/  @!P0 ISETP.GE.AND P1, PT, R9, R142.reuse, PT ;  /* 0x0000008e0900820c */ /* 0x080fe40003f26270 */
[----:B------:R-:W-:Y:S01]  /*30e0*/  @!P0 IADD3 R4, R0, 0x18, RZ ;  /* 0x0000001800048810 */ /* 0x000fe20007ffe0ff */
[----:B------:R-:W-:Y:S01]  /*30f0*/  FFMA.FTZ R19, R19, c[0x0][0x23c], -R139 ;  /* 0x00008f0013137a23 */ /* 0x000fe2000001088b */
[----:B------:R-:W-:Y:S02]  /*3100*/  @!P0 FSEL R20, R20, -INF , !P1 ;  /* 0xff80000014148808 */ /* 0x000fe40004800000 */
[----:B------:R-:W-:Y:S02]  /*3110*/  @!P0 ISETP.GE.AND P1, PT, R10, R142, PT ;  /* 0x0000008e0a00820c */ /* 0x000fe40003f26270 */
[----:B------:R-:W-:Y:S01]  /*3120*/  @!P0 IADD3 R0, R0, 0x19, RZ ;  /* 0x0000001900008810 */ /* 0x000fe20007ffe0ff */
[----:B------:R-:W1:Y:S01]  /*3130*/  MUFU.EX2 R162, R17 ;  /* 0x0000001100a27308 */ /* 0x000e620000000800 */
[----:B------:R-:W-:Y:S01]  /*3140*/  @!P0 FSEL R21, R21, -INF , !P1 ;  /* 0xff80000015158808 */ /* 0x000fe20004800000 */
[--C-:B------:R-:W-:Y:S01]  /*3150*/  FFMA.FTZ R20, R20, c[0x0][0x23c], -R141.reuse ;  /* 0x00008f0014147a23 */ /* 0x100fe2000001088d */
[----:B------:R-:W-:Y:S02]  /*3160*/  @!P0 ISETP.GE.AND P1, PT, R9, R140, PT ;  /* 0x0000008c0900820c */ /* 0x000fe40003f26270 */
[----:B----4-:R-:W-:Y:S01]  /*3170*/  F2FP.PACK_AB R7, R245, R146 ;  /* 0x00000092f507723e */ /* 0x010fe200000000ff */
[----:B------:R-:W-:Y:S01]  /*3180*/  FFMA.FTZ R21, R21, c[0x0][0x23c], -R141 ;  /* 0x00008f0015157a23 */ /* 0x000fe2000001088d */
[----:B------:R-:W-:Y:S02]  /*3190*/  @!P0 FSEL R22, R22, -INF , !P1 ;  /* 0xff80000016168808 */ /* 0x000fe40004800000 */
[----:B------:R-:W-:Y:S01]  /*31a0*/  @!P0 ISETP.GE.AND P1, PT, R10, R140, PT ;  /* 0x0000008c0a00820c */ /* 0x000fe20003f26270 */
[----:B------:R-:W-:Y:S01]  /*31b0*/  MUFU.EX2 R167, R18 ;  /* 0x0000001200a77308 */ /* 0x000fe20000000800 */
[----:B------:R1:W-:Y:S01]  /*31c0*/  STS [R233+0x13400], R7 ;  /* 0x01340007e9007388 */ /* 0x0003e20000000800 */
[----:B------:R-:W-:Y:S01]  /*31d0*/  F2FP.PACK_AB R6, R248, R249 ;  /* 0x000000f9f806723e */ /* 0x000fe200000000ff */
[--C-:B------:R-:W-:Y:S01]  /*31e0*/  FFMA.FTZ R22, R22, c[0x0][0x23c], -R139.reuse ;  /* 0x00008f0016167a23 */ /* 0x100fe2000001088b */
[----:B------:R-:W-:Y:S02]  /*31f0*/  @!P0 FSEL R23, R23, -INF , !P1 ;  /* 0xff80000017178808 */ /* 0x000fe40004800000 */
[----:B------:R-:W-:Y:S02]  /*3200*/  @!P0 ISETP.GE.AND P1, PT, R9, R136, PT ;  /* 0x000000880900820c */ /* 0x000fe40003f26270 */
[----:B-----5:R-:W-:Y:S01]  /*3210*/  F2FP.PACK_AB R5, R251, R250 ;  /* 0x000000fafb05723e */ /* 0x020fe200000000ff */
[----:B------:R-:W-:Y:S01]  /*3220*/  FFMA.FTZ R23, R23, c[0x0][0x23c], -R139 ;  /* 0x00008f0017177a23 */ /* 0x000fe2000001088b */
[----:B------:R-:W-:Y:S01]  /*3230*/  @!P0 FSEL R24, R24, -INF , !P1 ;  /* 0xff80000018188808 */ /* 0x000fe20004800000 */
[----:B------:R-:W4:Y:S01]  /*3240*/  MUFU.EX2 R166, R19 ;  /* 0x0000001300a67308 */ /* 0x000f220000000800 */
[----:B------:R-:W-:Y:S03]  /*3250*/  @!P0 ISETP.GE.AND P1, PT, R10, R136, PT ;  /* 0x000000880a00820c */ /* 0x000fe60003f26270 */
[--C-:B------:R-:W-:Y:S01]  /*3260*/  FFMA.FTZ R24, R24, c[0x0][0x23c], -R138.reuse ;  /* 0x00008f0018187a23 */ /* 0x100fe2000001088a */
[----:B------:R-:W-:Y:S02]  /*3270*/  @!P0 FSEL R25, R25, -INF , !P1 ;  /* 0xff80000019198808 */ /* 0x000fe40004800000 */
[-C--:B------:R-:W-:Y:S03]  /*3280*/  @!P0 ISETP.GE.AND P1, PT, R9, R137.reuse, PT ;  /* 0x000000890900820c */ /* 0x080fe60003f26270 */
[----:B------:R-:W-:Y:S01]  /*3290*/  MUFU.EX2 R143, R20 ;  /* 0x00000014008f7308 */ /* 0x000fe20000000800 */
[----:B------:R-:W-:Y:S01]  /*32a0*/  @!P0 FSEL R26, R26, -INF , !P1 ;  /* 0xff8000001a1a8808 */ /* 0x000fe20004800000 */
[----:B------:R-:W-:Y:S01]  /*32b0*/  FFMA.FTZ R25, R25, c[0x0][0x23c], -R138 ;  /* 0x00008f0019197a23 */ /* 0x000fe2000001088a */
[-C--:B------:R-:W-:Y:S02]  /*32c0*/  @!P0 ISETP.GE.AND P1, PT, R10, R137.reuse, PT ;  /* 0x000000890a00820c */ /* 0x080fe40003f26270 */
[----:B-1----:R-:W-:Y:S01]  /*32d0*/  F2FP.PACK_AB R7, R243, R244 ;  /* 0x000000f4f307723e */ /* 0x002fe200000000ff */
[--C-:B------:R-:W-:Y:S01]  /*32e0*/  FFMA.FTZ R26, R26, c[0x0][0x23c], -R8.reuse ;  /* 0x00008f001a1a7a23 */ /* 0x100fe20000010808 */
[----:B------:R-:W-:Y:S02]  /*32f0*/  @!P0 FSEL R27, R27, -INF , !P1 ;  /* 0xff8000001b1b8808 */ /* 0x000fe40004800000 */
[-C--:B------:R-:W-:Y:S01]  /*3300*/  @!P0 ISETP.GE.AND P1, PT, R4, R136.reuse, PT ;  /* 0x000000880400820c */ /* 0x080fe20003f26270 */
[----:B------:R-:W-:Y:S02]  /*3310*/  MUFU.EX2 R154, R21 ;  /* 0x00000015009a7308 */ /* 0x000fe40000000800 */
[----:B------:R-:W-:Y:S01]  /*3320*/  FFMA.FTZ R27, R27, c[0x0][0x23c], -R8 ;  /* 0x00008f001b1b7a23 */ /* 0x000fe20000010808 */
[----:B------:R-:W-:Y:S02]  /*3330*/  @!P0 FSEL R28, R28, -INF , !P1 ;  /* 0xff8000001c1c8808 */ /* 0x000fe40004800000 */
[----:B------:R-:W-:Y:S03]  /*3340*/  @!P0 ISETP.GE.AND P1, PT, R0, R136, PT ;  /* 0x000000880000820c */ /* 0x000fe60003f26270 */
[--C-:B------:R-:W-:Y:S01]  /*3350*/  FFMA.FTZ R28, R28, c[0x0][0x23c], -R138.reuse ;  /* 0x00008f001c1c7a23 */ /* 0x100fe2000001088a */
[----:B------:R-:W-:Y:S01]  /*3360*/  @!P0 FSEL R29, R29, -INF , !P1 ;  /* 0xff8000001d1d8808 */ /* 0x000fe20004800000 */
[----:B------:R-:W-:Y:S01]  /*3370*/  MUFU.EX2 R161, R22 ;  /* 0x0000001600a17308 */ /* 0x000fe20000000800 */
[-C--:B------:R-:W-:Y:S03]  /*3380*/  @!P0 ISETP.GE.AND P1, PT, R4, R137.reuse, PT ;  /* 0x000000890400820c */ /* 0x080fe60003f26270 */
[----:B------:R-:W-:Y:S01]  /*3390*/  FFMA.FTZ R138, R29, c[0x0][0x23c], -R138 ;  /* 0x00008f001d8a7a23 */ /* 0x000fe2000001088a */
[----:B------:R-:W-:Y:S02]  /*33a0*/  @!P0 FSEL R30, R30, -INF , !P1 ;  /* 0xff8000001e1e8808 */ /* 0x000fe40004800000 */
[-C--:B------:R-:W-:Y:S03]  /*33b0*/  @!P0 ISETP.GE.AND P1, PT, R4, R142.reuse, PT ;  /* 0x0000008e0400820c */ /* 0x080fe60003f26270 */
[----:B------:R-:W1:Y:S01]  /*33c0*/  MUFU.EX2 R160, R23 ;  /* 0x0000001700a07308 */ /* 0x000e620000000800 */
[----:B------:R-:W-:Y:S01]  /*33d0*/  @!P0 FSEL R32, R32, -INF , !P1 ;  /* 0xff80000020208808 */ /* 0x000fe20004800000 */
[--C-:B------:R-:W-:Y:S01]  /*33e0*/  FFMA.FTZ R30, R30, c[0x0][0x23c], -R8.reuse ;  /* 0x00008f001e1e7a23 */ /* 0x100fe20000010808 */
[----:B------:R-:W-:Y:S03]  /*33f0*/  @!P0 ISETP.GE.AND P1, PT, R0, R142, PT ;  /* 0x0000008e0000820c */ /* 0x000fe60003f26270 */
[--C-:B------:R-:W-:Y:S01]  /*3400*/  FFMA.FTZ R32, R32, c[0x0][0x23c], -R141.reuse ;  /* 0x00008f0020207a23 */ /* 0x100fe2000001088d */
[----:B------:R-:W-:Y:S02]  /*3410*/  @!P0 FSEL R33, R33, -INF , !P1 ;  /* 0xff80000021218808 */ /* 0x000fe40004800000 */
[----:B------:R-:W-:Y:S01]  /*3420*/  @!P0 ISETP.GE.AND P1, PT, R4, R140, PT ;  /* 0x0000008c0400820c */ /* 0x000fe20003f26270 */
[----:B------:R-:W-:Y:S01]  /*3430*/  MUFU.EX2 R148, R32 ;  /* 0x0000002000947308 */ /* 0x000fe20000000800 */
[----:B------:R-:W-:Y:S01]  /*3440*/  F2FP.PACK_AB R4, R162, R164 ;  /* 0x000000a4a204723e */ /* 0x000fe200000000ff */
[----:B------:R-:W-:Y:S01]  /*3450*/  FFMA.FTZ R141, R33, c[0x0][0x23c], -R141 ;  /* 0x00008f00218d7a23 */ /* 0x000fe2000001088d */
[----:B------:R-:W-:Y:S02]  /*3460*/  @!P0 FSEL R34, R34, -INF , !P1 ;  /* 0xff80000022228808 */ /* 0x000fe40004800000 */
[----:B------:R-:W-:Y:S03]  /*3470*/  @!P0 ISETP.GE.AND P1, PT, R0, R140, PT ;  /* 0x0000008c0000820c */ /* 0x000fe60003f26270 */
[--C-:B------:R-:W-:Y:S01]  /*3480*/  FFMA.FTZ R34, R34, c[0x0][0x23c], -R139.reuse ;  /* 0x00008f0022227a23 */ /* 0x100fe2000001088b */
[----:B------:R-:W-:Y:S01]  /*3490*/  @!P0 FSEL R35, R35, -INF , !P1 ;  /* 0xff80000023238808 */ /* 0x000fe20004800000 */
[----:B------:R-:W5:Y:S01]  /*34a0*/  MUFU.EX2 R147, R141 ;  /* 0x0000008d00937308 */ /* 0x000f620000000800 */
[----:B------:R-:W-:Y:S02]  /*34b0*/  @!P0 ISETP.GE.AND P1, PT, R0, R137, PT ;  /* 0x000000890000820c */ /* 0x000fe40003f26270 */
[----:B------:R-:W-:Y:S01]  /*34c0*/  F2FP.PACK_AB R0, R165, R241 ;  /* 0x000000f1a500723e */ /* 0x000fe200000000ff */
[----:B------:R-:W-:Y:S01]  /*34d0*/  FFMA.FTZ R139, R35, c[0x0][0x23c], -R139 ;  /* 0x00008f00238b7a23 */ /* 0x000fe2000001088b */
[----:B------:R-:W-:Y:S02]  /*34e0*/  @!P0 FSEL R31, R31, -INF , !P1 ;  /* 0xff8000001f1f8808 */ /* 0x000fe40004800000 */
[----:B--2---:R-:W-:Y:S01]  /*34f0*/  IADD3 R144, P0, R144, UR38, RZ ;  /* 0x0000002690907c10 */ /* 0x004fe2000ff1e0ff */
[----:B------:R4:W-:Y:S02]  /*3500*/  STS [R233+0x13000], R0 ;  /* 0x01300000e9007388 */ /* 0x0009e40000000800 */
[----:B------:R-:W-:Y:S01]  /*3510*/  MUFU.EX2 R150, R34 ;  /* 0x0000002200967308 */ /* 0x000fe20000000800 */
[----:B------:R-:W-:Y:S01]  /*3520*/  FFMA.FTZ R8, R31, c[0x0][0x23c], -R8 ;  /* 0x00008f001f087a23 */ /* 0x000fe20000010808 */
[----:B------:R1:W-:Y:S08]  /*3530*/  STS [R231+0x13000], R4 ;  /* 0x01300004e7007388 */ /* 0x0003f00000000800 */
[----:B------:R-:W-:Y:S10]  /*3540*/  MUFU.EX2 R149, R139 ;  /* 0x0000008b00957308 */ /* 0x000ff40000000800 */
[----:B------:R-:W-:Y:S01]  /*3550*/  MUFU.EX2 R240, R24 ;  /* 0x0000001800f07308 */ /* 0x000fe20000000800 */
[----:B----4-:R-:W-:Y:S02]  /*3560*/  F2FP.PACK_AB R0, R166, R167 ;  /* 0x000000a7a600723e */ /* 0x010fe400000000ff */
[----:B-1----:R-:W-:Y:S03]  /*3570*/  F2FP.PACK_AB R4, R160, R161 ;  /* 0x000000a1a004723e */ /* 0x002fe600000000ff */
[----:B------:R5:W-:Y:S04]  /*3580*/  STS [R231+0x13400], R0 ;  /* 0x01340000e7007388 */ /* 0x000be80000000800 */
[----:B------:R-:W1:Y:S01]  /*3590*/  MUFU.EX2 R163, R25 ;  /* 0x0000001900a37308 */ /* 0x000e620000000800 */
[----:B------:R2:W-:Y:S04]  /*35a0*/  STS [R233+0x14000], R6 ;  /* 0x01400006e9007388 */ /* 0x0005e80000000800 */
[----:B------:R4:W-:Y:S04]  /*35b0*/  STS [R233+0x14400], R5 ;  /* 0x01440005e9007388 */ /* 0x0009e80000000800 */
[----:B------:R1:W-:Y:S01]  /*35c0*/  STS [R231+0x14000], R7 ;  /* 0x01400007e7007388 */ /* 0x0003e20000000800 */
[----:B------:R-:W-:Y:S10]  /*35d0*/  MUFU.EX2 R242, R26 ;  /* 0x0000001a00f27308 */ /* 0x000ff40000000800 */
[----:B------:R-:W1:Y:S01]  /*35e0*/  MUFU.EX2 R239, R27 ;  /* 0x0000001b00ef7308 */ /* 0x000e620000000800 */
[----:B-----5:R-:W-:Y:S02]  /*35f0*/  F2FP.PACK_AB R0, R147, R148 ;  /* 0x000000949300723e */ /* 0x020fe400000000ff */
[----:B--2---:R-:W-:Y:S02]  /*3600*/  F2FP.PACK_AB R6, R246, R247 ;  /* 0x000000f7f606723e */ /* 0x004fe400000000ff */
[----:B----4-:R-:W-:Y:S03]  /*3610*/  F2FP.PACK_AB R5, R154, R143 ;  /* 0x0000008f9a05723e */ /* 0x010fe600000000ff */
[----:B------:R2:W-:Y:S02]  /*3620*/  STS [R231+0x14400], R6 ;  /* 0x01440006e7007388 */ /* 0x0005e40000000800 */
[----:B------:R-:W-:Y:S01]  /*3630*/  MUFU.EX2 R153, R28 ;  /* 0x0000001c00997308 */ /* 0x000fe20000000800 */
[----:B-1----:R-:W-:Y:S01]  /*3640*/  F2FP.PACK_AB R7, R163, R240 ;  /* 0x000000f0a307723e */ /* 0x002fe200000000ff */
[----:B------:R1:W-:Y:S04]  /*3650*/  STS [R232+0x13000], R5 ;  /* 0x01300005e8007388 */ /* 0x0003e80000000800 */
[----:B------:R4:W-:Y:S04]  /*3660*/  STS [R232+0x13400], R4 ;  /* 0x01340004e8007388 */ /* 0x0009e80000000800 */
[----:B------:R-:W4:Y:S01]  /*3670*/  MUFU.EX2 R152, R138 ;  /* 0x0000008a00987308 */ /* 0x000f220000000800 */
[----:B------:R5:W-:Y:S09]  /*3680*/  STS [R230+0x13000], R0 ;  /* 0x01300000e6007388 */ /* 0x000bf20000000800 */
[----:B------:R-:W-:Y:S01]  /*3690*/  MUFU.EX2 R155, R30 ;  /* 0x0000001e009b7308 */ /* 0x000fe20000000800 */
[----:B--2---:R-:W-:Y:S02]  /*36a0*/  F2FP.PACK_AB R6, R239, R242 ;  /* 0x000000f2ef06723e */ /* 0x004fe400000000ff */
[----:B-1----:R-:W-:Y:S07]  /*36b0*/  F2FP.PACK_AB R5, R149, R150 ;  /* 0x000000969505723e */ /* 0x002fee00000000ff */
[----:B------:R-:W5:Y:S01]  /*36c0*/  MUFU.EX2 R151, R8 ;  /* 0x0000000800977308 */ /* 0x000f620000000800 */
[----:B------:R-:W-:Y:S01]  /*36d0*/  STS [R230+0x13400], R5 ;  /* 0x01340005e6007388 */ /* 0x000fe20000000800 */
[----:B----4-:R-:W-:Y:S03]  /*36e0*/  F2FP.PACK_AB R4, R152, R153 ;  /* 0x000000999804723e */ /* 0x010fe600000000ff */
[----:B------:R-:W-:Y:S04]  /*36f0*/  STS [R232+0x14000], R7 ;  /* 0x01400007e8007388 */ /* 0x000fe80000000800 */
[----:B------:R-:W-:Y:S04]  /*3700*/  STS [R232+0x14400], R6 ;  /* 0x01440006e8007388 */ /* 0x000fe80000000800 */
[----:B------:R-:W-:Y:S01]  /*3710*/  STS [R230+0x14000], R4 ;  /* 0x01400004e6007388 */ /* 0x000fe20000000800 */
[----:B-----5:R-:W-:Y:S05]  /*3720*/  F2FP.PACK_AB R0, R151, R155 ;  /* 0x0000009b9700723e */ /* 0x020fea00000000ff */
[----:B------:R-:W-:Y:S04]  /*3730*/  STS [R230+0x14400], R0 ;  /* 0x01440000e6007388 */ /* 0x000fe80000000800 */
[----:B------:R-:W1:Y:S08]  /*3740*/  LDSM.16.M88.4 R32, [R219+0x6000] ;  /* 0x00600000db20783b */ /* 0x000e700000000200 */
[----:B------:R-:W2:Y:S08]  /*3750*/  LDSM.16.M88.4 R28, [R219+0x6800] ;  /* 0x00680000db1c783b */ /* 0x000eb00000000200 */
[----:B------:R-:W4:Y:S08]  /*3760*/  LDSM.16.M88.4 R132, [R220+0x6000] ;  /* 0x00600000dc84783b */ /* 0x000f300000000200 */
[----:B------:R-:W5:Y:S01]  /*3770*/  LDSM.16.M88.4 R136, [R220+0x6800] ;  /* 0x00680000dc88783b */ /* 0x000f620000000200 */
[-C--:B-1----:R-:W-:Y:S08]  /*3780*/  HMMA.16816.F32 R4, R32, R168.reuse, RZ ;  /* 0x000000a82004723c */ /* 0x082ff000000018ff */
[C---:B--2---:R-:W-:Y:S04]  /*3790*/  HMMA.16816.F32 R8, R28.reuse, R168, RZ ;  /* 0x000000a81c08723c */ /* 0x044fe800000018ff */
[----:B---3--:R-:W-:Y:S04]  /*37a0*/  IADD3.X R145, R159, UR39, RZ, P0, !PT ;  /* 0x000000279f917c10 */ /* 0x008fe800087fe4ff */
[-C--:B------:R-:W-:Y:S01]  /*37b0*/  HMMA.16816.F32 R12, R28, R170.reuse, RZ ;  /* 0x000000aa1c0c723c */ /* 0x080fe200000018ff */
[----:B------:R-:W-:Y:S01]  /*37c0*/  IMAD.MOV.U32 R159, RZ, RZ, c[0x0][0x1c0] ;  /* 0x00007000ff9f7624 */ /* 0x000fe200078e00ff */
[----:B------:R-:W2:Y:S03]  /*37d0*/  LDG.E R142, [R144.64] ;  /* 0x00000022908e7981 */ /* 0x000ea6000c1e1900 */
[----:B------:R-:W-:Y:S03]  /*37e0*/  IMAD R159, R159, c[0x0][0x22c], RZ ;  /* 0x00008b009f9f7a24 */ /* 0x000fe600078e02ff */
[C---:B------:R-:W-:Y:S01]  /*37f0*/  HMMA.16816.F32 R16, R32.reuse, R170, RZ ;  /* 0x000000aa2010723c */ /* 0x040fe200000018ff */
[----:B------:R-:W3:Y:S03]  /*3800*/  LDG.E R141, [R144.64+0x20] ;  /* 0x00002022908d7981 */ /* 0x000ee6000c1e1900 */
[----:B------:R-:W-:Y:S01]  /*3810*/  IMAD.U32 R159, R159, -0x40, RZ ;  /* 0xffffffc09f9f7824 */ /* 0x000fe200078e00ff */
[----:B------:R1:W2:Y:S03]  /*3820*/  LDG.E R140, [R144.64+0x80] ;  /* 0x00008022908c7981 */ /* 0x0002a6000c1e1900 */
[-C--:B------:R-:W-:Y:S01]  /*3830*/  HMMA.16816.F32 R20, R32, R172.reuse, RZ ;  /* 0x000000ac2014723c */ /* 0x080fe200000018ff */
[----:B------:R1:W2:Y:S03]  /*3840*/  LDG.E R0, [R144.64+0xa0] ;  /* 0x0000a02290007981 */ /* 0x0002a6000c1e1900 */
[C---:B------:R-:W-:Y:S04]  /*3850*/  LEA R228, P0, R159.reuse, R228, 0x2 ;  /* 0x000000e49fe47211 */ /* 0x040fe800078010ff */
[C---:B------:R-:W-:Y:S04]  /*3860*/  HMMA.16816.F32 R24, R28.reuse, R172, RZ ;  /* 0x000000ac1c18723c */ /* 0x040fe800000018ff */
[----:B------:R-:W-:Y:S02]  /*3870*/  LEA.HI.X.SX32 R229, R159, R229, 0x2, P0 ;  /* 0x000000e59fe57211 */ /* 0x000fe400000f16ff */
[----:B------:R-:W-:Y:S02]  /*3880*/  PLOP3.LUT P0, PT, PT, PT, UP3, 0x80, 0x0 ;  /* 0x000000000000781c */ /* 0x000fe40003f0f038 */
[-C--:B------:R-:W-:Y:S08]  /*3890*/  HMMA.16816.F32 R28, R28, R174.reuse, RZ ;  /* 0x000000ae1c1c723c */ /* 0x080ff000000018ff */
[----:B------:R-:W-:Y:S08]  /*38a0*/  HMMA.16816.F32 R32, R32, R174, RZ ;  /* 0x000000ae2020723c */ /* 0x000ff000000018ff */
[-C--:B----4-:R-:W-:Y:S08]  /*38b0*/  HMMA.16816.F32 R4, R132, R176.reuse, R4 ;  /* 0x000000b08404723c */ /* 0x090ff00000001804 */
[C---:B-----5:R-:W-:Y:S08]  /*38c0*/  HMMA.16816.F32 R8, R136.reuse, R176, R8 ;  /* 0x000000b08808723c */ /* 0x060ff00000001808 */
[-C--:B------:R-:W-:Y:S08]  /*38d0*/  HMMA.16816.F32 R12, R136, R178.reuse, R12 ;  /* 0x000000b2880c723c */ /* 0x080ff0000000180c */
[C---:B------:R-:W-:Y:S08]  /*38e0*/  HMMA.16816.F32 R16, R132.reuse, R178, R16 ;  /* 0x000000b28410723c */ /* 0x040ff00000001810 */
[-C--:B------:R-:W-:Y:S08]  /*38f0*/  HMMA.16816.F32 R20, R132, R180.reuse, R20 ;  /* 0x000000b48414723c */ /* 0x080ff00000001814 */
[C---:B------:R-:W-:Y:S08]  /*3900*/  HMMA.16816.F32 R24, R136.reuse, R180, R24 ;  /* 0x000000b48818723c */ /* 0x040ff00000001818 */
[-C--:B------:R-:W-:Y:S01]  /*3910*/  HMMA.16816.F32 R28, R136, R182.reuse, R28 ;  /* 0x000000b6881c723c */ /* 0x080fe2000000181c */
[----:B------:R-:W4:Y:S07]  /*3920*/  LDSM.16.M88.4 R136, [R219+0x7000] ;  /* 0x00700000db88783b */ /* 0x000f2e0000000200 */
[----:B------:R-:W-:Y:S01]  /*3930*/  HMMA.16816.F32 R32, R132, R182, R32 ;  /* 0x000000b68420723c */ /* 0x000fe20000001820 */
[----:B------:R-:W5:Y:S07]  /*3940*/  LDSM.16.M88.4 R132, [R219+0x7800] ;  /* 0x00780000db84783b */ /* 0x000f6e0000000200 */
        /* <DEDUP_REMOVED lines=33> */
[C---:B--2---:R-:W-:Y:S01]  /*3b60*/  FADD.FTZ R5, -R142.reuse, R5 ;  /* 0x000000058e057221 */ /* 0x044fe20000010100 */
[C---:B------:R-:W-:Y:S04]  /*3b70*/  HMMA.16816.F32 R16, R132.reuse, R210, R16 ;  /* 0x000000d28410723c */ /* 0x040fe80000001810 */
[C---:B---3--:R-:W-:Y:S02]  /*3b80*/  FADD.FTZ R6, -R141.reuse, R6 ;  /* 0x000000068d067221 */ /* 0x048fe40000010100 */
[----:B------:R-:W-:Y:S02]  /*3b90*/  FADD.FTZ R7, -R141, R7 ;  /* 0x000000078d077221 */ /* 0x000fe40000010100 */
[----:B------:R-:W-:Y:S01]  /*3ba0*/  FADD.FTZ R4, -R142, R4 ;  /* 0x000000048e047221 */ /* 0x000fe20000010100 */
[-C--:B------:R-:W-:Y:S03]  /*3bb0*/  HMMA.16816.F32 R20, R132, R212.reuse, R20 ;  /* 0x000000d48414723c */ /* 0x080fe60000001814 */
[----:B-1----:R-:W-:Y:S02]  /*3bc0*/  FMUL.FTZ R144, R165, R5 ;  /* 0x00000005a5907220 */ /* 0x002fe40000410000 */
[----:B------:R-:W-:Y:S02]  /*3bd0*/  FMUL.FTZ R146, R146, R6 ;  /* 0x0000000692927220 */ /* 0x000fe40000410000 */
[C---:B------:R-:W-:Y:S01]  /*3be0*/  FADD.FTZ R8, -R140.reuse, R8 ;  /* 0x000000088c087221 */ /* 0x040fe20000010100 */
        /* <DEDUP_REMOVED lines=11> */
[----:B------:R-:W-:Y:S04]  /*3ca0*/  FADD.FTZ R21, -R142, R21 ;  /* 0x000000158e157221 */ /* 0x000fe80000010100 */
[----:B------:R-:W-:Y:S02]  /*3cb0*/  FMUL.FTZ R135, R162, R17 ;  /* 0x00000011a2877220 */ /* 0x000fe40000410000 */
[----:B------:R-:W-:Y:S02]  /*3cc0*/  FMUL.FTZ R143, R143, R20 ;  /* 0x000000148f8f7220 */ /* 0x000fe40000410000 */
[----:B------:R-:W-:Y:S02]  /*3cd0*/  FMUL.FTZ R132, R167, R18 ;  /* 0x00000012a7847220 */ /* 0x000fe40000410000 */
[----:B------:R-:W-:Y:S02]  /*3ce0*/  FADD.FTZ R22, -R141, R22 ;  /* 0x000000168d167221 */ /* 0x000fe40000010100 */
[C---:B------:R-:W-:Y:S02]  /*3cf0*/  FADD.FTZ R24, -R140.reuse, R24 ;  /* 0x000000188c187221 */ /* 0x040fe40000010100 */
[----:B------:R-:W-:Y:S02]  /*3d00*/  FADD.FTZ R28, -R140, R28 ;  /* 0x0000001c8c1c7221 */ /* 0x000fe40000010100 */
[C---:B------:R-:W-:Y:S02]  /*3d10*/  FADD.FTZ R32, -R142.reuse, R32 ;  /* 0x000000208e207221 */ /* 0x040fe40000010100 */
[----:B------:R-:W-:Y:S02]  /*3d20*/  FADD.FTZ R33, -R142, R33 ;  /* 0x000000218e217221 */ /* 0x000fe40000010100 */
[----:B------:R-:W-:Y:S02]  /*3d30*/  FMUL.FTZ R138, R148, R32 ;  /* 0x00000020948a7220 */ /* 0x000fe40000410000 */
[----:B------:R-:W-:Y:S02]  /*3d40*/  FMUL.FTZ R136, R147, R33 ;  /* 0x0000002193887220 */ /* 0x000fe40000410000 */
[----:B------:R-:W-:Y:S02]  /*3d50*/  FMUL.FTZ R32, R245, R7 ;  /* 0x00000007f5207220 */ /* 0x000fe40000410000 */
[----:B------:R-:W-:Y:S02]  /*3d60*/  FMUL.FTZ R33, R166, R19 ;  /* 0x00000013a6217220 */ /* 0x000fe40000410000 */
[C---:B------:R-:W-:Y:S02]  /*3d70*/  FADD.FTZ R134, -R141.reuse, R34 ;  /* 0x000000228d867221 */ /* 0x040fe40000010100 */
[----:B------:R-:W-:Y:S02]  /*3d80*/  FADD.FTZ R133, -R141, R35 ;  /* 0x000000238d857221 */ /* 0x000fe40000010100 */
[----:B------:R-:W-:Y:S02]  /*3d90*/  FMUL.FTZ R34, R160, R23 ;  /* 0x00000017a0227220 */ /* 0x000fe40000410000 */
[C---:B------:R-:W-:Y:S02]  /*3da0*/  FADD.FTZ R7, -R140.reuse, R9 ;  /* 0x000000098c077221 */ /* 0x040fe40000010100 */
[C---:B------:R-:W-:Y:S02]  /*3db0*/  FADD.FTZ R23, -R140.reuse, R25 ;  /* 0x000000198c177221 */ /* 0x040fe40000010100 */
[----:B------:R-:W-:Y:S02]  /*3dc0*/  FADD.FTZ R25, -R140, R29 ;  /* 0x0000001d8c197221 */ /* 0x000fe40000010100 */
        /* <DEDUP_REMOVED lines=29> */
[----:B------:R-:W-:Y:S01]  /*3fa0*/  FMUL.FTZ R19, R151, R19 ;  /* 0x0000001397137220 */ /* 0x000fe20000410000 */
[----:B------:R-:W-:-:S05]  /*3fb0*/  @!P0 BRA `(.L_x_47) ;  /* 0x0000012000008947 */ /* 0x000fca0003800000 */
[----:B------:R-:W-:Y:S01]  /*3fc0*/  IMAD.MOV.U32 R0, RZ, RZ, c[0x0][0x190] ;  /* 0x00006400ff007624 */ /* 0x000fe200078e00ff */
[----:B------:R-:W-:Y:S03]  /*3fd0*/  ULOP3.LUT UR29, UR4, 0x1, URZ, 0xc0, !UPT ;  /* 0x00000001041d7892 */ /* 0x000fe6000f8ec03f */
[----:B------:R-:W-:Y:S01]  /*3fe0*/  IMAD.U32 R0, R0, -0x40, RZ ;  /* 0xffffffc000007824 */ /* 0x000fe200078e00ff */
[----:B------:R-:W-:Y:S04]  /*3ff0*/  UISETP.NE.U32.AND UP0, UPT, UR29, 0x1, UPT ;  /* 0x000000011d00788c */ /* 0x000fe8000bf05070 */
[C---:B------:R-:W-:Y:S01]  /*4000*/  LEA R4, P1, R0.reuse, R236, 0x1 ;  /* 0x000000ec00047211 */ /* 0x040fe200078208ff */
[----:B------:R-:W-:Y:S03]  /*4010*/  USEL UR29, UR16, 0x3000, !UP0 ;  /* 0x00003000101d7887 */ /* 0x000fe6000c000000 */
[----:B------:R-:W-:Y:S01]  /*4020*/  LEA.HI.X.SX32 R0, R0, R237, 0x1, P1 ;  /* 0x000000ed00007211 */ /* 0x000fe200008f0eff */
[----:B------:R-:W-:Y:S02]  /*4030*/  IMAD.MOV.U32 R236, RZ, RZ, R4 ;  /* 0x000000ffffec7224 */ /* 0x000fe400078e0004 */
[----:B------:R-:W-:Y:S02]  /*4040*/  IADD3 R238, R238, UR29, RZ ;  /* 0x0000001deeee7c10 */ /* 0x000fe4000fffe0ff */
[----:B------:R-:W-:Y:S01]  /*4050*/  IMAD.MOV.U32 R237, RZ, RZ, R0 ;  /* 0x000000ffffed7224 */ /* 0x000fe200078e0000 */
[----:B------:R-:W-:Y:S04]  /*4060*/  IADD3 R216, R216, UR29, RZ ;  /* 0x0000001dd8d87c10 */ /* 0x000fe8000fffe0ff */
[----:B------:R-:W-:Y:S01]  /*4070*/  @!PT LDS RZ, [RZ] ;  /* 0x00000000fffff984 */ /* 0x000fe20000000800 */
[----:B------:R-:W-:Y:S01]  /*4080*/  @!PT LDS RZ, [RZ] ;  /* 0x00000000fffff984 */ /* 0x000fe20000000800 */
[----:B------:R-:W-:Y:S01]  /*4090*/  @!PT LDS RZ, [RZ] ;  /* 0x00000000fffff984 */ /* 0x000fe20000000800 */
[----:B------:R1:W-:Y:S04]  /*40a0*/  LDGSTS.E.BYPASS.LTC128B.128 [R238], [R236.64] ;  /* 0x00000000ecee7fae */ /* 0x0003e8000b901d62 */
[----:B------:R1:W-:Y:S04]  /*40b0*/  LDGSTS.E.BYPASS.LTC128B.128 [R238+0x1000], [R236.64+0x40] ;  /* 0x01000040ecee7fae */ /* 0x0003e8000b901d62 */
[----:B------:R1:W-:Y:S04]  /*40c0*/  LDGSTS.E.BYPASS.LTC128B.128 [R238+0x2000], [R236.64+0x80] ;  /* 0x02000080ecee7fae */ /* 0x0003e8000b901d62 */
[----:B------:R-:W0:Y:S02]  /*40d0*/  LDGDEPBAR ;  /* 0x00000000000079af */ /* 0x000e240000000000 */
.L_x_47:
[----:B------:R-:W-:Y:S02]  /*40e0*/  F2FP.PACK_AB R16, R144, R145 ;  /* 0x000000919010723e */ /* 0x000fe400000000ff */
        /* <DEDUP_REMOVED lines=37> */
[----:B------:R-:W5:Y:S04]  /*4340*/  LDSM.16.MT88.4 R20, [R0+0x8000] ;  /* 0x008000000014783b */ /* 0x000f680000004200 */
        /* <DEDUP_REMOVED lines=15> */
[-C--:B-----5:R-:W-:Y:S08]  /*4440*/  HMMA.16816.F32 R68, R4, R20.reuse, R68 ;  /* 0x000000140444723c */ /* 0x0a0ff00000001844 */
[C---:B------:R-:W-:Y:S08]  /*4450*/  HMMA.16816.F32 R72, R12.reuse, R20, R72 ;  /* 0x000000140c48723c */ /* 0x040ff00000001848 */
[-C--:B------:R-:W-:Y:S01]  /*4460*/  HMMA.16816.F32 R76, R12, R22.reuse, R76 ;  /* 0x000000160c4c723c */ /* 0x080fe2000000184c */
[----:B------:R-:W-:Y:S07]  /*4470*/  LDSM.16.MT88.4 R12, [R0+0x6800] ;  /* 0x00680000000c783b */ /* 0x000fee0000004200 */
[----:B------:R-:W-:Y:S01]  /*4480*/  HMMA.16816.F32 R80, R4, R22, R80 ;  /* 0x000000160450723c */ /* 0x000fe20000001850 */
[----:B------:R-:W3:Y:S04]  /*4490*/  LDSM.16.MT88.4 R4, [R2+0x14000] ;  /* 0x014000000204783b */ /* 0x000ee80000004200 */
[----:B------:R-:W4:Y:S03]  /*44a0*/  LDSM.16.MT88.4 R20, [R0+0x7800] ;  /* 0x007800000014783b */ /* 0x000f260000004200 */
        /* <DEDUP_REMOVED lines=15> */
[----:B------:R-:W5:Y:S04]  /*45a0*/  LDSM.16.MT88.4 R8, [R0+0x7c00] ;  /* 0x007c00000008783b */ /* 0x000f680000004200 */
[----:B------:R-:W1:Y:S03]  /*45b0*/  LDSM.16.MT88.4 R24, [R0+0x8c00] ;  /* 0x008c00000018783b */ /* 0x000e660000004200 */
[-C--:B---3--:R-:W-:Y:S01]  /*45c0*/  HMMA.16816.F32 R36, R4, R12.reuse, R36 ;  /* 0x0000000c0424723c */ /* 0x088fe20000001824 */
[----:B------:R-:W-:Y:S07]  /*45d0*/  BAR.SYNC.DEFER_BLOCKING 0x0 ;  /* 0x0000000000007b1d */ /* 0x000fee0000010000 */
[C---:B------:R-:W-:Y:S08]  /*45e0*/  HMMA.16816.F32 R40, R16.reuse, R12, R40 ;  /* 0x0000000c1028723c */ /* 0x040ff00000001828 */
[-C--:B------:R-:W-:Y:S08]  /*45f0*/  HMMA.16816.F32 R44, R16, R14.reuse, R44 ;  /* 0x0000000e102c723c */ /* 0x080ff0000000182c */
[C---:B------:R-:W-:Y:S08]  /*4600*/  HMMA.16816.F32 R48, R4.reuse, R14, R48 ;  /* 0x0000000e0430723c */ /* 0x040ff00000001830 */
[-C--:B----4-:R-:W-:Y:S08]  /*4610*/  HMMA.16816.F32 R52, R4, R20.reuse, R52 ;  /* 0x000000140434723c */ /* 0x090ff00000001834 */
[C---:B------:R-:W-:Y:S08]  /*4620*/  HMMA.16816.F32 R56, R16.reuse, R20, R56 ;  /* 0x000000141038723c */ /* 0x040ff00000001838 */
[-C--:B------:R-:W-:Y:S08]  /*4630*/  HMMA.16816.F32 R60, R16, R22.reuse, R60 ;  /* 0x00000016103c723c */ /* 0x080ff0000000183c */
[C---:B------:R-:W-:Y:S08]  /*4640*/  HMMA.16816.F32 R64, R4.reuse, R22, R64 ;  /* 0x000000160440723c */ /* 0x040ff00000001840 */
[-C--:B-1----:R-:W-:Y:S08]  /*4650*/  HMMA.16816.F32 R68, R4, R28.reuse, R68 ;  /* 0x0000001c0444723c */ /* 0x082ff00000001844 */
[C---:B------:R-:W-:Y:S08]  /*4660*/  HMMA.16816.F32 R72, R16.reuse, R28, R72 ;  /* 0x0000001c1048723c */ /* 0x040ff00000001848 */
[-C--:B------:R-:W-:Y:S08]  /*4670*/  HMMA.16816.F32 R76, R16, R30.reuse, R76 ;  /* 0x0000001e104c723c */ /* 0x080ff0000000184c */
[----:B------:R-:W-:Y:S08]  /*4680*/  HMMA.16816.F32 R80, R4, R30, R80 ;  /* 0x0000001e0450723c */ /* 0x000ff00000001850 */
[-C--:B--2---:R-:W-:Y:S08]  /*4690*/  HMMA.16816.F32 R36, R32, R132.reuse, R36 ;  /* 0x000000842024723c */ /* 0x084ff00000001824 */
[C---:B------:R-:W-:Y:S08]  /*46a0*/  HMMA.16816.F32 R40, R136.reuse, R132, R40 ;  /* 0x000000848828723c */ /* 0x040ff00000001828 */
[-C--:B------:R-:W-:Y:S08]  /*46b0*/  HMMA.16816.F32 R44, R136, R134.reuse, R44 ;  /* 0x00000086882c723c */ /* 0x080ff0000000182c */
[C---:B------:R-:W-:Y:S08]  /*46c0*/  HMMA.16816.F32 R48, R32.reuse, R134, R48 ;  /* 0x000000862030723c */ /* 0x040ff00000001830 */
[-C--:B-----5:R-:W-:Y:S08]  /*46d0*/  HMMA.16816.F32 R52, R32, R8.reuse, R52 ;  /* 0x000000082034723c */ /* 0x0a0ff00000001834 */
        /* <DEDUP_REMOVED lines=8> */
[----:B------:R-:W2:Y:S01]  /*4760*/  LDL R140, [R1+0x24] ;  /* 0x00002400018c7983 */ /* 0x000ea20000100800 */
[----:B------:R-:W-:Y:S05]  /*4770*/  IMAD.MOV.U32 R5, RZ, RZ, c[0x0][0x370] ;  /* 0x0000dc00ff057624 */ /* 0x000fea00078e00ff */
[----:B------:R-:W-:Y:S04]  /*4780*/  LEA R5, -R5, RZ, 0x6 ;  /* 0x000000ff05057211 */ /* 0x000fe800078e31ff */
[C---:B------:R-:W-:Y:S04]  /*4790*/  LEA R6, P1, R5.reuse, R234, 0x1 ;  /* 0x000000ea05067211 */ /* 0x040fe800078208ff */
[----:B------:R-:W-:Y:S02]  /*47a0*/  LEA.HI.X.SX32 R5, R5, R235, 0x1, P1 ;  /* 0x000000eb05057211 */ /* 0x000fe400008f0eff */
[----:B------:R-:W-:Y:S03]  /*47b0*/  MOV R234, R6 ;  /* 0x0000000600ea7202 */ /* 0x000fe60000000f00 */
[----:B------:R-:W-:Y:S02]  /*47c0*/  IMAD.MOV.U32 R235, RZ, RZ, R5 ;  /* 0x000000ffffeb7224 */ /* 0x000fe400078e0005 */
[----:B--2---:R-:W-:Y:S05]  /*47d0*/  IMAD.SHL.U32 R4, R140, 0x2, RZ ;  /* 0x000000028c047824 */ /* 0x004fea00078e00ff */
[----:B------:R-:W-:Y:S01]  /*47e0*/  @!PT LDS RZ, [RZ] ;  /* 0x00000000fffff984 */ /* 0x000fe20000000800 */
[----:B------:R-:W-:Y:S01]  /*47f0*/  @!PT LDS RZ, [RZ] ;  /* 0x00000000fffff984 */ /* 0x000fe20000000800 */
[----:B------:R-:W-:Y:S01]  /*4800*/  @!PT LDS RZ, [RZ] ;  /* 0x00000000fffff984 */ /* 0x000fe20000000800 */
[----:B------:R1:W-:Y:S04]  /*4810*/  LDGSTS.E.BYPASS.LTC128B.128 [R4+0x6000], [R234.64] ;  /* 0x06000000ea047fae */ /* 0x0003e8000b901d62 */
[----:B------:R1:W-:Y:S04]  /*4820*/  LDGSTS.E.BYPASS.LTC128B.128 [R4+0x7000], [R234.64+0x40] ;  /* 0x07000040ea047fae */ /* 0x0003e8000b901d62 */
[----:B------:R1:W-:Y:S04]  /*4830*/  LDGSTS.E.BYPASS.LTC128B.128 [R4+0x8000], [R234.64+0x80] ;  /* 0x08000080ea047fae */ /* 0x0003e8000b901d62 */
[----:B------:R-:W0:Y:S02]  /*4840*/  LDGDEPBAR ;  /* 0x00000000000079af */ /* 0x000e240000000000 */
.L_x_48:
[----:B------:R-:W-:Y:S01]  /*4850*/  LDSM.16.M88.4 R24, [R221] ;  /* 0x00000000dd18783b */ /* 0x000fe20000000200 */
[----:B------:R-:W-:Y:S01]  /*4860*/  IMAD.MOV.U32 R144, RZ, RZ, c[0x0][0x1c0] ;  /* 0x00007000ff907624 */ /* 0x000fe200078e00ff */
[----:B------:R-:W-:Y:S02]  /*4870*/  ULOP3.LUT UR29, UR4, 0x1, URZ, 0xc0, !UPT ;  /* 0x00000001041d7892 */ /* 0x000fe4000f8ec03f */
[----:B------:R-:W2:Y:S01]  /*4880*/  LDSM.16.MT88.4 R8, [R0+0x9000] ;  /* 0x009000000008783b */ /* 0x000ea20000004200 */
[----:B------:R-:W-:Y:S01]  /*4890*/  IMAD R144, R144, c[0x0][0x22c], RZ ;  /* 0x00008b0090907a24 */ /* 0x000fe200078e02ff */
[----:B------:R-:W-:Y:S02]  /*48a0*/  UISETP.NE.U32.AND UP0, UPT, UR29, 0x1, UPT ;  /* 0x000000011d00788c */ /* 0x000fe4000bf05070 */
[----:B------:R-:W3:Y:S01]  /*48b0*/  LDSM.16.MT88.4 R16, [R0+0xb000] ;  /* 0x00b000000010783b */ /* 0x000ee20000004200 */
[----:B------:R-:W-:Y:S01]  /*48c0*/  IMAD.SHL.U32 R144, R144, 0x8, RZ ;  /* 0x0000000890907824 */ /* 0x000fe200078e00ff */
[----:B------:R-:W-:Y:S02]  /*48d0*/  UISETP.GT.AND UP2, UPT, UR4, UR7, UPT ;  /* 0x000000070400728c */ /* 0x000fe4000bf44270 */
[----:B------:R-:W3:Y:S01]  /*48e0*/  LDSM.16.MT88.4 R28, [R0+0xd000] ;  /* 0x00d00000001c783b */ /* 0x000ee20000004200 */
[----:B------:R-:W-:Y:S03]  /*48f0*/  UIADD3 UR4, UR4, -0x1, URZ ;  /* 0xffffffff04047890 */ /* 0x000fe6000fffe03f */
[----:B------:R-:W4:Y:S04]  /*4900*/  LDL R149, [R1+0x30] ;  /* 0x0000300001957983 */ /* 0x000f280000100800 */
[----:B------:R-:W-:Y:S04]  /*4910*/  LDSM.16.M88.4 R32, [R222] ;  /* 0x00000000de20783b */ /* 0x000fe80000000200 */
[----:B------:R-:W4:Y:S04]  /*4920*/  LDL R148, [R1+0x34] ;  /* 0x0000340001947983 */ /* 0x000f280000100800 */
[----:B------:R-:W1:Y:S04]  /*4930*/  LDSM.16.MT88.4 R132, [R0+0x9400] ;  /* 0x009400000084783b */ /* 0x000e680000004200 */
[----:B------:R1:W4:Y:S04]  /*4940*/  LDL R145, [R1+0x8] ;  /* 0x0000080001917983 */ /* 0x0003280000100800 */
[----:B------:R-:W1:Y:S04]  /*4950*/  LDSM.16.MT88.4 R136, [R0+0xb400] ;  /* 0x00b400000088783b */ /* 0x000e680000004200 */
[----:B------:R1:W4:Y:S02]  /*4960*/  LDL R146, [R1] ;  /* 0x0000000001927983 */ /* 0x0003240000100800 */
[C---:B-12---:R-:W-:Y:S02]  /*4970*/  HMMA.16816.F32 R4, R24.reuse, R8, RZ ;  /* 0x000000081804723c */ /* 0x046fe400000018ff */
[----:B------:R-:W1:Y:S04]  /*4980*/  LDSM.16.MT88.4 R140, [R0+0xd400] ;  /* 0x00d40000008c783b */ /* 0x000e680000004200 */
[----:B------:R2:W2:Y:S02]  /*4990*/  LDL R147, [R1+0x4] ;  /* 0x0000040001937983 */ /* 0x0004a40000100800 */
[C---:B------:R-:W-:Y:S08]  /*49a0*/  HMMA.16816.F32 R8, R24.reuse, R10, RZ ;  /* 0x0000000a1808723c */ /* 0x040ff000000018ff */
[C---:B---3--:R-:W-:Y:S08]  /*49b0*/  HMMA.16816.F32 R12, R24.reuse, R16, RZ ;  /* 0x00000010180c723c */ /* 0x048ff000000018ff */
[C---:B------:R-:W-:Y:S08]  /*49c0*/  HMMA.16816.F32 R16, R24.reuse, R18, RZ ;  /* 0x000000121810723c */ /* 0x040ff000000018ff */
[C---:B------:R-:W-:Y:S08]  /*49d0*/  HMMA.16816.F32 R20, R24.reuse, R28, RZ ;  /* 0x0000001c1814723c */ /* 0x040ff000000018ff */
[----:B------:R-:W-:Y:S01]  /*49e0*/  HMMA.16816.F32 R24, R24, R30, RZ ;  /* 0x0000001e1818723c */ /* 0x000fe200000018ff */
[----:B------:R-:W-:Y:S07]  /*49f0*/  LDSM.16.M88.4 R28, [R224] ;  /* 0x00000000e01c783b */ /* 0x000fee0000000200 */
[C---:B------:R-:W-:Y:S08]  /*4a00*/  HMMA.16816.F32 R4, R32.reuse, R132, R4 ;  /* 0x000000842004723c */ /* 0x040ff00000001804 */
[C---:B------:R-:W-:Y:S01]  /*4a10*/  HMMA.16816.F32 R8, R32.reuse, R134, R8 ;  /* 0x000000862008723c */ /* 0x040fe20000001808 */
[----:B------:R-:W3:Y:S07]  /*4a20*/  LDSM.16.MT88.4 R132, [R0+0x9800] ;  /* 0x009800000084783b */ /* 0x000eee0000004200 */
[C---:B------:R-:W-:Y:S08]  /*4a30*/  HMMA.16816.F32 R12, R32.reuse, R136, R12 ;  /* 0x00000088200c723c */ /* 0x040ff0000000180c */
[C---:B------:R-:W-:Y:S01]  /*4a40*/  HMMA.16816.F32 R16, R32.reuse, R138, R16 ;  /* 0x0000008a2010723c */ /* 0x040fe20000001810 */
[----:B------:R-:W3:Y:S07]  /*4a50*/  LDSM.16.MT88.4 R136, [R0+0xb800] ;  /* 0x00b800000088783b */ /* 0x000eee0000004200 */
[C---:B-1----:R-:W-:Y:S08]  /*4a60*/  HMMA.16816.F32 R20, R32.reuse, R140, R20 ;  /* 0x0000008c2014723c */ /* 0x042ff00000001814 */
[----:B------:R-:W-:Y:S01]  /*4a70*/  HMMA.16816.F32 R24, R32, R142, R24 ;  /* 0x0000008e2018723c */ /* 0x000fe20000001818 */
[----:B------:R-:W1:Y:S04]  /*4a80*/  LDSM.16.MT88.4 R32, [R0+0xd800] ;  /* 0x00d800000020783b */ /* 0x000e680000004200 */
[----:B------:R-:W-:Y:S03]  /*4a90*/  LDSM.16.MT88.4 R140, [R0+0xbc00] ;  /* 0x00bc0000008c783b */ /* 0x000fe60000004200 */
[C---:B---3--:R-:W-:Y:S08]  /*4aa0*/  HMMA.16816.F32 R4, R28.reuse, R132, R4 ;  /* 0x000000841c04723c */ /* 0x048ff00000001804 */
[C---:B------:R-:W-:Y:S01]  /*4ab0*/  HMMA.16816.F32 R8, R28.reuse, R134, R8 ;  /* 0x000000861c08723c */ /* 0x040fe20000001808 */
[----:B------:R-:W-:Y:S07]  /*4ac0*/  LDSM.16.M88.4 R132, [R223] ;  /* 0x00000000df84783b */ /* 0x000fee0000000200 */
[C---:B------:R-:W-:Y:S08]  /*4ad0*/  HMMA.16816.F32 R12, R28.reuse, R136, R12 ;  /* 0x000000881c0c723c */ /* 0x040ff0000000180c */
[C---:B------:R-:W-:Y:S01]  /*4ae0*/  HMMA.16816.F32 R16, R28.reuse, R138, R16 ;  /* 0x0000008a1c10723c */ /* 0x040fe20000001810 */
[----:B------:R-:W3:Y:S07]  /*4af0*/  LDSM.16.MT88.4 R136, [R0+0x9c00] ;  /* 0x009c00000088783b */ /* 0x000eee0000004200 */
[C---:B-1----:R-:W-:Y:S08]  /*4b00*/  HMMA.16816.F32 R20, R28.reuse, R32, R20 ;  /* 0x000000201c14723c */ /* 0x042ff00000001814 */
[----:B------:R-:W-:Y:S01]  /*4b10*/  HMMA.16816.F32 R24, R28, R34, R24 ;  /* 0x000000221c18723c */ /* 0x000fe20000001818 */
[----:B------:R-:W1:Y:S04]  /*4b20*/  LDSM.16.MT88.4 R28, [R0+0xdc00] ;  /* 0x00dc0000001c783b */ /* 0x000e680000004200 */
[----:B------:R-:W-:Y:S03]  /*4b30*/  LDSM.16.M88.4 R32, [R221+0x2000] ;  /* 0x00200000dd20783b */ /* 0x000fe60000000200 */
[C---:B---3--:R-:W-:Y:S08]  /*4b40*/  HMMA.16816.F32 R4, R132.reuse, R136, R4 ;  /* 0x000000888404723c */ /* 0x048ff00000001804 */
        /* <DEDUP_REMOVED lines=24> */
[----:B------:R-:W2:Y:S07]  /*4cd0*/  LDSM.16.MT88.4 R140, [R0+0xc800] ;  /* 0x00c80000008c783b */ /* 0x000eae0000004200 */
[C---:B-1----:R-:W-:Y:S08]  /*4ce0*/  HMMA.16816.F32 R20, R132.reuse, R28, R20 ;  /* 0x0000001c8414723c */ /* 0x042ff00000001814 */
[----:B------:R-:W-:Y:S01]  /*4cf0*/  HMMA.16816.F32 R24, R132, R30, R24 ;  /* 0x0000001e8418723c */ /* 0x000fe20000001818 */
[----:B------:R-:W1:Y:S04]  /*4d00*/  LDSM.16.MT88.4 R28, [R0+0xe800] ;  /* 0x00e80000001c783b */ /* 0x000e680000004200 */
[----:B------:R-:W-:Y:S03]  /*4d10*/  LDSM.16.M88.4 R132, [R223+0x2000] ;  /* 0x00200000df84783b */ /* 0x000fe60000000200 */
[C---:B---3--:R-:W-:Y:S08]  /*4d20*/  HMMA.16816.F32 R4, R32.reuse, R136, R4 ;  /* 0x000000882004723c */ /* 0x048ff00000001804 */
[C---:B------:R-:W-:Y:S01]  /*4d30*/  HMMA.16816.F32 R8, R32.reuse, R138, R8 ;  /* 0x0000008a2008723c */ /* 0x040fe20000001808 */
[----:B------:R-:W3:Y:S07]  /*4d40*/  LDSM.16.MT88.4 R136, [R0+0xac00] ;  /* 0x00ac00000088783b */ /* 0x000eee0000004200 */
[C---:B--2---:R-:W-:Y:S08]  /*4d50*/  HMMA.16816.F32 R12, R32.reuse, R140, R12 ;  /* 0x0000008c200c723c */ /* 0x044ff0000000180c */
[C---:B------:R-:W-:Y:S01]  /*4d60*/  HMMA.16816.F32 R16, R32.reuse, R142, R16 ;  /* 0x0000008e2010723c */ /* 0x040fe20000001810 */
[----:B------:R-:W2:Y:S07]  /*4d70*/  LDSM.16.MT88.4 R140, [R0+0xcc00] ;  /* 0x00cc0000008c783b */ /* 0x000eae0000004200 */
[C---:B-1----:R-:W-:Y:S08]  /*4d80*/  HMMA.16816.F32 R20, R32.reuse, R28, R20 ;  /* 0x0000001c2014723c */ /* 0x042ff00000001814 */
[----:B------:R-:W-:Y:S01]  /*4d90*/  HMMA.16816.F32 R24, R32, R30, R24 ;  /* 0x0000001e2018723c */ /* 0x000fe20000001818 */
[----:B------:R-:W1:Y:S06]  /*4da0*/  LDSM.16.MT88.4 R28, [R0+0xec00] ;  /* 0x00ec0000001c783b */ /* 0x000e6c0000004200 */
[----:B----4-:R-:W-:Y:S01]  /*4db0*/  @P0 IADD3 R32, P1, R149, UR6, RZ ;  /* 0x0000000695200c10 */ /* 0x010fe2000ff3e0ff */
[----:B------:R-:W-:Y:S01]  /*4dc0*/  IMAD.MOV.U32 R149, RZ, RZ, c[0x0][0x1c0] ;  /* 0x00007000ff957624 */ /* 0x000fe200078e00ff */
[C---:B---3--:R-:W-:Y:S01]  /*4dd0*/  HMMA.16816.F32 R4, R132.reuse, R136, R4 ;  /* 0x000000888404723c */ /* 0x048fe20000001804 */
[----:B------:R-:W-:Y:S04]  /*4de0*/  @UP3 UIADD3 UR6, UP1, UR6, -0x100, URZ ;  /* 0xffffff0006063890 */ /* 0x000fe8000ff3e03f */
[----:B------:R-:W-:Y:S01]  /*4df0*/  @P0 IADD3.X R33, R148, UR5, RZ, P1, !PT ;  /* 0x0000000594210c10 */ /* 0x000fe20008ffe4ff */
[----:B------:R-:W-:Y:S01]  /*4e00*/  IMAD R149, R149, c[0x0][0x22c], RZ ;  /* 0x00008b0095957a24 */ /* 0x000fe200078e02ff */
[CC--:B------:R-:W-:Y:S01]  /*4e10*/  LEA R34, P1, R144.reuse, R228.reuse, 0x2 ;  /* 0x000000e490227211 */ /* 0x0c0fe200078210ff */
[C---:B------:R-:W-:Y:S01]  /*4e20*/  HMMA.16816.F32 R8, R132.reuse, R138, R8 ;  /* 0x0000008a8408723c */ /* 0x040fe20000001808 */
[----:B------:R-:W-:Y:S01]  /*4e30*/  IMAD.MOV.U32 R148, RZ, RZ, c[0x0][0x1c0] ;  /* 0x00007000ff947624 */ /* 0x000fe200078e00ff */
[----:B------:R-:W3:Y:S01]  /*4e40*/  @P0 LDG.E R145, [R32.64] ;  /* 0x0000002220910981 */ /* 0x000ee2000c1e1900 */
[----:B------:R-:W-:Y:S01]  /*4e50*/  @UP3 UIADD3.X UR5, UR5, -0x1, URZ, UP1, !UPT ;  /* 0xffffffff05053890 */ /* 0x000fe20008ffe43f */
[-C--:B------:R-:W-:Y:S01]  /*4e60*/  LEA.HI.X.SX32 R35, R144, R229.reuse, 0x2, P1 ;  /* 0x000000e590237211 */ /* 0x080fe200008f16ff */
[----:B------:R-:W-:Y:S01]  /*4e70*/  IMAD.SHL.U32 R149, R149, 0x20, RZ ;  /* 0x0000002095957824 */ /* 0x000fe200078e00ff */
[----:B------:R-:W4:Y:S01]  /*4e80*/  @P0 LDG.E R146, [R32.64+0x80] ;  /* 0x0000802220920981 */ /* 0x000f22000c1e1900 */
[----:B------:R-:W-:Y:S01]  /*4e90*/  IMAD R148, R148, c[0x0][0x22c], RZ ;  /* 0x00008b0094947a24 */ /* 0x000fe200078e02ff */
[C---:B--2---:R-:W-:Y:S02]  /*4ea0*/  HMMA.16816.F32 R12, R132.reuse, R140, R12 ;  /* 0x0000008c840c723c */ /* 0x044fe4000000180c */
[----:B------:R-:W2:Y:S02]  /*4eb0*/  @P0 LDG.E R147, [R32.64+0x20] ;  /* 0x0000202220930981 */ /* 0x000ea4000c1e1900 */
[----:B------:R-:W-:Y:S02]  /*4ec0*/  IMAD R148, R148, 0x28, RZ ;  /* 0x0000002894947824 */ /* 0x000fe400078e02ff */
[----:B------:R2:W5:Y:S02]  /*4ed0*/  @P0 LDG.E R252, [R32.64+0xa0] ;  /* 0x0000a02220fc0981 */ /* 0x000564000c1e1900 */
[C---:B------:R-:W-:Y:S02]  /*4ee0*/  HMMA.16816.F32 R16, R132.reuse, R142, R16 ;  /* 0x0000008e8410723c */ /* 0x040fe40000001810 */
[----:B------:R-:W-:Y:S04]  /*4ef0*/  RED.E.ADD.F32.FTZ.RN.STRONG.GPU [R228.64], R4 ;  /* 0x00000004e400798e */ /* 0x000fe8000c10e7a2 */
[----:B------:R-:W-:Y:S02]  /*4f00*/  RED.E.ADD.F32.FTZ.RN.STRONG.GPU [R34.64], R5 ;  /* 0x000000052200798e */ /* 0x000fe4000c10e7a2 */
[C---:B-1----:R-:W-:Y:S08]  /*4f10*/  HMMA.16816.F32 R20, R132.reuse, R28, R20 ;  /* 0x0000001c8414723c */ /* 0x042ff00000001814 */
[----:B------:R-:W-:Y:S01]  /*4f20*/  HMMA.16816.F32 R24, R132, R30, R24 ;  /* 0x0000001e8418723c */ /* 0x000fe20000001818 */
[----:B------:R-:W-:Y:S04]  /*4f30*/  LDSM.16.MT88.4 R132, [R3+0x1400] ;  /* 0x001400000384783b */ /* 0x000fe80000004200 */
[----:B---3--:R1:W-:Y:S04]  /*4f40*/  @P0 STL [R1+0x8], R145 ;  /* 0x0000089101000387 */ /* 0x0083e80000100800 */
[----:B------:R-:W3:Y:S04]  /*4f50*/  LDL R137, [R1+0x10] ;  /* 0x0000100001897983 */ /* 0x000ee80000100800 */
[----:B------:R-:W3:Y:S04]  /*4f60*/  LDL R136, [R1+0x18] ;  /* 0x0000180001887983 */ /* 0x000ee80000100800 */
[----:B----4-:R4:W-:Y:S04]  /*4f70*/  @P0 STL [R1], R146 ;  /* 0x0000009201000387 */ /* 0x0109e80000100800 */
[----:B--2---:R2:W-:Y:S04]  /*4f80*/  @P0 STL [R1+0x4], R147 ;  /* 0x0000049301000387 */ /* 0x0045e80000100800 */
[----:B------:R-:W3:Y:S01]  /*4f90*/  LDL R0, [R1+0x14] ;  /* 0x0000140001007983 */ /* 0x000ee20000100800 */
[----:B-1----:R-:W-:Y:S04]  /*4fa0*/  IMAD.MOV.U32 R145, RZ, RZ, c[0x0][0x1c0] ;  /* 0x00007000ff917624 */ /* 0x002fe800078e00ff */
[----:B------:R-:W-:Y:S04]  /*4fb0*/  IMAD R145, R145, c[0x0][0x22c], RZ ;  /* 0x00008b0091917a24 */ /* 0x000fe800078e02ff */
[----:B------:R-:W-:Y:S02]  /*4fc0*/  IMAD.SHL.U32 R145, R145, 0x10, RZ ;  /* 0x0000001091917824 */ /* 0x000fe400078e00ff */
[----:B----4-:R-:W-:Y:S03]  /*4fd0*/  IMAD.MOV.U32 R146, RZ, RZ, c[0x0][0x1c0] ;  /* 0x00007000ff927624 */ /* 0x010fe600078e00ff */
[CC--:B------:R-:W-:Y:S02]  /*4fe0*/  LEA R28, P0, R145.reuse, R228.reuse, 0x2 ;  /* 0x000000e4911c7211 */ /* 0x0c0fe400078010ff */
[C---:B------:R-:W-:Y:S01]  /*4ff0*/  IADD3 R33, R145.reuse, 0x40, RZ ;  /* 0x0000004091217810 */ /* 0x040fe20007ffe0ff */
[----:B------:R-:W-:Y:S01]  /*5000*/  IMAD R146, R146, c[0x0][0x22c], RZ ;  /* 0x00008b0092927a24 */ /* 0x000fe200078e02ff */
[-C--:B------:R-:W-:Y:S01]  /*5010*/  LEA.HI.X.SX32 R29, R145, R229.reuse, 0x2, P0 ;  /* 0x000000e5911d7211 */ /* 0x080fe200000f16ff */
[----:B--2---:R-:W-:Y:S01]  /*5020*/  IMAD.MOV.U32 R147, RZ, RZ, c[0x0][0x1c0] ;  /* 0x00007000ff937624 */ /* 0x004fe200078e00ff */
[CC--:B------:R-:W-:Y:S01]  /*5030*/  LEA R30, P0, R149.reuse, R228.reuse, 0x2 ;  /* 0x000000e4951e7211 */ /* 0x0c0fe200078010ff */
[----:B------:R-:W-:Y:S02]  /*5040*/  IMAD R146, R146, 0x18, RZ ;  /* 0x0000001892927824 */ /* 0x000fe400078e02ff */
[----:B------:R1:W-:Y:S01]  /*5050*/  RED.E.ADD.F32.FTZ.RN.STRONG.GPU [R28.64], R6 ;  /* 0x000000061c00798e */ /* 0x0003e2000c10e7a2 */
[-C--:B------:R-:W-:Y:S01]  /*5060*/  LEA.HI.X.SX32 R31, R149, R229.reuse, 0x2, P0 ;  /* 0x000000e5951f7211 */ /* 0x080fe200000f16ff */
[----:B------:R-:W-:Y:S01]  /*5070*/  IMAD R147, R147, c[0x0][0x22c], RZ ;  /* 0x00008b0093937a24 */ /* 0x000fe200078e02ff */
[-C--:B------:R-:W-:Y:S01]  /*5080*/  LEA R4, P1, R146, R228.reuse, 0x2 ;  /* 0x000000e492047211 */ /* 0x080fe200078210ff */
[----:B------:R-:W-:Y:S02]  /*5090*/  IMAD.IADD R33, R144, 0x1, R33 ;  /* 0x0000000190217824 */ /* 0x000fe400078e0221 */
[----:B------:R-:W-:Y:S01]  /*50a0*/  IMAD R147, R147, 0x30, RZ ;  /* 0x0000003093937824 */ /* 0x000fe200078e02ff */
[-C--:B------:R-:W-:Y:S01]  /*50b0*/  LEA.HI.X.SX32 R5, R146, R229.reuse, 0x2, P1 ;  /* 0x000000e592057211 */ /* 0x080fe200008f16ff */
[----:B------:R-:W-:Y:S04]  /*50c0*/  IMAD.MOV.U32 R146, RZ, RZ, c[0x0][0x1c0] ;  /* 0x00007000ff927624 */ /* 0x000fe800078e00ff */
[----:B------:R2:W-:Y:S01]  /*50d0*/  RED.E.ADD.F32.FTZ.RN.STRONG.GPU [R4.64], R7 ;  /* 0x000000070400798e */ /* 0x0005e2000c10e7a2 */
[----:B------:R-:W-:Y:S03]  /*50e0*/  IMAD R146, R146, c[0x0][0x22c], RZ ;  /* 0x00008b0092927a24 */ /* 0x000fe600078e02ff */
[----:B------:R4:W-:Y:S01]  /*50f0*/  RED.E.ADD.F32.FTZ.RN.STRONG.GPU [R30.64], R8 ;  /* 0x000000081e00798e */ /* 0x0009e2000c10e7a2 */
[----:B------:R-:W-:Y:S01]  /*5100*/  IMAD R146, R146, 0x38, RZ ;  /* 0x0000003892927824 */ /* 0x000fe200078e02ff */
[CC--:B-1----:R-:W-:Y:S02]  /*5110*/  LEA R28, P2, R148.reuse, R228.reuse, 0x2 ;  /* 0x000000e4941c7211 */ /* 0x0c2fe400078410ff */
[CC--:B------:R-:W-:Y:S02]  /*5120*/  LEA R6, P1, R147.reuse, R228.reuse, 0x2 ;  /* 0x000000e493067211 */ /* 0x0c0fe400078210ff */
[-C--:B------:R-:W-:Y:S01]  /*5130*/  LEA.HI.X.SX32 R29, R148, R229.reuse, 0x2, P2 ;  /* 0x000000e5941d7211 */ /* 0x080fe200010f16ff */
[----:B------:R-:W-:Y:S04]  /*5140*/  IMAD.MOV.U32 R148, RZ, RZ, c[0x0][0x1c0] ;  /* 0x00007000ff947624 */ /* 0x000fe800078e00ff */
[----:B------:R1:W-:Y:S01]  /*5150*/  RED.E.ADD.F32.FTZ.RN.STRONG.GPU [R28.64], R9 ;  /* 0x000000091c00798e */ /* 0x0003e2000c10e7a2 */
[----:B------:R-:W-:Y:S01]  /*5160*/  IMAD R148, R148, c[0x0][0x22c], RZ ;  /* 0x00008b0094947a24 */ /* 0x000fe200078e02ff */
[-C--:B--2---:R-:W-:Y:S01]  /*5170*/  LEA.HI.X.SX32 R7, R147, R229.reuse, 0x2, P1 ;  /* 0x000000e593077211 */ /* 0x084fe200008f16ff */
[----:B------:R-:W-:Y:S01]  /*5180*/  IMAD.MOV.U32 R147, RZ, RZ, c[0x0][0x1c0] ;  /* 0x00007000ff937624 */ /* 0x000fe200078e00ff */
[-C--:B------:R-:W-:Y:S01]  /*5190*/  LEA R4, P0, R146, R228.reuse, 0x2 ;  /* 0x000000e492047211 */ /* 0x080fe200078010ff */
[----:B------:R-:W-:Y:S01]  /*51a0*/  IMAD.SHL.U32 R148, R148, 0x10, RZ ;  /* 0x0000001094947824 */ /* 0x000fe200078e00ff */
[----:B----4-:R-:W2:Y:S01]  /*51b0*/  LDL R30, [R1+0xc] ;  /* 0x00000c00011e7983 */ /* 0x010ea20000100800 */
[----:B------:R-:W-:Y:S01]  /*51c0*/  IMAD R147, R147, c[0x0][0x22c], RZ ;  /* 0x00008b0093937a24 */ /* 0x000fe200078e02ff */
[-C--:B------:R-:W-:Y:S01]  /*51d0*/  LEA.HI.X.SX32 R5, R146, R229.reuse, 0x2, P0 ;  /* 0x000000e592057211 */ /* 0x080fe200000f16ff */
[----:B------:R-:W-:Y:S01]  /*51e0*/  IMAD.MOV.U32 R146, RZ, RZ, c[0x0][0x1c0] ;  /* 0x00007000ff927624 */ /* 0x000fe200078e00ff */
[----:B------:R4:W-:Y:S01]  /*51f0*/  RED.E.ADD.F32.FTZ.RN.STRONG.GPU [R6.64], R10 ;  /* 0x0000000a0600798e */ /* 0x0009e2000c10e7a2 */
[C---:B------:R-:W-:Y:S01]  /*5200*/  IADD3 R140, R148.reuse, 0x20, RZ ;  /* 0x00000020948c7810 */ /* 0x040fe20007ffe0ff */
[----:B------:R-:W-:Y:S01]  /*5210*/  IMAD.SHL.U32 R147, R147, 0x8, RZ ;  /* 0x0000000893937824 */ /* 0x000fe200078e00ff */
[----:B------:R-:W-:Y:S01]  /*5220*/  IADD3 R139, R148, 0x20, RZ ;  /* 0x00000020948b7810 */ /* 0x000fe20007ffe0ff */
[----:B------:R-:W-:Y:S01]  /*5230*/  IMAD R146, R146, c[0x0][0x22c], RZ ;  /* 0x00008b0092927a24 */ /* 0x000fe200078e02ff */
[----:B------:R4:W-:Y:S01]  /*5240*/  RED.E.ADD.F32.FTZ.RN.STRONG.GPU [R4.64], R11 ;  /* 0x0000000b0400798e */ /* 0x0009e2000c10e7a2 */
[----:B------:R-:W-:Y:S01]  /*5250*/  IMAD.IADD R140, R147, 0x1, R140 ;  /* 0x00000001938c7824 */ /* 0x000fe200078e028c */
[----:B------:R-:W-:Y:S01]  /*5260*/  IADD3 R31, R145, 0x40, RZ ;  /* 0x00000040911f7810 */ /* 0x000fe20007ffe0ff */
[----:B------:R-:W-:Y:S01]  /*5270*/  IMAD.SHL.U32 R146, R146, 0x10, RZ ;  /* 0x0000001092927824 */ /* 0x000fe200078e00ff */
[----:B------:R-:W-:Y:S01]  /*5280*/  RED.E.ADD.F32.FTZ.RN.STRONG.GPU [R228.64+0x80], R12 ;  /* 0x0000800ce400798e */ /* 0x000fe2000c10e7a2 */
[C---:B------:R-:W-:Y:S02]  /*5290*/  IMAD.IADD R139, R147.reuse, 0x1, R139 ;  /* 0x00000001938b7824 */ /* 0x040fe400078e028b */
[----:B------:R-:W-:Y:S01]  /*52a0*/  IMAD.IADD R31, R144, 0x1, R31 ;  /* 0x00000001901f7824 */ /* 0x000fe200078e021f */
[----:B------:R-:W-:Y:S01]  /*52b0*/  IADD3 R138, R146, 0x20, RZ ;  /* 0x00000020928a7810 */ /* 0x000fe20007ffe0ff */
[----:B------:R-:W-:Y:S01]  /*52c0*/  IMAD.MOV.U32 R146, RZ, RZ, c[0x0][0x1c0] ;  /* 0x00007000ff927624 */ /* 0x000fe200078e00ff */
[----:B------:R-:W-:Y:S01]  /*52d0*/  RED.E.ADD.F32.FTZ.RN.STRONG.GPU [R34.64+0x80], R13 ;  /* 0x0000800d2200798e */ /* 0x000fe2000c10e7a2 */
[----:B------:R-:W-:Y:S01]  /*52e0*/  IMAD.IADD R139, R147, 0x1, R139 ;  /* 0x00000001938b7824 */ /* 0x000fe200078e028b */
[-C--:B------:R-:W-:Y:S01]  /*52f0*/  LEA R8, P0, R138, R228.reuse, 0x2 ;  /* 0x000000e48a087211 */ /* 0x080fe200078010ff */
[----:B------:R-:W-:Y:S02]  /*5300*/  IMAD R146, R146, c[0x0][0x22c], RZ ;  /* 0x00008b0092927a24 */ /* 0x000fe400078e02ff */
[----:B------:R-:W-:Y:S01]  /*5310*/  IMAD.IADD R31, R144, 0x1, R31 ;  /* 0x00000001901f7824 */ /* 0x000fe200078e021f */
[-C--:B-1----:R-:W-:Y:S01]  /*5320*/  LEA.HI.X.SX32 R9, R138, R229.reuse, 0x2, P0 ;  /* 0x000000e58a097211 */ /* 0x082fe200000f16ff */
[----:B------:R-:W-:Y:S02]  /*5330*/  IMAD.SHL.U32 R146, R146, 0x10, RZ ;  /* 0x0000001092927824 */ /* 0x000fe400078e00ff */
[----:B------:R-:W-:Y:S02]  /*5340*/  IMAD.IADD R31, R144, 0x1, R31 ;  /* 0x00000001901f7824 */ /* 0x000fe400078e021f */
[----:B------:R3:W-:Y:S01]  /*5350*/  RED.E.ADD.F32.FTZ.RN.STRONG.GPU [R8.64], R14 ;  /* 0x0000000e0800798e */ /* 0x0007e2000c10e7a2 */
[-C--:B----4-:R-:W-:Y:S02]  /*5360*/  LEA R6, P1, R140, R228.reuse, 0x2 ;  /* 0x000000e48c067211 */ /* 0x090fe400078210ff */
[----:B------:R-:W-:Y:S02]  /*5370*/  IADD3 R138, R146, 0x20, RZ ;  /* 0x00000020928a7810 */ /* 0x000fe40007ffe0ff */
[-C--:B------:R-:W-:Y:S02]  /*5380*/  LEA.HI.X.SX32 R7, R140, R229.reuse, 0x2, P1 ;  /* 0x000000e58c077211 */ /* 0x080fe400008f16ff */
[-C--:B------:R-:W-:Y:S01]  /*5390*/  LEA R4, P0, R139, R228.reuse, 0x2 ;  /* 0x000000e48b047211 */ /* 0x080fe200078010ff */
[----:B------:R-:W-:Y:S01]  /*53a0*/  IMAD.IADD R138, R147, 0x1, R138 ;  /* 0x00000001938a7824 */ /* 0x000fe200078e028a */
[----:B------:R-:W-:Y:S01]  /*53b0*/  IADD3 R32, R146, 0x40, RZ ;  /* 0x0000004092207810 */ /* 0x000fe20007ffe0ff */
[----:B------:R1:W-:Y:S01]  /*53c0*/  RED.E.ADD.F32.FTZ.RN.STRONG.GPU [R6.64], R15 ;  /* 0x0000000f0600798e */ /* 0x0003e2000c10e7a2 */
[-C--:B------:R-:W-:Y:S01]  /*53d0*/  LEA.HI.X.SX32 R5, R139, R229.reuse, 0x2, P0 ;  /* 0x000000e58b057211 */ /* 0x080fe200000f16ff */
[C---:B------:R-:W-:Y:S02]  /*53e0*/  IMAD.IADD R138, R147.reuse, 0x1, R138 ;  /* 0x00000001938a7824 */ /* 0x040fe400078e028a */
[----:B------:R-:W-:Y:S02]  /*53f0*/  LDSM.16.MT88.4 R140, [R3+0x1c00] ;  /* 0x001c0000038c783b */ /* 0x000fe40000004200 */
[----:B------:R-:W-:Y:S02]  /*5400*/  IMAD.IADD R138, R147, 0x1, R138 ;  /* 0x00000001938a7824 */ /* 0x000fe400078e028a */
[----:B------:R4:W-:Y:S03]  /*5410*/  RED.E.ADD.F32.FTZ.RN.STRONG.GPU [R4.64], R16 ;  /* 0x000000100400798e */ /* 0x0009e6000c10e7a2 */
[CC--:B------:R-:W-:Y:S04]  /*5420*/  LEA R10, P2, R138.reuse, R228.reuse, 0x2 ;  /* 0x000000e48a0a7211 */ /* 0x0c0fe800078410ff */
[-C--:B------:R-:W-:Y:S05]  /*5430*/  LEA.HI.X.SX32 R11, R138, R229.reuse, 0x2, P2 ;  /* 0x000000e58a0b7211 */ /* 0x080fea00010f16ff */
[----:B------:R1:W-:Y:S01]  /*5440*/  RED.E.ADD.F32.FTZ.RN.STRONG.GPU [R10.64], R17 ;  /* 0x000000110a00798e */ /* 0x0003e2000c10e7a2 */
[CC--:B---3--:R-:W-:Y:S02]  /*5450*/  LEA R8, P1, R137.reuse, R228.reuse, 0x2 ;  /* 0x000000e489087211 */ /* 0x0c8fe400078210ff */
[CC--:B-1----:R-:W-:Y:S02]  /*5460*/  LEA R6, P0, R136.reuse, R228.reuse, 0x2 ;  /* 0x000000e488067211 */ /* 0x0c2fe400078010ff */
[-C--:B------:R-:W-:Y:S02]  /*5470*/  LEA.HI.X.SX32 R9, R137, R229.reuse, 0x2, P1 ;  /* 0x000000e589097211 */ /* 0x080fe400008f16ff */
[-C--:B------:R-:W-:Y:S02]  /*5480*/  LEA.HI.X.SX32 R7, R136, R229.reuse, 0x2, P0 ;  /* 0x000000e588077211 */ /* 0x080fe400000f16ff */
[CC--:B----4-:R-:W-:Y:S01]  /*5490*/  LEA R4, P1, R32.reuse, R228.reuse, 0x2 ;  /* 0x000000e420047211 */ /* 0x0d0fe200078210ff */
[----:B------:R1:W-:Y:S01]  /*54a0*/  RED.E.ADD.F32.FTZ.RN.STRONG.GPU [R8.64], R18 ;  /* 0x000000120800798e */ /* 0x0003e2000c10e7a2 */
[-C--:B------:R-:W-:Y:S02]  /*54b0*/  LEA R12, P0, R33, R228.reuse, 0x2 ;  /* 0x000000e4210c7211 */ /* 0x080fe400078010ff */
[-C--:B------:R-:W-:Y:S01]  /*54c0*/  LEA.HI.X.SX32 R5, R32, R229.reuse, 0x2, P1 ;  /* 0x000000e520057211 */ /* 0x080fe200008f16ff */
[----:B------:R-:W-:Y:S01]  /*54d0*/  RED.E.ADD.F32.FTZ.RN.STRONG.GPU [R6.64], R19 ;  /* 0x000000130600798e */ /* 0x000fe2000c10e7a2 */
[----:B------:R-:W-:Y:S02]  /*54e0*/  IADD3 R32, R145, 0x40, RZ ;  /* 0x0000004091207810 */ /* 0x000fe40007ffe0ff */
[-C--:B------:R-:W-:Y:S01]  /*54f0*/  LEA.HI.X.SX32 R13, R33, R229.reuse, 0x2, P0 ;  /* 0x000000e5210d7211 */ /* 0x080fe200000f16ff */
[----:B------:R-:W-:Y:S02]  /*5500*/  RED.E.ADD.F32.FTZ.RN.STRONG.GPU [R228.64+0x100], R20 ;  /* 0x00010014e400798e */ /* 0x000fe4000c10e7a2 */
[C---:B------:R-:W-:Y:S02]  /*5510*/  IMAD.IADD R32, R144.reuse, 0x1, R32 ;  /* 0x0000000190207824 */ /* 0x040fe400078e0220 */
[----:B------:R-:W-:Y:S02]  /*5520*/  RED.E.ADD.F32.FTZ.RN.STRONG.GPU [R34.64+0x100], R21 ;  /* 0x000100152200798e */ /* 0x000fe4000c10e7a2 */
[----:B------:R-:W-:Y:S02]  /*5530*/  IMAD.IADD R32, R144, 0x1, R32 ;  /* 0x0000000190207824 */ /* 0x000fe400078e0220 */
[----:B------:R3:W-:Y:S03]  /*5540*/  RED.E.ADD.F32.FTZ.RN.STRONG.GPU [R4.64], R22 ;  /* 0x000000160400798e */ /* 0x0007e6000c10e7a2 */
[CC--:B------:R-:W-:Y:S01]  /*5550*/  LEA R10, P3, R32.reuse, R228.reuse, 0x2 ;  /* 0x000000e4200a7211 */ /* 0x0c0fe200078610ff */
[----:B------:R-:W-:Y:S03]  /*5560*/  RED.E.ADD.F32.FTZ.RN.STRONG.GPU [R12.64], R23 ;  /* 0x000000170c00798e */ /* 0x000fe6000c10e7a2 */
[-C--:B------:R-:W-:Y:S01]  /*5570*/  LEA.HI.X.SX32 R11, R32, R229.reuse, 0x2, P3 ;  /* 0x000000e5200b7211 */ /* 0x080fe200018f16ff */
[----:B------:R-:W-:Y:S01]  /*5580*/  LDSM.16.MT88.4 R12, [R2+0x11000] ;  /* 0x01100000020c783b */ /* 0x000fe20000004200 */
[CC--:B-1----:R-:W-:Y:S03]  /*5590*/  LEA R8, P2, R31.reuse, R228.reuse, 0x2 ;  /* 0x000000e41f087211 */ /* 0x0c2fe600078410ff */
[----:B------:R-:W-:Y:S01]  /*55a0*/  RED.E.ADD.F32.FTZ.RN.STRONG.GPU [R10.64], R24 ;  /* 0x000000180a00798e */ /* 0x000fe2000c10e7a2 */
[-C--:B------:R-:W-:Y:S03]  /*55b0*/  LEA.HI.X.SX32 R9, R31, R229.reuse, 0x2, P2 ;  /* 0x000000e51f097211 */ /* 0x080fe600010f16ff */
[----:B------:R-:W-:Y:S04]  /*55c0*/  LDSM.16.MT88.4 R16, [R3+0x1000] ;  /* 0x001000000310783b */ /* 0x000fe80000004200 */
[----:B------:R-:W-:Y:S04]  /*55d0*/  RED.E.ADD.F32.FTZ.RN.STRONG.GPU [R8.64], R25 ;  /* 0x000000190800798e */ /* 0x000fe8000c10e7a2 */
[----:B------:R-:W-:Y:S01]  /*55e0*/  LDSM.16.MT88.4 R8, [R3] ;  /* 0x000000000308783b */ /* 0x000fe20000004200 */
[CC--:B---3--:R-:W-:Y:S03]  /*55f0*/  LEA R4, P0, R0.reuse, R228.reuse, 0x2 ;  /* 0x000000e400047211 */ /* 0x0c8fe600078010ff */
[----:B------:R-:W-:Y:S01]  /*5600*/  LDSM.16.MT88.4 R20, [R3+0x2000] ;  /* 0x002000000314783b */ /* 0x000fe20000004200 */
[-C--:B------:R-:W-:Y:S03]  /*5610*/  LEA.HI.X.SX32 R5, R0, R229.reuse, 0x2, P0 ;  /* 0x000000e500057211 */ /* 0x080fe600000f16ff */
[----:B------:R-:W-:Y:S01]  /*5620*/  LDSM.16.MT88.4 R32, [R2+0x11800] ;  /* 0x011800000220783b */ /* 0x000fe20000004200 */
[----:B------:R-:W-:Y:S02]  /*5630*/  PLOP3.LUT P0, PT, PT, PT, UP2, 0x80, 0x0 ;  /* 0x000000000000781c */ /* 0x000fe40003f0f028 */
[C---:B------:R-:W-:Y:S01]  /*5640*/  IADD3 R0, R3.reuse, -0x3000, RZ ;  /* 0xffffd00003007810 */ /* 0x040fe20007ffe0ff */
[----:B------:R-:W-:Y:S01]  /*5650*/  LDSM.16.MT88.4 R136, [R2+0x12800] ;  /* 0x012800000288783b */ /* 0x000fe20000004200 */
[C---:B--2---:R-:W-:Y:S04]  /*5660*/  LEA R6, P1, R30.reuse, R228, 0x2 ;  /* 0x000000e41e067211 */ /* 0x044fe800078210ff */
        /* <DEDUP_REMOVED lines=9> */
[----:B------:R-:W2:Y:S01]  /*5700*/  LDSM.16.MT88.4 R24, [R3+0x400] ;  /* 0x000400000318783b */ /* 0x000ea20000004200 */
        /* <DEDUP_REMOVED lines=15> */
[----:B------:R-:W3:Y:S04]  /*5800*/  LDSM.16.MT88.4 R4, [R2+0x10000] ;  /* 0x010000000204783b */ /* 0x000ee80000004200 */
[----:B------:R-:W4:Y:S03]  /*5810*/  LDSM.16.MT88.4 R20, [R3+0x1800] ;  /* 0x001800000314783b */ /* 0x000f260000004200 */
[-C--:B--2---:R-:W-:Y:S08]  /*5820*/  HMMA.16816.F32 R84, R28, R24.reuse, R84 ;  /* 0x000000181c54723c */ /* 0x084ff00000001854 */
[C---:B------:R-:W-:Y:S08]  /*5830*/  HMMA.16816.F32 R88, R32.reuse, R24, R88 ;  /* 0x000000182058723c */ /* 0x040ff00000001858 */
[-C--:B------:R-:W-:Y:S08]  /*5840*/  HMMA.16816.F32 R92, R32, R26.reuse, R92 ;  /* 0x0000001a205c723c */ /* 0x080ff0000000185c */
[C---:B------:R-:W-:Y:S01]  /*5850*/  HMMA.16816.F32 R96, R28.reuse, R26, R96 ;  /* 0x0000001a1c60723c */ /* 0x040fe20000001860 */
[----:B------:R-:W2:Y:S07]  /*5860*/  LDSM.16.MT88.4 R24, [R3+0x2800] ;  /* 0x002800000318783b */ /* 0x000eae0000004200 */
[-C--:B------:R-:W-:Y:S08]  /*5870*/  HMMA.16816.F32 R100, R28, R132.reuse, R100 ;  /* 0x000000841c64723c */ /* 0x080ff00000001864 */
        /* <DEDUP_REMOVED lines=10> */
[-C--:B---3--:R-:W-:Y:S08]  /*5920*/  HMMA.16816.F32 R84, R4, R12.reuse, R84 ;  /* 0x0000000c0454723c */ /* 0x088ff00000001854 */
[C---:B------:R-:W-:Y:S08]  /*5930*/  HMMA.16816.F32 R88, R16.reuse, R12, R88 ;  /* 0x0000000c1058723c */ /* 0x040ff00000001858 */
[-C--:B------:R-:W-:Y:S04]  /*5940*/  HMMA.16816.F32 R92, R16, R14.reuse, R92 ;  /* 0x0000000e105c723c */ /* 0x080fe8000000185c */
[----:B--2---:R-:W-:Y:S04]  /*5950*/  IMAD.MOV.U32 R3, RZ, RZ, R0 ;  /* 0x000000ffff037224 */ /* 0x004fe800078e0000 */
[C---:B------:R-:W-:Y:S08]  /*5960*/  HMMA.16816.F32 R96, R4.reuse, R14, R96 ;  /* 0x0000000e0460723c */ /* 0x040ff00000001860 */
[-C--:B----4-:R-:W-:Y:S08]  /*5970*/  HMMA.16816.F32 R100, R4, R20.reuse, R100 ;  /* 0x000000140464723c */ /* 0x090ff00000001864 */
[C---:B------:R-:W-:Y:S08]  /*5980*/  HMMA.16816.F32 R104, R16.reuse, R20, R104 ;  /* 0x000000141068723c */ /* 0x040ff00000001868 */
[-C--:B------:R-:W-:Y:S08]  /*5990*/  HMMA.16816.F32 R108, R16, R22.reuse, R108 ;  /* 0x00000016106c723c */ /* 0x080ff0000000186c */
[C---:B------:R-:W-:Y:S08]  /*59a0*/  HMMA.16816.F32 R112, R4.reuse, R22, R112 ;  /* 0x000000160470723c */ /* 0x040ff00000001870 */
[-C--:B------:R-:W-:Y:S08]  /*59b0*/  HMMA.16816.F32 R116, R4, R24.reuse, R116 ;  /* 0x000000180474723c */ /* 0x080ff00000001874 */
        /* <DEDUP_REMOVED lines=16> */
.L_x_46:
[----:B--23--:R-:W2:Y:S04]  /*5ac0*/  LDL R30, [R1+0x1c] ;  /* 0x00001c00011e7983 */ /* 0x00cea80000100800 */
[----:B------:R-:W3:Y:S04]  /*5ad0*/  LDL R28, [R1+0x20] ;  /* 0x00002000011c7983 */ /* 0x000ee80000100800 */
[----:B----4-:R-:W4:Y:S04]  /*5ae0*/  LDL.64 R32, [R1+0x40] ;  /* 0x0000400001207983 */ /* 0x010f280000100a00 */
[----:B------:R-:W4:Y:S01]  /*5af0*/  LDL R7, [R1+0x24] ;  /* 0x0000240001077983 */ /* 0x000f220000100800 */
[----:B------:R-:W-:Y:S01]  /*5b00*/  FMUL.FTZ R84, R84, c[0x0][0x2e0] ;  /* 0x0000b80054547a20 */ /* 0x000fe20000410000 */
[----:B------:R-:W-:Y:S01]  /*5b10*/  F2FP.PACK_AB R36, R37, R36 ;  /* 0x000000242524723e */ /* 0x000fe200000000ff */
[----:B------:R-:W-:-:S02]  /*5b20*/  FMUL.FTZ R3, R85, c[0x0][0x2e0] ;  /* 0x0000b80055037a20 */ /* 0x000fc40000410000 */
[----:B------:R-:W-:Y:S02]  /*5b30*/  FMUL.FTZ R86, R86, c[0x0][0x2e0] ;  /* 0x0000b80056567a20 */ /* 0x000fe40000410000 */
[----:B------:R-:W-:Y:S02]  /*5b40*/  FMUL.FTZ R0, R87, c[0x0][0x2e0] ;  /* 0x0000b80057007a20 */ /* 0x000fe40000410000 */
[----:B------:R-:W-:Y:S02]  /*5b50*/  FMUL.FTZ R96, R96, c[0x0][0x2e0] ;  /* 0x0000b80060607a20 */ /* 0x000fe40000410000 */
[----:B-1----:R-:W-:Y:S02]  /*5b60*/  FMUL.FTZ R9, R97, c[0x0][0x2e0] ;  /* 0x0000b80061097a20 */ /* 0x002fe40000410000 */
[----:B------:R-:W-:Y:S02]  /*5b70*/  FMUL.FTZ R98, R98, c[0x0][0x2e0] ;  /* 0x0000b80062627a20 */ /* 0x000fe40000410000 */
[----:B-----5:R-:W-:Y:S01]  /*5b80*/  FMUL.FTZ R8, R99, c[0x0][0x2e0] ;  /* 0x0000b80063087a20 */ /* 0x020fe20000410000 */
[----:B------:R-:W-:Y:S01]  /*5b90*/  F2FP.PACK_AB R3, R3, R84 ;  /* 0x000000540303723e */ /* 0x000fe200000000ff */
[----:B------:R-:W-:Y:S01]  /*5ba0*/  BAR.SYNC.DEFER_BLOCKING 0x0 ;  /* 0x0000000000007b1d */ /* 0x000fe20000010000 */
[----:B------:R-:W-:-:S02]  /*5bb0*/  FMUL.FTZ R88, R88, c[0x0][0x2e0] ;  /* 0x0000b80058587a20 */ /* 0x000fc40000410000 */
[----:B------:R-:W-:Y:S01]  /*5bc0*/  FMUL.FTZ R13, R89, c[0x0][0x2e0] ;  /* 0x0000b800590d7a20 */ /* 0x000fe20000410000 */
[----:B------:R-:W-:Y:S01]  /*5bd0*/  F2FP.PACK_AB R0, R0, R86 ;  /* 0x000000560000723e */ /* 0x000fe200000000ff */
[----:B------:R-:W-:Y:S02]  /*5be0*/  FMUL.FTZ R90, R90, c[0x0][0x2e0] ;  /* 0x0000b8005a5a7a20 */ /* 0x000fe40000410000 */
[----:B------:R-:W-:Y:S01]  /*5bf0*/  FMUL.FTZ R12, R91, c[0x0][0x2e0] ;  /* 0x0000b8005b0c7a20 */ /* 0x000fe20000410000 */
[----:B------:R-:W-:Y:S01]  /*5c00*/  F2FP.PACK_AB R9, R9, R96 ;  /* 0x000000600909723e */ /* 0x000fe200000000ff */
[----:B------:R-:W-:Y:S02]  /*5c10*/  FMUL.FTZ R92, R92, c[0x0][0x2e0] ;  /* 0x0000b8005c5c7a20 */ /* 0x000fe40000410000 */
[----:B------:R-:W-:Y:S01]  /*5c20*/  FMUL.FTZ R11, R93, c[0x0][0x2e0] ;  /* 0x0000b8005d0b7a20 */ /* 0x000fe20000410000 */
[----:B------:R-:W-:Y:S01]  /*5c30*/  F2FP.PACK_AB R8, R8, R98 ;  /* 0x000000620808723e */ /* 0x000fe200000000ff */
        /* <DEDUP_REMOVED lines=50> */
[----:B------:R-:W-:Y:S02]  /*5f60*/  F2FP.PACK_AB R121, R121, R120 ;  /* 0x000000787979723e */ /* 0x000fe400000000ff */
[----:B------:R-:W-:Y:S02]  /*5f70*/  F2FP.PACK_AB R38, R39, R38 ;  /* 0x000000262726723e */ /* 0x000fe400000000ff */
[----:B------:R-:W-:Y:S02]  /*5f80*/  F2FP.PACK_AB R48, R49, R48 ;  /* 0x000000303130723e */ /* 0x000fe400000000ff */
[----:B------:R-:W-:Y:S01]  /*5f90*/  F2FP.PACK_AB R50, R51, R50 ;  /* 0x000000323332723e */ /* 0x000fe200000000ff */
[----:B------:R-:W1:Y:S01]  /*5fa0*/  S2R R25, SR_CTAID.Y ;  /* 0x0000000000197919 */ /* 0x000e620000002600 */
[----:B------:R-:W-:Y:S01]  /*5fb0*/  F2FP.PACK_AB R122, R123, R122 ;  /* 0x0000007a7b7a723e */ /* 0x000fe200000000ff */
[----:B------:R-:W-:Y:S01]  /*5fc0*/  ULDC.64 UR6, c[0x0][0x3a0] ;  /* 0x0000e80000067ab9 */ /* 0x000fe20000000a00 */
[----:B------:R-:W-:-:S02]  /*5fd0*/  F2FP.PACK_AB R124, R125, R124 ;  /* 0x0000007c7d7c723e */ /* 0x000fc400000000ff */
[----:B------:R-:W-:Y:S02]  /*5fe0*/  F2FP.PACK_AB R40, R41, R40 ;  /* 0x000000282928723e */ /* 0x000fe400000000ff */
[----:B------:R-:W-:Y:S02]  /*5ff0*/  F2FP.PACK_AB R42, R43, R42 ;  /* 0x0000002a2b2a723e */ /* 0x000fe400000000ff */
[----:B------:R-:W-:Y:S02]  /*6000*/  F2FP.PACK_AB R44, R45, R44 ;  /* 0x0000002c2d2c723e */ /* 0x000fe400000000ff */
[----:B------:R-:W-:Y:S02]  /*6010*/  F2FP.PACK_AB R46, R47, R46 ;  /* 0x0000002e2f2e723e */ /* 0x000fe400000000ff */
[----:B------:R-:W-:Y:S02]  /*6020*/  F2FP.PACK_AB R52, R53, R52 ;  /* 0x000000343534723e */ /* 0x000fe400000000ff */
        /* <DEDUP_REMOVED lines=10> */
[----:B------:R-:W-:Y:S01]  /*60d0*/  F2FP.PACK_AB R82, R83, R82 ;  /* 0x000000525352723e */ /* 0x000fe200000000ff */
[----:B------:R-:W1:Y:S01]  /*60e0*/  S2R R27, SR_TID.X ;  /* 0x00000000001b7919 */ /* 0x000e620000002100 */
[----:B------:R-:W-:Y:S01]  /*60f0*/  F2FP.PACK_AB R126, R127, R126 ;  /* 0x0000007e7f7e723e */ /* 0x000fe200000000ff */
[----:B------:R-:W-:Y:S02]  /*6100*/  ULDC.64 UR4, c[0x0][0x3a8] ;  /* 0x0000ea0000047ab9 */ /* 0x000fe40000000a00 */
[----:B------:R-:W2:Y:S01]  /*6110*/  S2R R26, SR_CTAID.Z ;  /* 0x00000000001a7919 */ /* 0x000ea20000002700 */
[----:B------:R-:W-:-:S02]  /*6120*/  F2FP.PACK_AB R72, R73, R72 ;  /* 0x000000484948723e */ /* 0x000fc400000000ff */
[----:B------:R-:W-:Y:S01]  /*6130*/  F2FP.PACK_AB R74, R75, R74 ;  /* 0x0000004a4b4a723e */ /* 0x000fe200000000ff */
[----:B------:R-:W-:Y:S01]  /*6140*/  UIMAD UR6, UR32, UR6, URZ ;  /* 0x00000006200672a4 */ /* 0x000fe2000f8e023f */
[----:B------:R-:W-:Y:S02]  /*6150*/  F2FP.PACK_AB R76, R77, R76 ;  /* 0x0000004c4d4c723e */ /* 0x000fe400000000ff */
[----:B------:R-:W-:Y:S02]  /*6160*/  MOV R6, UR28 ;  /* 0x0000001c00067c02 */ /* 0x000fe40008000f00 */
[----:B------:R-:W-:Y:S01]  /*6170*/  F2FP.PACK_AB R78, R79, R78 ;  /* 0x0000004e4f4e723e */ /* 0x000fe200000000ff */
[----:B------:R-:W-:Y:S02]  /*6180*/  UIMAD UR6, UR28, UR7, UR6 ;  /* 0x000000071c0672a4 */ /* 0x000fe4000f8e0206 */
[----:B------:R-:W-:-:S04]  /*6190*/  UIMAD UR4, UR32, UR4, URZ ;  /* 0x00000004200472a4 */ /* 0x000fc8000f8e023f */
[----:B------:R-:W-:Y:S01]  /*61a0*/  UIMAD UR4, UR28, UR5, UR4 ;  /* 0x000000051c0472a4 */ /* 0x000fe2000f8e0204 */
[----:B-1----:R-:W-:-:S04]  /*61b0*/  SHF.R.S32.HI R24, RZ, 0x1f, R27 ;  /* 0x0000001fff187819 */ /* 0x002fc8000001141b */
[----:B------:R-:W-:Y:S01]  /*61c0*/  LEA.HI R24, R24, R27, RZ, 0x2 ;  /* 0x0000001b18187211 */ /* 0x000fe200078f10ff */
[----:B--2---:R-:W-:Y:S04]  /*61d0*/  STS [R30], R3 ;  /* 0x000000031e007388 */ /* 0x004fe80000000800 */
[----:B------:R1:W-:Y:S04]  /*61e0*/  STS [R30+0x200], R0 ;  /* 0x000200001e007388 */ /* 0x0003e80000000800 */
[----:B---3--:R-:W-:Y:S04]  /*61f0*/  STS [R28], R9 ;  /* 0x000000091c007388 */ /* 0x008fe80000000800 */
[----:B------:R2:W-:Y:S04]  /*6200*/  STS [R28+0x200], R8 ;  /* 0x000200081c007388 */ /* 0x0005e80000000800 */
[----:B------:R-:W-:Y:S04]  /*6210*/  STS [R30+0x1000], R13 ;  /* 0x0010000d1e007388 */ /* 0x000fe80000000800 */
[----:B------:R3:W-:Y:S04]  /*6220*/  STS [R30+0x1200], R12 ;  /* 0x0012000c1e007388 */ /* 0x0007e80000000800 */
[----:B------:R-:W-:Y:S04]  /*6230*/  STS [R28+0x1000], R11 ;  /* 0x0010000b1c007388 */ /* 0x000fe80000000800 */
        /* <DEDUP_REMOVED lines=30> */
[----:B------:R-:W-:Y:S01]  /*6420*/  STS [R30+0x9200], R58 ;  /* 0x0092003a1e007388 */ /* 0x000fe20000000800 */
[----:B----4-:R-:W-:-:S03]  /*6430*/  SHF.R.S32.HI R5, RZ, 0x1f, R32 ;  /* 0x0000001fff057819 */ /* 0x010fc60000011420 */
[----:B------:R4:W-:Y:S01]  /*6440*/  STS [R28+0x9000], R60 ;  /* 0x0090003c1c007388 */ /* 0x0009e20000000800 */
[----:B------:R-:W-:-:S03]  /*6450*/  MOV R4, R32 ;  /* 0x0000002000047202 */ /* 0x000fc60000000f00 */
[----:B------:R-:W-:Y:S01]  /*6460*/  STS [R28+0x9200], R62 ;  /* 0x0092003e1c007388 */ /* 0x000fe20000000800 */
[----:B-1----:R-:W-:-:S03]  /*6470*/  IMAD.U32 R0, RZ, RZ, UR28 ;  /* 0x0000001cff007e24 */ /* 0x002fc6000f8e00ff */
[----:B------:R-:W-:Y:S04]  /*6480*/  STS [R30+0xa000], R68 ;  /* 0x00a000441e007388 */ /* 0x000fe80000000800 */
[----:B------:R-:W-:Y:S01]  /*6490*/  STS [R30+0xa200], R70 ;  /* 0x00a200461e007388 */ /* 0x000fe20000000800 */
[----:B------:R-:W-:-:S03]  /*64a0*/  IMAD.MOV.U32 R29, RZ, RZ, R7 ;  /* 0x000000ffff1d7224 */ /* 0x000fc600078e0007 */
[----:B------:R-:W-:Y:S01]  /*64b0*/  STS [R28+0xa000], R80 ;  /* 0x00a000501c007388 */ /* 0x000fe20000000800 */
[----:B------:R-:W-:-:S03]  /*64c0*/  IMAD.WIDE.U32 R6, R6, c[0x0][0x3a0], R4 ;  /* 0x0000e80006067a25 */ /* 0x000fc600078e0004 */
[----:B------:R-:W-:Y:S01]  /*64d0*/  STS [R28+0xa200], R82 ;  /* 0x00a200521c007388 */ /* 0x000fe20000000800 */
[----:B------:R-:W-:-:S03]  /*64e0*/  IMAD.WIDE.U32 R4, R0, c[0x0][0x3a8], R4 ;  /* 0x0000ea0000047a25 */ /* 0x000fc600078e0004 */
[----:B------:R-:W-:Y:S01]  /*64f0*/  STS [R30+0xb000], R72 ;  /* 0x00b000481e007388 */ /* 0x000fe20000000800 */
[----:B------:R-:W-:-:S03]  /*6500*/  SHF.R.S32.HI R0, RZ, 0x1f, R25 ;  /* 0x0000001fff007819 */ /* 0x000fc60000011419 */
[----:B------:R-:W-:Y:S04]  /*6510*/  STS [R30+0xb200], R74 ;  /* 0x00b2004a1e007388 */ /* 0x000fe80000000800 */
[----:B------:R-:W-:Y:S04]  /*6520*/  STS [R28+0xb000], R76 ;  /* 0x00b0004c1c007388 */ /* 0x000fe80000000800 */
[----:B------:R-:W-:Y:S01]  /*6530*/  STS [R28+0xb200], R78 ;  /* 0x00b2004e1c007388 */ /* 0x000fe20000000800 */
[----:B------:R-:W-:Y:S01]  /*6540*/  IADD3 R7, R7, UR6, RZ ;  /* 0x0000000607077c10 */ /* 0x000fe2000fffe0ff */
[----:B--2---:R-:W-:-:S02]  /*6550*/  IMAD R8, R0, c[0x0][0x388], RZ ;  /* 0x0000e20000087a24 */ /* 0x004fc400078e02ff */
[----:B------:R-:W-:Y:S02]  /*6560*/  IMAD R3, R0, c[0x0][0x390], RZ ;  /* 0x0000e40000037a24 */ /* 0x000fe400078e02ff */
[C---:B------:R-:W-:Y:S01]  /*6570*/  IMAD R0, R25.reuse, c[0x0][0x38c], R8 ;  /* 0x0000e30019007a24 */ /* 0x040fe200078e0208 */
[----:B------:R-:W-:Y:S01]  /*6580*/  SHF.R.S32.HI R8, RZ, 0x1f, R26 ;  /* 0x0000001fff087819 */ /* 0x000fe2000001141a */
[----:B------:R-:W-:Y:S01]  /*6590*/  IMAD.WIDE.U32 R6, R25, c[0x0][0x388], R6 ;  /* 0x0000e20019067a25 */ /* 0x000fe200078e0006 */
[----:B------:R-:W-:-:S04]  /*65a0*/  IADD3 R5, R5, UR4, RZ ;  /* 0x0000000405057c10 */ /* 0x000fc8000fffe0ff */
[----:B------:R-:W-:Y:S01]  /*65b0*/  IADD3 R7, R7, R0, RZ ;  /* 0x0000000007077210 */ /* 0x000fe20007ffe0ff */
[----:B------:R-:W-:Y:S02]  /*65c0*/  IMAD R0, R8, c[0x0][0x3b8], RZ ;  /* 0x0000ee0008007a24 */ /* 0x000fe400078e02ff */
[C---:B------:R-:W-:Y:S02]  /*65d0*/  IMAD R3, R25.reuse, c[0x0][0x394], R3 ;  /* 0x0000e50019037a24 */ /* 0x040fe400078e0203 */
[----:B------:R-:W-:Y:S01]  /*65e0*/  IMAD.WIDE.U32 R4, R25, c[0x0][0x390], R4 ;  /* 0x0000e40019047a25 */ /* 0x000fe200078e0004 */
[----:B---3--:R-:W-:Y:S01]  /*65f0*/  SHF.L.U32 R12, R29, 0x1, RZ ;  /* 0x000000011d0c7819 */ /* 0x008fe200000006ff */
[----:B------:R-:W-:Y:S02]  /*6600*/  BAR.SYNC.DEFER_BLOCKING 0x0 ;  /* 0x0000000000007b1d */ /* 0x000fe40000010000 */
[C---:B------:R-:W-:Y:S02]  /*6610*/  IMAD R0, R26.reuse, c[0x0][0x3bc], R0 ;  /* 0x0000ef001a007a24 */ /* 0x040fe400078e0200 */
[----:B------:R-:W-:-:S04]  /*6620*/  IMAD.WIDE.U32 R6, R26, c[0x0][0x3b8], R6 ;  /* 0x0000ee001a067a25 */ /* 0x000fc800078e0006 */
[----:B------:R-:W-:Y:S02]  /*6630*/  IMAD.IADD R5, R5, 0x1, R3 ;  /* 0x0000000105057824 */ /* 0x000fe400078e0203 */
[----:B------:R-:W-:Y:S01]  /*6640*/  IMAD R3, R8, c[0x0][0x3c0], RZ ;  /* 0x0000f00008037a24 */ /* 0x000fe200078e02ff */
[----:B------:R-:W-:Y:S01]  /*6650*/  IADD3 R7, R7, R0, RZ ;  /* 0x0000000007077210 */ /* 0x000fe20007ffe0ff */
[----:B------:R-:W-:Y:S01]  /*6660*/  IMAD.WIDE.U32 R4, R26, c[0x0][0x3c0], R4 ;  /* 0x0000f0001a047a25 */ /* 0x000fe200078e0004 */
[----:B------:R-:W-:-:S03]  /*6670*/  SHF.R.S32.HI R0, RZ, 0x2, R24 ;  /* 0x00000002ff007819 */ /* 0x000fc60000011418 */
[----:B------:R-:W-:Y:S01]  /*6680*/  IMAD R3, R26, c[0x0][0x3c4], R3 ;  /* 0x0000f1001a037a24 */ /* 0x000fe200078e0203 */
[----:B------:R-:W1:Y:S04]  /*6690*/  LDS.128 R56, [R12+0x9000] ;  /* 0x009000000c387984 */ /* 0x000e680000000c00 */
[----:B------:R-:W2:Y:S04]  /*66a0*/  LDS.128 R48, [R12+0xb000] ;  /* 0x00b000000c307984 */ /* 0x000ea80000000c00 */
[----:B------:R-:W3:Y:S04]  /*66b0*/  LDS.128 R40, [R12+0xd000] ;  /* 0x00d000000c287984 */ /* 0x000ee80000000c00 */
[----:B------:R-:W1:Y:S04]  /*66c0*/  LDS.128 R52, [R12+0xa000] ;  /* 0x00a000000c347984 */ /* 0x000e680000000c00 */
[----:B------:R-:W1:Y:S04]  /*66d0*/  LDS.128 R44, [R12+0xc000] ;  /* 0x00c000000c2c7984 */ /* 0x000e680000000c00 */
[----:B------:R-:W1:Y:S04]  /*66e0*/  LDS.128 R36, [R12+0xe000] ;  /* 0x00e000000c247984 */ /* 0x000e680000000c00 */
[----:B------:R-:W1:Y:S04]  /*66f0*/  LDS.128 R32, [R12+0xf000] ;  /* 0x00f000000c207984 */ /* 0x000e680000000c00 */
[----:B------:R-:W1:Y:S04]  /*6700*/  LDS.128 R24, [R12+0x11000] ;  /* 0x011000000c187984 */ /* 0x000e680000000c00 */
[----:B------:R-:W1:Y:S04]  /*6710*/  LDS.128 R16, [R12+0x13000] ;  /* 0x013000000c107984 */ /* 0x000e680000000c00 */
[----:B------:R-:W1:Y:S04]  /*6720*/  LDS.128 R28, [R12+0x10000] ;  /* 0x010000000c1c7984 */ /* 0x000e680000000c00 */
[----:B------:R-:W1:Y:S04]  /*6730*/  LDS.128 R20, [R12+0x12000] ;  /* 0x012000000c147984 */ /* 0x000e680000000c00 */
[----:B------:R-:W1:Y:S01]  /*6740*/  LDS.128 R12, [R12+0x14000] ;  /* 0x014000000c0c7984 */ /* 0x000e620000000c00 */
[----:B------:R-:W-:Y:S01]  /*6750*/  SHF.R.S32.HI R8, RZ, 0x1f, R0 ;  /* 0x0000001fff087819 */ /* 0x000fe20000011400 */
[----:B------:R-:W-:-:S04]  /*6760*/  IMAD.IADD R5, R5, 0x1, R3 ;  /* 0x0000000105057824 */ /* 0x000fc800078e0203 */
[C---:B------:R-:W-:Y:S02]  /*6770*/  IMAD R3, R8.reuse, c[0x0][0x3a0], RZ ;  /* 0x0000e80008037a24 */ /* 0x040fe400078e02ff */
[----:B------:R-:W-:Y:S02]  /*6780*/  IMAD R8, R8, c[0x0][0x3a8], RZ ;  /* 0x0000ea0008087a24 */ /* 0x000fe400078e02ff */
[C---:B----4-:R-:W-:Y:S02]  /*6790*/  IMAD R60, R0.reuse, c[0x0][0x3a4], R3 ;  /* 0x0000e900003c7a24 */ /* 0x050fe400078e0203 */
[C---:B------:R-:W-:Y:S02]  /*67a0*/  IMAD R3, R0.reuse, c[0x0][0x3ac], R8 ;  /* 0x0000eb0000037a24 */ /* 0x040fe400078e0208 */
[----:B------:R-:W-:-:S04]  /*67b0*/  IMAD.WIDE.U32 R10, R0, c[0x0][0x3a0], R6 ;  /* 0x0000e800000a7a25 */ /* 0x000fc800078e0006 */
[----:B------:R-:W-:Y:S01]  /*67c0*/  IMAD.WIDE.U32 R8, R0, c[0x0][0x3a8], R4 ;  /* 0x0000ea0000087a25 */ /* 0x000fe200078e0004 */
[----:B------:R-:W-:-:S03]  /*67d0*/  LEA R6, P1, R10, c[0x0][0x340], 0x1 ;  /* 0x0000d0000a067a11 */ /* 0x000fc600078208ff */
[----:B------:R-:W-:Y:S01]  /*67e0*/  IMAD.IADD R5, R11, 0x1, R60 ;  /* 0x000000010b057824 */ /* 0x000fe200078e023c */
[----:B------:R-:W-:Y:S02]  /*67f0*/  IADD3 R0, R9, R3, RZ ;  /* 0x0000000309007210 */ /* 0x000fe40007ffe0ff */
[----:B------:R-:W-:Y:S02]  /*6800*/  LEA R4, P0, R8, c[0x0][0x348], 0x1 ;  /* 0x0000d20008047a11 */ /* 0x000fe400078008ff */
[----:B------:R-:W-:Y:S02]  /*6810*/  LEA.HI.X R7, R10, c[0x0][0x344], R5, 0x1, P1 ;  /* 0x0000d1000a077a11 */ /* 0x000fe400008f0c05 */
[----:B------:R-:W-:Y:S01]  /*6820*/  LEA.HI.X R5, R8, c[0x0][0x34c], R0, 0x1, P0 ;  /* 0x0000d30008057a11 */ /* 0x000fe200000f0c00 */
[----:B------:R-:W-:Y:S01]  /*6830*/  IMAD.MOV.U32 R0, RZ, RZ, c[0x0][0x3a8] ;  /* 0x0000ea00ff007624 */ /* 0x000fe200078e00ff */
[----:B------:R-:W-:Y:S02]  /*6840*/  MOV R3, c[0x0][0x3a0] ;  /* 0x0000e80000037a02 */ /* 0x000fe40000000f00 */
[----:B------:R-:W-:-:S02]  /*6850*/  MOV R11, c[0x0][0x3a4] ;  /* 0x0000e900000b7a02 */ /* 0x000fc40000000f00 */
[C---:B------:R-:W-:Y:S02]  /*6860*/  LEA R10, P1, R3.reuse, R6, 0x7 ;  /* 0x00000006030a7211 */ /* 0x040fe400078238ff */
[----:B------:R-:W-:Y:S02]  /*6870*/  MOV R9, c[0x0][0x3ac] ;  /* 0x0000eb0000097a02 */ /* 0x000fe40000000f00 */
[C---:B------:R-:W-:Y:S02]  /*6880*/  LEA R8, P0, R0.reuse, R4, 0x7 ;  /* 0x0000000400087211 */ /* 0x040fe400078038ff */
[----:B------:R-:W-:Y:S02]  /*6890*/  LEA.HI.X R11, R3, R7, R11, 0x7, P1 ;  /* 0x00000007030b7211 */ /* 0x000fe400008f3c0b */
[----:B------:R-:W-:Y:S01]  /*68a0*/  LEA.HI.X R9, R0, R5, R9, 0x7, P0 ;  /* 0x0000000500097211 */ /* 0x000fe200000f3c09 */
[----:B-1----:R1:W-:Y:S04]  /*68b0*/  STG.E.128 [R6.64], R56 ;  /* 0x0000003806007986 */ /* 0x0023e8000c101d22 */
[----:B--2---:R1:W-:Y:S04]  /*68c0*/  STG.E.128 [R6.64+0x40], R48 ;  /* 0x0000403006007986 */ /* 0x0043e8000c101d22 */
[----:B---3--:R1:W-:Y:S04]  /*68d0*/  STG.E.128 [R6.64+0x80], R40 ;  /* 0x0000802806007986 */ /* 0x0083e8000c101d22 */
[----:B------:R1:W-:Y:S04]  /*68e0*/  STG.E.128 [R10.64], R52 ;  /* 0x000000340a007986 */ /* 0x0003e8000c101d22 */
[----:B------:R1:W-:Y:S04]  /*68f0*/  STG.E.128 [R10.64+0x40], R44 ;  /* 0x0000402c0a007986 */ /* 0x0003e8000c101d22 */
[----:B------:R1:W-:Y:S04]  /*6900*/  STG.E.128 [R10.64+0x80], R36 ;  /* 0x000080240a007986 */ /* 0x0003e8000c101d22 */
[----:B------:R1:W-:Y:S04]  /*6910*/  STG.E.128 [R4.64], R32 ;  /* 0x0000002004007986 */ /* 0x0003e8000c101d22 */
[----:B------:R1:W-:Y:S04]  /*6920*/  STG.E.128 [R4.64+0x40], R24 ;  /* 0x0000401804007986 */ /* 0x0003e8000c101d22 */
[----:B------:R1:W-:Y:S04]  /*6930*/  STG.E.128 [R4.64+0x80], R16 ;  /* 0x0000801004007986 */ /* 0x0003e8000c101d22 */
[----:B------:R1:W-:Y:S04]  /*6940*/  STG.E.128 [R8.64], R28 ;  /* 0x0000001c08007986 */ /* 0x0003e8000c101d22 */
[----:B------:R1:W-:Y:S04]  /*6950*/  STG.E.128 [R8.64+0x40], R20 ;  /* 0x0000401408007986 */ /* 0x0003e8000c101d22 */
[----:B------:R1:W-:Y:S02]  /*6960*/  STG.E.128 [R8.64+0x80], R12 ;  /* 0x0000800c08007986 */ /* 0x0003e4000c101d22 */
.L_x_43:
        /* <DEDUP_REMOVED lines=11> */
.L_x_50:
[----:B------:R-:W-:Y:S05]  /*6a20*/  EXIT ;  /* 0x000000000000794d */ /* 0x000fea0003800000 */
.L_x_52:
        /* <DEDUP_REMOVED lines=13> */
.L_x_665:


//--------------------- .text._ZN5flash44flash_bwd_dq_dk_dv_loop_seqk_parallel_kernelI23Flash_bwd_kernel_traitsILi96ELi64ELi128ELi8ELi2ELi4ELi4ELb1ELb0EN7cutlass6half_tE19Flash_kernel_traitsILi96ELi64ELi128ELi8ES3_EELb0ELb1ELb0ELb0ELb0ELb1ELb0EEEvNS_16Flash_bwd_paramsE --------------------------
	.section	.text._ZN5flash44flash_bwd_dq_dk_dv_loop_seqk_parallel_kernelI23Flash_bwd_kernel_traitsILi96ELi64ELi128ELi8ELi2ELi4ELi4ELb1ELb0EN7cutlass6half_tE19Flash_kernel_traitsILi96ELi64ELi128ELi8ES3_EELb0ELb1ELb0ELb0ELb0ELb1ELb0EEEvNS_16Flash_bwd_paramsE,"ax",@progbits
	.sectioninfo	@"SHI_REGISTERS=255"
	.align	128
        .global         _ZN5flash44flash_bwd_dq_dk_dv_loop_seqk_parallel_kernelI23Flash_bwd_kernel_traitsILi96ELi64ELi128ELi8ELi2ELi4ELi4ELb1ELb0EN7cutlass6half_tE19Flash_kernel_traitsILi96ELi64ELi128ELi8ES3_EELb0ELb1ELb0ELb0ELb0ELb1ELb0EEEvNS_16Flash_bwd_paramsE
        .type           _ZN5flash44flash_bwd_dq_dk_dv_loop_seqk_parallel_kernelI23Flash_bwd_kernel_traitsILi96ELi64ELi128ELi8ELi2ELi4ELi4ELb1ELb0EN7cutlass6half_tE19Flash_kernel_traitsILi96ELi64ELi128ELi8ES3_EELb0ELb1ELb0ELb0ELb0ELb1ELb0EEEvNS_16Flash_bwd_paramsE,@function
        .size           _ZN5flash44flash_bwd_dq_dk_dv_loop_seqk_parallel_kernelI23Flash_bwd_kernel_traitsILi96ELi64ELi128ELi8ELi2ELi4ELi4ELb1ELb0EN7cutlass6half_tE19Flash_kernel_traitsILi96ELi64ELi128ELi8ES3_EELb0ELb1ELb0ELb0ELb0ELb1ELb0EEEvNS_16Flash_bwd_paramsE,(.L_x_666 - _ZN5flash44flash_bwd_dq_dk_dv_loop_seqk_parallel_kernelI23Flash_bwd_kernel_traitsILi96ELi64ELi128ELi8ELi2ELi4ELi4ELb1ELb0EN7cutlass6half_tE19Flash_kernel_traitsILi96ELi64ELi128ELi8ES3_EELb0ELb1ELb0ELb0ELb0ELb1ELb0EEEvNS_16Flash_bwd_paramsE)
        .other          _ZN5flash44flash_bwd_dq_dk_dv_loop_seqk_parallel_kernelI23Flash_bwd_kernel_traitsILi96ELi64ELi128ELi8ELi2ELi4ELi4ELb1ELb0EN7cutlass6half_tE19Flash_kernel_traitsILi96ELi64ELi128ELi8ES3_EELb0ELb1ELb0ELb0ELb0ELb1ELb0EEEvNS_16Flash_bwd_paramsE,@"STO_CUDA_ENTRY STV_DEFAULT"
_ZN5flash44flash_bwd_dq_dk_dv_loop_seqk_parallel_kernelI23Flash_bwd_kernel_traitsILi96ELi64ELi128ELi8ELi2ELi4ELi4ELb1ELb0EN7cutlass6half_tE19Flash_kernel_traitsILi96ELi64ELi128ELi8ES3_EELb0ELb1ELb0ELb0ELb0ELb1ELb0EEEvNS_16Flash_bwd_paramsE:
.text._ZN5flash44flash_bwd_dq_dk_dv_loop_seqk_parallel_kernelI23Flash_bwd_kernel_traitsILi96ELi64ELi128ELi8ELi2ELi4ELi4ELb1ELb0EN7cutlass6half_tE19Flash_kernel_traitsILi96ELi64ELi128ELi8ES3_EELb0ELb1ELb0ELb0ELb0ELb1ELb0EEEvNS_16Flash_bwd_paramsE:
        /* <DEDUP_REMOVED lines=12> */
[----:B------:R-:W2:Y:S01]  /*00c0*/  S2UR UR36, SR_CTAID.Z ;  /* 0x00000000002479c3 */ /* 0x000ea20000002700 */
[----:B------:R-:W-:Y:S01]  /*00d0*/  ULDC.U8 UR7, c[0x0][0x328] ;  /* 0x0000ca0000077ab9 */ /* 0x000fe20000000000 */
[----:B------:R-:W-:Y:S01]  /*00e0*/  IMAD.MOV.U32 R230, RZ, RZ, 0x20 ;  /* 0x00000020ffe67424 */ /* 0x000fe200078e00ff */
[----:B------:R-:W-:Y:S01]  /*00f0*/  UISETP.NE.AND UP5, UPT, UR7, URZ, UPT ;  /* 0x0000003f0700728c */ /* 0x000fe2000bfa5270 */
[----:B------:R-:W-:Y:S01]  /*0100*/  IMAD.MOV.U32 R232, RZ, RZ, -0x10 ;  /* 0xfffffff0ffe87424 */ /* 0x000fe200078e00ff */
[----:B------:R-:W-:Y:S01]  /*0110*/  ULDC UR14, c[0x0][0x224] ;  /* 0x00008900000e7ab9 */ /* 0x000fe20000000800 */
[----:B------:R-:W-:Y:S01]  /*0120*/  IMAD.MOV.U32 R227, RZ, RZ, -0x40 ;  /* 0xffffffc0ffe37424 */ /* 0x000fe200078e00ff */
[----:B------:R-:W-:Y:S01]  /*0130*/  ULDC UR45, c[0x0][0x22c] ;  /* 0x00008b00002d7ab9 */ /* 0x000fe20000000800 */
[----:B------:R-:W3:Y:S01]  /*0140*/  S2UR UR29, SR_CTAID.Y ;  /* 0x00000000001d79c3 */ /* 0x000ee20000002600 */
[----:B------:R-:W-:-:S02]  /*0150*/  ULDC UR34, c[0x0][0x1c0] ;  /* 0x0000700000227ab9 */ /* 0x000fc40000000800 */
[----:B------:R-:W-:Y:S02]  /*0160*/  ULDC UR10, c[0x0][0x1c0] ;  /* 0x00007000000a7ab9 */ /* 0x000fe40000000800 */
[----:B------:R-:W-:Y:S02]  /*0170*/  USHF.R.S32.HI UR5, URZ, 0x1f, UR14 ;  /* 0x0000001f3f057899 */ /* 0x000fe4000801140e */
[----:B------:R-:W-:Y:S01]  /*0180*/  UIMAD.WIDE UR34, UR45, UR34, URZ ;  /* 0x000000222d2272a5 */ /* 0x000fe2000f8e023f */
[----:B------:R-:W4:Y:S01]  /*0190*/  S2UR UR59, SR_CTAID.X ;  /* 0x00000000003b79c3 */ /* 0x000f220000002500 */
[----:B------:R-:W-:Y:S02]  /*01a0*/  UMOV UR6, 0x80 ;  /* 0x0000008000067882 */ /* 0x000fe40000000000 */
[----:B------:R-:W-:Y:S02]  /*01b0*/  ULDC UR4, c[0x0][0x210] ;  /* 0x0000840000047ab9 */ /* 0x000fe40000000800 */
[----:B------:R-:W-:Y:S01]  /*01c0*/  ULDC UR54, c[0x0][0x234] ;  /* 0x00008d0000367ab9 */ /* 0x000fe20000000800 */
[----:B-1----:R-:W-:Y:S01]  /*01d0*/  SHF.R.S32.HI R20, RZ, 0x1f, R21 ;  /* 0x0000001fff147819 */ /* 0x002fe20000011415 */
[----:B--2---:R-:W-:-:S02]  /*01e0*/  UIMAD UR46, UR36, UR45, URZ ;  /* 0x0000002d242e72a4 */ /* 0x004fc4000f8e023f */
[----:B------:R-:W-:Y:S01]  /*01f0*/  UIMAD UR45, UR45, UR10, URZ ;  /* 0x0000000a2d2d72a4 */ /* 0x000fe2000f8e023f */
[CC--:B------:R-:W-:Y:S01]  /*0200*/  LEA.HI R13, R20.reuse, R21.reuse, RZ, 0x3 ;  /* 0x00000015140d7211 */ /* 0x0c0fe200078f18ff */
[----:B------:R-:W-:Y:S01]  /*0210*/  ULDC UR11, c[0x0][0x1c0] ;  /* 0x00007000000b7ab9 */ /* 0x000fe20000000800 */
[-C--:B------:R-:W-:Y:S01]  /*0220*/  LEA.HI R6, R20, R21.reuse, RZ, 0x2 ;  /* 0x0000001514067211 */ /* 0x080fe200078f10ff */
[----:B------:R-:W-:Y:S01]  /*0230*/  ULDC UR9, c[0x0][0x1c0] ;  /* 0x0000700000097ab9 */ /* 0x000fe20000000800 */
[----:B------:R-:W-:Y:S01]  /*0240*/  SHF.R.S32.HI R3, RZ, 0x3, R13 ;  /* 0x00000003ff037819 */ /* 0x000fe2000001140d */
[----:B------:R-:W-:Y:S01]  /*0250*/  UIMAD UR54, UR6, UR4, UR54 ;  /* 0x00000004063672a4 */ /* 0x000fe2000f8e0236 */
[--C-:B------:R-:W-:Y:S01]  /*0260*/  SHF.R.S32.HI R0, RZ, 0x2, R6.reuse ;  /* 0x00000002ff007819 */ /* 0x100fe20000011406 */
[----:B---3--:R-:W-:Y:S01]  /*0270*/  UIMAD UR51, UR5, UR29, URZ ;  /* 0x0000001d053372a4 */ /* 0x008fe2000f8e023f */
[----:B------:R-:W-:Y:S01]  /*0280*/  SHF.R.S32.HI R2, RZ, 0x1f, R6 ;  /* 0x0000001fff027819 */ /* 0x000fe20000011406 */
[----:B------:R-:W-:Y:S01]  /*0290*/  IMAD.SHL.U32 R5, R3, 0x40, RZ ;  /* 0x0000004003057824 */ /* 0x000fe200078e00ff */
[----:B------:R-:W-:Y:S01]  /*02a0*/  LOP3.LUT R4, R6, 0xfffffffc, RZ, 0xc0, !PT ;  /* 0xfffffffc06047812 */ /* 0x000fe200078ec0ff */
[----:B------:R-:W-:Y:S01]  /*02b0*/  UIMAD.WIDE.U32 UR42, UR29, UR14, URZ ;  /* 0x0000000e1d2a72a5 */ /* 0x000fe2000f8e003f */
[----:B------:R-:W-:Y:S01]  /*02c0*/  LEA.HI R10, R20, R21, RZ, 0x4 ;  /* 0x00000015140a7211 */ /* 0x000fe200078f20ff */
[----:B------:R-:W-:Y:S01]  /*02d0*/  UIMAD UR4, UR29, UR9, UR36 ;  /* 0x000000091d0472a4 */ /* 0x000fe2000f8e0224 */
[-C--:B------:R-:W-:Y:S01]  /*02e0*/  LEA.HI R3, R6, R0.reuse, RZ, 0x1 ;  /* 0x0000000006037211 */ /* 0x080fe200078f08ff */
[----:B------:R-:W-:Y:S01]  /*02f0*/  IMAD.IADD R18, R21, 0x1, -R4 ;  /* 0x0000000115127824 */ /* 0x000fe200078e0a04 */
[----:B------:R-:W-:Y:S01]  /*0300*/  LEA.HI R2, R2, R0, RZ, 0x3 ;  /* 0x0000000002027211 */ /* 0x000fe200078f18ff */
[----:B------:R-:W-:Y:S01]  /*0310*/  @!UP5 UIMAD UR5, UR29, UR11, UR36 ;  /* 0x0000000b1d05d2a4 */ /* 0x000fe2000f8e0224 */
[----:B------:R-:W-:Y:S01]  /*0320*/  SHF.R.S32.HI R7, RZ, 0x4, R10 ;  /* 0x00000004ff077819 */ /* 0x000fe2000001140a */
[----:B------:R-:W-:Y:S01]  /*0330*/  USHF.L.U32 UR44, UR45, 0x6, URZ ;  /* 0x000000062d2c7899 */ /* 0x000fe2000800063f */
[----:B------:R-:W-:Y:S01]  /*0340*/  LOP3.LUT R4, R3, 0x7fffffe, RZ, 0xc0, !PT ;  /* 0x07fffffe03047812 */ /* 0x000fe200078ec0ff */
[----:B------:R-:W-:Y:S01]  /*0350*/  ULDC UR48, c[0x0][0x214] ;  /* 0x0000850000307ab9 */ /* 0x000fe20000000800 */
[----:B------:R-:W-:Y:S01]  /*0360*/  LOP3.LUT R3, R2, 0xfffffff8, RZ, 0xc0, !PT ;  /* 0xfffffff802037812 */ /* 0x000fe200078ec0ff */
[----:B------:R-:W-:Y:S01]  /*0370*/  ULDC UR55, c[0x0][0x1c8] ;  /* 0x0000720000377ab9 */ /* 0x000fe20000000800 */
[----:B------:R-:W-:Y:S01]  /*0380*/  LEA.HI R6, R10, R7, RZ, 0x1 ;  /* 0x000000070a067211 */ /* 0x000fe200078f08ff */
[----:B------:R-:W-:Y:S01]  /*0390*/  IMAD.IADD R8, R0, 0x1, -R4 ;  /* 0x0000000100087824 */ /* 0x000fe200078e0a04 */
[----:B------:R-:W-:Y:S01]  /*03a0*/  LOP3.LUT R2, R5, 0xc0, RZ, 0xc0, !PT ;  /* 0x000000c005027812 */ /* 0x000fe200078ec0ff */
[----:B------:R-:W-:Y:S01]  /*03b0*/  IMAD.SHL.U32 R5, R18, 0x8, RZ ;  /* 0x0000000812057824 */ /* 0x000fe200078e00ff */
[----:B------:R-:W-:Y:S01]  /*03c0*/  ULDC.U8 UR8, c[0x0][0x3d0] ;  /* 0x0000f40000087ab9 */ /* 0x000fe20000000000 */
[----:B------:R-:W-:Y:S01]  /*03d0*/  IMAD.IADD R9, R0, 0x1, -R3 ;  /* 0x0000000100097824 */ /* 0x000fe200078e0a03 */
[----:B------:R-:W-:Y:S01]  /*03e0*/  LOP3.LUT R0, R6, 0xfffffffe, RZ, 0xc0, !PT ;  /* 0xfffffffe06007812 */ /* 0x000fe200078ec0ff */
[----:B------:R-:W-:Y:S01]  /*03f0*/  ULDC UR49, c[0x0][0x224] ;  /* 0x0000890000317ab9 */ /* 0x000fe20000000800 */
[----:B------:R-:W-:Y:S01]  /*0400*/  LOP3.LUT R4, R2, 0x18, R5, 0xf8, !PT ;  /* 0x0000001802047812 */ /* 0x000fe200078ef805 */
[----:B------:R-:W-:Y:S01]  /*0410*/  @UP5 UIMAD UR53, UR29, UR48, URZ ;  /* 0x000000301d3552a4 */ /* 0x000fe2000f8e023f */
[----:B------:R-:W-:Y:S01]  /*0420*/  SHF.R.U32.HI R3, RZ, 0x3, R2 ;  /* 0x00000003ff037819 */ /* 0x000fe20000011602 */
[----:B------:R-:W-:Y:S01]  /*0430*/  IMAD.IADD R14, R7, 0x1, -R0 ;  /* 0x00000001070e7824 */ /* 0x000fe200078e0a00 */
[----:B------:R-:W-:Y:S01]  /*0440*/  LEA.HI R6, R20, R21, RZ, 0x5 ;  /* 0x0000001514067211 */ /* 0x000fe200078f28ff */
[----:B------:R-:W-:Y:S01]  /*0450*/  ULDC.64 UR12, c[0x0][0x118] ;  /* 0x00004600000c7ab9 */ /* 0x000fe20000000a00 */
[----:B------:R-:W-:Y:S01]  /*0460*/  LOP3.LUT R7, R4, R3, RZ, 0x3c, !PT ;  /* 0x0000000304077212 */ /* 0x000fe200078e3cff */
[----:B------:R-:W-:Y:S01]  /*0470*/  UMOV UR60, 0x4 ;  /* 0x00000004003c7882 */ /* 0x000fe20000000000 */
[--C-:B------:R-:W-:Y:S01]  /*0480*/  SHF.R.S32.HI R0, RZ, 0x5, R6.reuse ;  /* 0x00000005ff007819 */ /* 0x100fe20000011406 */
[----:B------:R-:W-:Y:S01]  /*0490*/  ULOP3.LUT UR55, UR36, UR55, URZ, 0x3c, !UPT ;  /* 0x0000003724377292 */ /* 0x000fe2000f8e3c3f */
[----:B------:R-:W-:Y:S01]  /*04a0*/  SHF.R.S32.HI R2, RZ, 0x1f, R6 ;  /* 0x0000001fff027819 */ /* 0x000fe20000011406 */
[----:B------:R-:W-:Y:S01]  /*04b0*/  USHF.R.S32.HI UR56, URZ, 0x1f, UR36 ;  /* 0x0000001f3f387899 */ /* 0x000fe20008011424 */
[C---:B------:R-:W-:Y:S01]  /*04c0*/  LOP3.LUT R3, R6.reuse, 0xffffffe0, RZ, 0xc0, !PT ;  /* 0xffffffe006037812 */ /* 0x040fe200078ec0ff */
[----:B------:R-:W-:Y:S01]  /*04d0*/  USHF.L.U32 UR61, UR29, 0x7, URZ ;  /* 0x000000071d3d7899 */ /* 0x000fe2000800063f */
[-C--:B------:R-:W-:Y:S01]  /*04e0*/  LEA.HI R4, R6, R0.reuse, RZ, 0x1 ;  /* 0x0000000006047211 */ /* 0x080fe200078f08ff */
[----:B------:R-:W-:Y:S01]  /*04f0*/  UISETP.NE.AND UP6, UPT, UR8, URZ, UPT ;  /* 0x0000003f0800728c */ /* 0x000fe2000bfc5270 */
[----:B------:R-:W-:Y:S01]  /*0500*/  LEA.HI R2, R2, R0, RZ, 0x2 ;  /* 0x0000000002027211 */ /* 0x000fe200078f10ff */
[----:B------:R-:W-:Y:S01]  /*0510*/  IMAD.IADD R3, R21, 0x1, -R3 ;  /* 0x0000000115037824 */ /* 0x000fe200078e0a03 */
[----:B------:R-:W-:Y:S01]  /*0520*/  LOP3.LUT R5, R13, 0xfffffff8, RZ, 0xc0, !PT ;  /* 0xfffffff80d057812 */ /* 0x000fe200078ec0ff */
[----:B------:R-:W-:Y:S01]  /*0530*/  USHF.R.S32.HI UR58, URZ, 0x1f, UR29 ;  /* 0x0000001f3f3a7899 */ /* 0x000fe2000801141d */
[----:B------:R-:W-:Y:S01]  /*0540*/  LOP3.LUT R4, R4, 0xfffffffe, RZ, 0xc0, !PT ;  /* 0xfffffffe04047812 */ /* 0x000fe200078ec0ff */
[----:B------:R-:W-:Y:S01]  /*0550*/  USHF.R.S32.HI UR57, URZ, 0x1f, UR36 ;  /* 0x0000001f3f397899 */ /* 0x000fe20008011424 */
[----:B------:R-:W-:Y:S01]  /*0560*/  LOP3.LUT R2, R2, 0xfffffffc, RZ, 0xc0, !PT ;  /* 0xfffffffc02027812 */ /* 0x000fe200078ec0ff */
[----:B------:R-:W-:Y:S01]  /*0570*/  IMAD.IADD R5, R21, 0x1, -R5 ;  /* 0x0000000115057824 */ /* 0x000fe200078e0a05 */
[----:B------:R-:W-:Y:S01]  /*0580*/  SHF.R.S32.HI R6, RZ, 0x1f, R3 ;  /* 0x0000001fff067819 */ /* 0x000fe20000011403 */
[----:B------:R-:W-:Y:S01]  /*0590*/  IMAD.IADD R231, R0, 0x1, -R4 ;  /* 0x0000000100e77824 */ /* 0x000fe200078e0a04 */
[----:B------:R-:W-:Y:S01]  /*05a0*/  LOP3.LUT R4, R10, 0xfffffff0, RZ, 0xc0, !PT ;  /* 0xfffffff00a047812 */ /* 0x000fe200078ec0ff */
[----:B------:R-:W-:Y:S01]  /*05b0*/  IMAD.IADD R12, R0, 0x1, -R2 ;  /* 0x00000001000c7824 */ /* 0x000fe200078e0a02 */
[----:B------:R-:W-:Y:S01]  /*05c0*/  LEA.HI R22, R6, R3, RZ, 0x2 ;  /* 0x0000000306167211 */ /* 0x000fe200078f10ff */
[----:B------:R-:W-:Y:S01]  /*05d0*/  IMAD R0, R0, 0x8, R8 ;  /* 0x0000000800007824 */ /* 0x000fe200078e0208 */
[----:B------:R-:W-:Y:S01]  /*05e0*/  LEA.HI R6, R5, R5, RZ, 0x1 ;  /* 0x0000000505067211 */ /* 0x000fe200078f08ff */
[----:B------:R-:W-:Y:S01]  /*05f0*/  UIMAD.WIDE.U32 UR40, UR34, UR42, URZ ;  /* 0x0000002a222872a5 */ /* 0x000fe2000f8e003f */
[-C--:B------:R-:W-:Y:S01]  /*0600*/  LEA.HI R2, R20, R21.reuse, RZ, 0x6 ;  /* 0x0000001514027211 */ /* 0x080fe200078f30ff */
[----:B------:R-:W-:Y:S01]  /*0610*/  IMAD.U32 R3, R0, 0x20, R7 ;  /* 0x0000002000037824 */ /* 0x000fe200078e0007 */
[----:B------:R-:W-:Y:S01]  /*0620*/  LOP3.LUT R0, R6, 0x3fffffe, RZ, 0xc0, !PT ;  /* 0x03fffffe06007812 */ /* 0x000fe200078ec0ff */
[----:B------:R-:W-:Y:S01]  /*0630*/  UIMAD UR50, UR35, UR42, URZ ;  /* 0x0000002a233272a4 */ /* 0x000fe2000f8e023f */
[----:B------:R-:W-:Y:S01]  /*0640*/  SHF.R.S32.HI R11, RZ, 0x6, R2 ;  /* 0x00000006ff0b7819 */ /* 0x000fe20000011402 */
[----:B------:R-:W-:Y:S01]  /*0650*/  USHF.R.S32.HI UR52, URZ, 0x1f, UR46 ;  /* 0x0000001f3f347899 */ /* 0x000fe2000801142e */
[----:B------:R1:W-:Y:S01]  /*0660*/  STL [R1+0x28], R3 ;  /* 0x0000280301007387 */ /* 0x0003e20000100800 */
[----:B------:R-:W-:Y:S01]  /*0670*/  LEA.HI R8, R20, R21, RZ, 0x7 ;  /* 0x0000001514087211 */ /* 0x000fe200078f38ff */
[----:B------:R-:W-:Y:S01]  /*0680*/  UIMAD UR49, UR4, UR49, URZ ;  /* 0x00000031043172a4 */ /* 0x000fe2000f8e023f */
[----:B------:R-:W-:Y:S01]  /*0690*/  IMAD R2, R11, 0x4, R14 ;  /* 0x000000040b027824 */ /* 0x000fe200078e020e */
[----:B------:R-:W-:Y:S01]  /*06a0*/  LOP3.LUT P4, RZ, R9, 0x2, RZ, 0xc0, !PT ;  /* 0x0000000209ff7812 */ /* 0x000fe2000788c0ff */
[----:B------:R-:W-:-:S02]  /*06b0*/  @!UP5 UIMAD UR48, UR5, UR48, URZ ;  /* 0x000000300530d2a4 */ /* 0x000fc4000f8e023f */
[----:B------:R-:W-:Y:S02]  /*06c0*/  USHF.R.S32.HI UR47, URZ, 0x1f, UR44 ;  /* 0x0000001f3f2f7899 */ /* 0x000fe4000801142c */
[----:B------:R-:W-:Y:S01]  /*06d0*/  UMOV UR39, 0xffffd000 ;  /* 0xffffd00000277882 */ /* 0x000fe20000000000 */
[----:B-1----:R-:W-:Y:S02]  /*06e0*/  IMAD.IADD R3, R5, 0x1, -R0 ;  /* 0x0000000105037824 */ /* 0x002fe400078e0a00 */
[C---:B------:R-:W-:Y:S02]  /*06f0*/  IMAD.IADD R0, R21.reuse, 0x1, -R4 ;  /* 0x0000000115007824 */ /* 0x040fe400078e0a04 */
[----:B------:R-:W-:Y:S02]  /*0700*/  IMAD R19, R2, 0x8, R3 ;  /* 0x0000000802137824 */ /* 0x000fe400078e0203 */
[----:B------:R-:W-:Y:S01]  /*0710*/  IMAD.SHL.U32 R21, R21, 0x2, RZ ;  /* 0x0000000215157824 */ /* 0x000fe200078e00ff */
[----:B------:R-:W-:-:S02]  /*0720*/  SHF.R.S32.HI R3, RZ, 0x1f, R0 ;  /* 0x0000001fff037819 */ /* 0x000fc40000011400 */
[-C--:B------:R-:W-:Y:S02]  /*0730*/  LEA.HI R2, R0, R0.reuse, RZ, 0x1 ;  /* 0x0000000000027211 */ /* 0x080fe400078f08ff */
[----:B------:R-:W-:Y:S02]  /*0740*/  LEA.HI R10, R3, R0, RZ, 0x3 ;  /* 0x00000000030a7211 */ /* 0x000fe400078f18ff */
[----:B------:R-:W-:Y:S02]  /*0750*/  LOP3.LUT R4, R2, 0x7fffffe, RZ, 0xc0, !PT ;  /* 0x07fffffe02047812 */ /* 0x000fe400078ec0ff */
[----:B------:R-:W-:-:S03]  /*0760*/  LOP3.LUT R3, R10, 0xfffffff8, RZ, 0xc0, !PT ;  /* 0xfffffff80a037812 */ /* 0x000fc600078ec0ff */
[C---:B------:R-:W-:Y:S01]  /*0770*/  IMAD.IADD R17, R0.reuse, 0x1, -R4 ;  /* 0x0000000100117824 */ /* 0x040fe200078e0a04 */
[----:B------:R-:W-:Y:S01]  /*0780*/  LOP3.LUT R4, R9, 0x1, RZ, 0xc0, !PT ;  /* 0x0000000109047812 */ /* 0x000fe200078ec0ff */
[----:B------:R-:W-:Y:S01]  /*0790*/  IMAD.IADD R15, R0, 0x1, -R3 ;  /* 0x00000001000f7824 */ /* 0x000fe200078e0a03 */
[----:B------:R-:W-:Y:S01]  /*07a0*/  SHF.R.S32.HI R3, RZ, 0x1, R6 ;  /* 0x00000001ff037819 */ /* 0x000fe20000011406 */
[----:B------:R-:W-:Y:S01]  /*07b0*/  IMAD.SHL.U32 R0, R5, 0x40, RZ ;  /* 0x0000004005007824 */ /* 0x000fe200078e00ff */
[--C-:B------:R-:W-:Y:S02]  /*07c0*/  SHF.R.S32.HI R6, RZ, 0x1, R2.reuse ;  /* 0x00000001ff067819 */ /* 0x100fe40000011402 */
[----:B------:R-:W-:Y:S02]  /*07d0*/  SHF.R.S32.HI R2, RZ, 0x1f, R2 ;  /* 0x0000001fff027819 */ /* 0x000fe40000011402 */
[----:B------:R-:W-:Y:S01]  /*07e0*/  LOP3.LUT R5, R0, 0x1c0, RZ, 0xc0, !PT ;  /* 0x000001c000057812 */ /* 0x000fe200078ec0ff */
[----:B------:R-:W-:Y:S01]  /*07f0*/  IMAD.SHL.U32 R0, R12, 0x10, RZ ;  /* 0x000000100c007824 */ /* 0x000fe200078e00ff */
[C---:B------:R-:W-:Y:S01]  /*0800*/  LOP3.LUT P6, RZ, R3.reuse, 0x2, RZ, 0xc0, !PT ;  /* 0x0000000203ff7812 */ /* 0x040fe200078cc0ff */
[----:B------:R-:W-:Y:S01]  /*0810*/  IMAD.SHL.U32 R3, R3, 0x40, RZ ;  /* 0x0000004003037824 */ /* 0x000fe200078e00ff */
[----:B------:R-:W-:-:S02]  /*0820*/  ISETP.NE.U32.AND P5, PT, R4, 0x1, PT ;  /* 0x000000010400780c */ /* 0x000fc40003fa5070 */
[----:B------:R-:W-:Y:S02]  /*0830*/  LEA.HI R4, R2, R6, RZ, 0x2 ;  /* 0x0000000602047211 */ /* 0x000fe400078f10ff */
[----:B------:R-:W-:Y:S02]  /*0840*/  LOP3.LUT R2, R5, 0x30, R0, 0xf8, !PT ;  /* 0x0000003005027812 */ /* 0x000fe400078ef800 */
[----:B------:R-:W-:Y:S02]  /*0850*/  LOP3.LUT R0, R3, 0xc0, RZ, 0xc0, !PT ;  /* 0x000000c003007812 */ /* 0x000fe400078ec0ff */
[--C-:B------:R-:W-:Y:S02]  /*0860*/  LOP3.LUT R3, R2, 0x8, R13.reuse, 0xf8, !PT ;  /* 0x0000000802037812 */ /* 0x100fe400078ef80d */
[----:B------:R-:W-:Y:S02]  /*0870*/  LOP3.LUT R2, R0, 0x8, R13, 0xf8, !PT ;  /* 0x0000000800027812 */ /* 0x000fe400078ef80d */
[----:B------:R-:W-:-:S02]  /*0880*/  SHF.R.U32.HI R0, RZ, 0x3, R0 ;  /* 0x00000003ff007819 */ /* 0x000fc40000011600 */
[----:B------:R-:W-:Y:S02]  /*0890*/  LOP3.LUT R4, R4, 0xfffffffc, RZ, 0xc0, !PT ;  /* 0xfffffffc04047812 */ /* 0x000fe400078ec0ff */
[----:B------:R-:W-:Y:S01]  /*08a0*/  LOP3.LUT R222, R2, R0, RZ, 0x3c, !PT ;  /* 0x0000000002de7212 */ /* 0x000fe200078e3cff */
[C---:B------:R-:W-:Y:S01]  /*08b0*/  IMAD.SHL.U32 R2, R9.reuse, 0x40, RZ ;  /* 0x0000004009027824 */ /* 0x040fe200078e00ff */
[----:B------:R-:W-:Y:S01]  /*08c0*/  SHF.R.U32.HI R0, RZ, 0x3, R5 ;  /* 0x00000003ff007819 */ /* 0x000fe20000011605 */
[----:B------:R-:W-:Y:S01]  /*08d0*/  IMAD.IADD R13, R6, 0x1, -R4 ;  /* 0x00000001060d7824 */ /* 0x000fe200078e0a04 */
[----:B------:R-:W-:Y:S01]  /*08e0*/  LEA.HI R5, R9, R9, RZ, 0x1 ;  /* 0x0000000909057211 */ /* 0x000fe200078f08ff */
[----:B------:R-:W-:Y:S01]  /*08f0*/  IMAD.SHL.U32 R6, R18, 0x2, RZ ;  /* 0x0000000212067824 */ /* 0x000fe200078e00ff */
[----:B------:R-:W-:Y:S01]  /*0900*/  LOP3.LUT R16, R3, R0, RZ, 0x3c, !PT ;  /* 0x0000000003107212 */ /* 0x000fe200078e3cff */
[----:B------:R-:W-:Y:S01]  /*0910*/  IMAD.U32 R222, R19, 0x20, R222 ;  /* 0x0000002013de7824 */ /* 0x000fe200078e00de */
[----:B------:R-:W-:-:S02]  /*0920*/  LOP3.LUT R0, R5, 0x3fffffe, RZ, 0xc0, !PT ;  /* 0x03fffffe05007812 */ /* 0x000fc400078ec0ff */
[----:B------:R-:W-:Y:S02]  /*0930*/  LOP3.LUT R2, R2, 0x1c0, RZ, 0xc0, !PT ;  /* 0x000001c002027812 */ /* 0x000fe400078ec0ff */
[----:B------:R-:W-:Y:S01]  /*0940*/  SHF.R.S32.HI R3, RZ, 0x3, R10 ;  /* 0x00000003ff037819 */ /* 0x000fe2000001140a */
[----:B------:R-:W-:Y:S01]  /*0950*/  IMAD.IADD R7, R9, 0x1, -R0 ;  /* 0x0000000109077824 */ /* 0x000fe200078e0a00 */
[----:B------:R-:W-:Y:S01]  /*0960*/  SEL R221, R230, 0xffffffe0, !P6 ;  /* 0xffffffe0e6dd7807 */ /* 0x000fe20007000000 */
[----:B------:R-:W-:Y:S01]  /*0970*/  IMAD.SHL.U32 R0, R11, 0x20, RZ ;  /* 0x000000200b007824 */ /* 0x000fe200078e00ff */
[----:B------:R-:W-:Y:S01]  /*0980*/  SEL R232, R232, 0x10, !P5 ;  /* 0x00000010e8e87807 */ /* 0x000fe20006800000 */
[----:B------:R-:W-:Y:S02]  /*0990*/  IMAD R17, R3, 0x8, R17 ;  /* 0x0000000803117824 */ /* 0x000fe400078e0211 */
[----:B------:R-:W-:Y:S01]  /*09a0*/  IMAD R225, R12, 0x2, R3 ;  /* 0x000000020ce17824 */ /* 0x000fe200078e0203 */
[----:B------:R-:W-:Y:S01]  /*09b0*/  LOP3.LUT R9, R0, 0x6, R21, 0xf8, !PT ;  /* 0x0000000600097812 */ /* 0x000fe200078ef815 */
[----:B------:R-:W-:Y:S01]  /*09c0*/  IMAD R221, R222, 0x2, R221 ;  /* 0x00000002dedd7824 */ /* 0x000fe200078e02dd */
[----:B------:R-:W-:Y:S01]  /*09d0*/  LOP3.LUT R4, R2, 0x20, R0, 0xf8, !PT ;  /* 0x0000002002047812 */ /* 0x000fe200078ef800 */
[----:B------:R-:W-:Y:S01]  /*09e0*/  IMAD R0, R12, 0x200, R6 ;  /* 0x000002000c007824 */ /* 0x000fe200078e0206 */
[----:B------:R-:W-:Y:S01]  /*09f0*/  SHF.R.U32.HI R2, RZ, 0x3, R2 ;  /* 0x00000003ff027819 */ /* 0x000fe20000011602 */
[----:B------:R1:W-:Y:S01]  /*0a00*/  STL [R1+0x34], R9 ;  /* 0x0000340901007387 */ /* 0x0003e20000100800 */
[----:B------:R-:W-:-:S02]  /*0a10*/  IMAD.SHL.U32 R222, R222, 0x2, RZ ;  /* 0x00000002dede7824 */ /* 0x000fc400078e00ff */
[----:B------:R-:W-:Y:S01]  /*0a20*/  IMAD R10, R7, 0x20, R0 ;  /* 0x00000020070a7824 */ /* 0x000fe200078e0200 */
[----:B------:R-:W-:-:S04]  /*0a30*/  SHF.R.S32.HI R0, RZ, 0x1, R5 ;  /* 0x00000001ff007819 */ /* 0x000fc80000011405 */
        /* <DEDUP_REMOVED lines=40> */
[C---:B------:R-:W-:Y:S01]  /*0cc0*/  IMAD R11, R231.reuse, 0x10, R4 ;  /* 0x00000010e70b7824 */ /* 0x040fe200078e0204 */
[----:B------:R-:W-:Y:S01]  /*0cd0*/  LEA R4, R8, 0x9000, 0x1 ;  /* 0x0000900008047811 */ /* 0x000fe200078e08ff */
[----:B------:R-:W-:Y:S01]  /*0ce0*/  IMAD R231, R231, 0x200, R0 ;  /* 0x00000200e7e77824 */ /* 0x000fe200078e0200 */
[----:B------:R-:W-:Y:S01]  /*0cf0*/  @P4 IADD3 R234, R235, -0x20, RZ ;  /* 0xffffffe0ebea4810 */ /* 0x000fe20007ffe0ff */
[----:B------:R-:W-:Y:S01]  /*0d00*/  IMAD.IADD R226, R225, 0x1, R226 ;  /* 0x00000001e1e27824 */ /* 0x000fe200078e02e2 */
[----:B------:R-:W-:Y:S01]  /*0d10*/  IADD3 R0, R11, -0x40, RZ ;  /* 0xffffffc00b007810 */ /* 0x000fe20007ffe0ff */
[----:B------:R-:W-:Y:S01]  /*0d20*/  STL [R1+0x38], R11 ;  /* 0x0000380b01007387 */ /* 0x000fe20000100800 */
[----:B------:R-:W-:-:S02]  /*0d30*/  IMAD.IADD R228, R225, 0x1, R227 ;  /* 0x00000001e1e47824 */ /* 0x000fc400078e02e3 */
[----:B------:R-:W-:Y:S01]  /*0d40*/  SHF.R.S32.HI R2, RZ, 0x1f, R0 ;  /* 0x0000001fff027819 */ /* 0x000fe20000011400 */
[----:B------:R-:W-:Y:S02]  /*0d50*/  IMAD.IADD R231, R231, 0x1, R5 ;  /* 0x00000001e7e77824 */ /* 0x000fe400078e0205 */
[----:B------:R-:W-:Y:S01]  /*0d60*/  IMAD.IADD R232, R232, 0x1, R234 ;  /* 0x00000001e8e87824 */ /* 0x000fe200078e02ea */
[C---:B------:R-:W-:Y:S01]  /*0d70*/  SHF.L.U64.HI R2, R0.reuse, 0x2, R2 ;  /* 0x0000000200027819 */ /* 0x040fe20000010202 */
[----:B------:R-:W-:Y:S02]  /*0d80*/  IMAD.SHL.U32 R0, R0, 0x4, RZ ;  /* 0x0000000400007824 */ /* 0x000fe400078e00ff */
[----:B------:R-:W-:Y:S02]  /*0d90*/  IMAD.IADD R227, R226, 0x1, R227 ;  /* 0x00000001e2e37824 */ /* 0x000fe400078e02e3 */
[----:B------:R1:W-:Y:S04]  /*0da0*/  STL [R1+0x30], R2 ;  /* 0x0000300201007387 */ /* 0x0003e80000100800 */
[----:B------:R2:W-:Y:S04]  /*0db0*/  STL [R1+0x2c], R0 ;  /* 0x00002c0001007387 */ /* 0x0005e80000100800 */
[----:B------:R3:W-:Y:S01]  /*0dc0*/  STL [R1+0x14], R4 ;  /* 0x0000140401007387 */ /* 0x0007e20000100800 */
[----:B-1----:R-:W-:Y:S01]  /*0dd0*/  IMAD.SHL.U32 R2, R3, 0x2, RZ ;  /* 0x0000000203027824 */ /* 0x002fe200078e00ff */
[----:B--2---:R-:W-:-:S02]  /*0de0*/  IADD3 R0, R4, 0x20, RZ ;  /* 0x0000002004007810 */ /* 0x004fc40007ffe0ff */
[----:B------:R-:W-:-:S05]  /*0df0*/  @P3 IADD3 R0, R4, -0x20, RZ ;  /* 0xffffffe004003810 */ /* 0x000fca0007ffe0ff */
[----:B----4-:R3:W-:Y:S02]  /*0e00*/  STL [R1+0x18], R0 ;  /* 0x0000180001007387 */ /* 0x0107e40000100800 */
.L_x_81:
        /* <DEDUP_REMOVED lines=12> */
[----:B-1-3--:R-:W-:Y:S01]  /*0ed0*/  IMAD.U32 R4, RZ, RZ, UR4 ;  /* 0x00000004ff047e24 */ /* 0x00afe2000f8e00ff */
        /* <DEDUP_REMOVED lines=14> */
[----:B------:R-:W4:Y:S01]  /*0fc0*/  @P0 LDG.E R6, [R6.64] ;  /* 0x0000000c06060981 */ /* 0x000f22000c1e1900 */
[----:B------:R-:W-:Y:S01]  /*0fd0*/  PLOP3.LUT P1, PT, PT, PT, UP2, 0x80, 0x0 ;  /* 0x000000000000781c */ /* 0x000fe20003f2f028 */
[----:B------:R-:W-:Y:S01]  /*0fe0*/  UIADD3.X UR7, UR10, UR7, URZ, UP0, !UPT ;  /* 0x000000070a077290 */ /* 0x000fe200087fe43f */
[----:B-1----:R-:W-:-:S05]  /*0ff0*/  IMAD.U32 R4, RZ, RZ, UR6 ;  /* 0x00000006ff047e24 */ /* 0x002fca000f8e00ff */
[----:B------:R-:W-:-:S06]  /*1000*/  MOV R5, UR7 ;  /* 0x0000000700057c02 */ /* 0x000fcc0008000f00 */
[----:B------:R-:W5:Y:S01]  /*1010*/  @!P1 LDG.E R0, [R4.64] ;  /* 0x0000000c04009981 */ /* 0x000f62000c1e1900 */
        /* <DEDUP_REMOVED lines=20> */
.L_x_53:
        /* <DEDUP_REMOVED lines=21> */
[----:B-1----:R-:W-:Y:S02]  /*12b0*/  UISETP.NE.AND UP0, UPT, UR25, -0x1, UPT ;  /* 0xffffffff1900788c */ /* 0x002fe4000bf05270 */
[----:B------:R-:W-:Y:S02]  /*12c0*/  ULDC.64 UR4, c[0x0][0x190] ;  /* 0x0000640000047ab9 */ /* 0x000fe40000000a00 */
[----:B------:R-:W-:Y:S02]  /*12d0*/  UIMAD.WIDE.U32 UR6, UR15, UR4, URZ ;  /* 0x000000040f0672a5 */ /* 0x000fe4000f8e003f */
[----:B------:R-:W-:Y:S01]  /*12e0*/  UIADD3 UR4, UR26, 0x3f, URZ ;  /* 0x0000003f1a047890 */ /* 0x000fe2000fffe03f */
[----:B------:R-:W-:Y:S01]  /*12f0*/  PLOP3.LUT P1, PT, PT, PT, UP0, 0x80, 0x0 ;  /* 0x000000000000781c */ /* 0x000fe20003f2f008 */
[----:B------:R-:W-:Y:S02]  /*1300*/  UISETP.NE.AND UP2, UPT, UR15, -0x1, UPT ;  /* 0xffffffff0f00788c */ /* 0x000fe4000bf45270 */
[----:B------:R-:W-:-:S02]  /*1310*/  USHF.R.S32.HI UR10, URZ, 0x1f, UR4 ;  /* 0x0000001f3f0a7899 */ /* 0x000fc40008011404 */
[----:B------:R-:W-:Y:S02]  /*1320*/  @UP0 UIADD3 UR11, UR19, UR25, URZ ;  /* 0x00000019130b0290 */ /* 0x000fe4000fffe03f */
[----:B------:R-:W-:Y:S02]  /*1330*/  ULEA.HI UR10, UR10, UR4, URZ, 0x6 ;  /* 0x000000040a0a7291 */ /* 0x000fe4000f8f303f */
[----:B------:R-:W-:Y:S02]  /*1340*/  ULDC.64 UR16, c[0x0][0x178] ;  /* 0x00005e0000107ab9 */ /* 0x000fe40000000a00 */
[----:B------:R-:W-:Y:S02]  /*1350*/  ULDC.64 UR20, c[0x0][0x198] ;  /* 0x0000660000147ab9 */ /* 0x000fe40000000a00 */
[----:B------:R-:W-:Y:S02]  /*1360*/  UIMAD UR23, UR15, UR5, URZ ;  /* 0x000000050f1772a4 */ /* 0x000fe4000f8e023f */
[----:B------:R-:W-:-:S02]  /*1370*/  UIMAD UR22, UR38, UR16, URZ ;  /* 0x00000010261672a4 */ /* 0x000fc4000f8e023f */
[----:B------:R-:W-:Y:S02]  /*1380*/  @UP0 UIMAD.WIDE.U32 UR4, UR11, UR20, URZ ;  /* 0x000000140b0402a5 */ /* 0x000fe4000f8e003f */
[----:B------:R-:W-:Y:S02]  /*1390*/  USHF.R.S32.HI UR32, URZ, 0x6, UR10 ;  /* 0x000000063f207899 */ /* 0x000fe4000801140a */
[----:B------:R-:W-:Y:S02]  /*13a0*/  ULOP3.LUT UR10, UR10, 0xffffffc0, URZ, 0xc0, !UPT ;  /* 0xffffffc00a0a7892 */ /* 0x000fe4000f8ec03f */
[----:B------:R-:W-:Y:S02]  /*13b0*/  UIMAD.WIDE.U32 UR8, UR29, UR16, URZ ;  /* 0x000000101d0872a5 */ /* 0x000fe4000f8e003f */
[----:B------:R-:W-:Y:S02]  /*13c0*/  UIMAD UR17, UR29, UR17, UR22 ;  /* 0x000000111d1172a4 */ /* 0x000fe4000f8e0216 */
[----:B------:R-:W-:-:S02]  /*13d0*/  @UP0 UIMAD UR33, UR11, UR21, UR5 ;  /* 0x000000150b2102a4 */ /* 0x000fc4000f8e0205 */
[----:B------:R-:W-:Y:S02]  /*13e0*/  UIADD3 UR11, UR10, -0x40, URZ ;  /* 0xffffffc00a0b7890 */ /* 0x000fe4000fffe03f */
[----:B------:R-:W-:Y:S02]  /*13f0*/  UIADD3 UR30, UR9, UR17, URZ ;  /* 0x00000011091e7290 */ /* 0x000fe4000fffe03f */
[----:B------:R-:W-:Y:S02]  /*1400*/  @UP2 UIADD3 UR30, UR7, UR23, URZ ;  /* 0x00000017071e2290 */ /* 0x000fe4000fffe03f */
[----:B------:R-:W-:Y:S02]  /*1410*/  USEL UR37, UR8, UR6, !UP2 ;  /* 0x0000000608257287 */ /* 0x000fe4000d000000 */
        /* <DEDUP_REMOVED lines=15> */
.L_x_55:
        /* <DEDUP_REMOVED lines=18> */
.L_x_56:
[----:B------:R-:W-:Y:S01]  /*1630*/  IABS R6, c[0x0][0x1c8] ;  /* 0x0000720000067a13 */ /* 0x000fe20000000000 */
[----:B------:R-:W-:Y:S01]  /*1640*/  ULDC.64 UR6, c[0x0][0x370] ;  /* 0x0000dc0000067ab9 */ /* 0x000fe20000000a00 */
[----:B------:R-:W-:Y:S01]  /*1650*/  ISETP.NE.AND P2, PT, RZ, c[0x0][0x1c8], PT ;  /* 0x00007200ff007a0c */ /* 0x000fe20003f45270 */
[----:B------:R-:W-:Y:S01]  /*1660*/  @UP2 UIMAD.WIDE.U32 UR4, UR15, UR6, URZ ;  /* 0x000000060f0422a5 */ /* 0x000fe2000f8e003f */
[----:B------:R-:W1:Y:S01]  /*1670*/  I2F.RP R4, R6 ;  /* 0x0000000600047306 */ /* 0x000e620000209400 */
[----:B------:R-:W-:Y:S02]  /*1680*/  ULDC UR8, c[0x0][0x224] ;  /* 0x0000890000087ab9 */ /* 0x000fe40000000800 */
        /* <DEDUP_REMOVED lines=11> */
[----:B------:R-:W-:-:S03]  /*1740*/  UIMAD UR4, UR38, UR8, UR51 ;  /* 0x00000008260472a4 */ /* 0x000fc6000f8e0233 */
[----:B------:R-:W-:Y:S01]  /*1750*/  ULDC UR8, c[0x0][0x234] ;  /* 0x00008d0000087ab9 */ /* 0x000fe20000000800 */
[----:B-1----:R-:W-:Y:S01]  /*1760*/  IADD3 R4, R4, 0xffffffe, RZ ;  /* 0x0ffffffe04047810 */ /* 0x002fe20007ffe0ff */
[----:B------:R-:W-:-:S03]  /*1770*/  UIADD3 UR4, UR43, UR4, URZ ;  /* 0x000000042b047290 */ /* 0x000fc6000fffe03f */
[----:B------:R-:W1:Y:S01]  /*1780*/  F2I.FTZ.U32.TRUNC.NTZ R5, R4 ;  /* 0x0000000400057305 */ /* 0x000e62000021f000 */
[----:B------:R-:W-:-:S04]  /*1790*/  UIMAD UR4, UR34, UR4, UR50 ;  /* 0x00000004220472a4 */ /* 0x000fc8000f8e0232 */
[----:B------:R-:W-:Y:S02]  /*17a0*/  UIADD3 UR10, UR41, UR4, URZ ;  /* 0x00000004290a7290 */ /* 0x000fe4000fffe03f */
[----:B------:R-:W-:-:S04]  /*17b0*/  UIMAD.WIDE.U32 UR4, UR34, UR15, URZ ;  /* 0x0000000f220472a5 */ /* 0x000fc8000f8e003f */
[----:B------:R-:W-:Y:S02]  /*17c0*/  @UP2 UIADD3 UR10, UR5, UR6, URZ ;  /* 0x00000006050a2290 */ /* 0x000fe4000fffe03f */
[----:B------:R-:W-:Y:S02]  /*17d0*/  USEL UR17, UR40, UR4, !UP2 ;  /* 0x0000000428117287 */ /* 0x000fe4000d000000 */
[----:B------:R-:W-:Y:S01]  /*17e0*/  ULDC.64 UR6, c[0x0][0x3d8] ;  /* 0x0000f60000067ab9 */ /* 0x000fe20000000a00 */
[----:B-1----:R-:W-:Y:S01]  /*17f0*/  IMAD.MOV R0, RZ, RZ, -R5 ;  /* 0x000000ffff007224 */ /* 0x002fe200078e0a05 */
[----:B------:R-:W-:Y:S01]  /*1800*/  UIMAD.WIDE.U32 UR4, UR59, UR6, URZ ;  /* 0x000000063b0472a5 */ /* 0x000fe2000f8e003f */
[----:B------:R-:W-:Y:S02]  /*1810*/  IMAD.MOV.U32 R4, RZ, RZ, RZ ;  /* 0x000000ffff047224 */ /* 0x000fe400078e00ff */
[----:B------:R-:W-:Y:S01]  /*1820*/  IMAD R3, R0, R6, RZ ;  /* 0x0000000600037224 */ /* 0x000fe200078e02ff */
[----:B------:R-:W-:Y:S01]  /*1830*/  IABS R0, UR36 ;  /* 0x0000002400007c13 */ /* 0x000fe20008000000 */
[----:B------:R-:W-:-:S02]  /*1840*/  USEL UR16, UR4, URZ, UP6 ;  /* 0x0000003f04107287 */ /* 0x000fc4000b000000 */
[----:B------:R-:W-:Y:S01]  /*1850*/  IMAD.HI.U32 R3, R5, R3, R4 ;  /* 0x0000000305037227 */ /* 0x000fe200078e0004 */
[----:B------:R-:W-:Y:S02]  /*1860*/  USHF.L.U64.HI UR4, UR29, 0x7, UR38 ;  /* 0x000000071d047899 */ /* 0x000fe40008010226 */
[----:B------:R-:W-:Y:S02]  /*1870*/  UIMAD UR7, UR59, UR7, UR5 ;  /* 0x000000073b0772a4 */ /* 0x000fe4000f8e0205 */
[----:B------:R-:W-:Y:S01]  /*1880*/  USEL UR5, UR4, URZ, UP1 ;  /* 0x0000003f04057287 */ /* 0x000fe20008800000 */
[----:B------:R-:W-:Y:S01]  /*1890*/  IMAD.HI.U32 R3, R3, R0, RZ ;  /* 0x0000000003037227 */ /* 0x000fe200078e00ff */
[----:B------:R-:W-:-:S03]  /*18a0*/  USEL UR4, UR61, URZ, UP1 ;  /* 0x0000003f3d047287 */ /* 0x000fc60008800000 */
[----:B------:R-:W-:Y:S01]  /*18b0*/  IMAD.MOV R4, RZ, RZ, -R3 ;  /* 0x000000ffff047224 */ /* 0x000fe200078e0a03 */
[----:B------:R-:W-:-:S03]  /*18c0*/  UIADD3 UR4, UP1, UR11, UR4, URZ ;  /* 0x000000040b047290 */ /* 0x000fc6000ff3e03f */
[C---:B------:R-:W-:Y:S01]  /*18d0*/  IMAD R0, R6.reuse, R4, R0 ;  /* 0x0000000406007224 */ /* 0x040fe200078e0200 */
[----:B------:R-:W-:Y:S02]  /*18e0*/  UIADD3.X UR6, UR23, UR5, URZ, UP1, !UPT ;  /* 0x0000000517067290 */ /* 0x000fe40008ffe43f */
[----:B------:R-:W-:Y:S02]  /*18f0*/  UIMAD UR5, UR35, UR4, URZ ;  /* 0x00000004230572a4 */ /* 0x000fe4000f8e023f */
[----:B------:R-:W-:Y:S02]  /*1900*/  ISETP.GT.U32.AND P0, PT, R6, R0, PT ;  /* 0x000000000600720c */ /* 0x000fe40003f04070 */
[----:B------:R-:W-:Y:S02]  /*1910*/  UIMAD UR6, UR34, UR6, UR5 ;  /* 0x00000006220672a4 */ /* 0x000fe4000f8e0205 */
[----:B------:R-:W-:-:S04]  /*1920*/  @UP5 USEL UR5, UR53, UR15, !UP2 ;  /* 0x0000000f35055287 */ /* 0x000fc8000d000000 */
[----:B------:R-:W-:Y:S02]  /*1930*/  @UP5 UIMAD UR9, UR36, UR8, UR5 ;  /* 0x00000008240952a4 */ /* 0x000fe4000f8e0205 */
[----:B------:R-:W-:Y:S02]  /*1940*/  UIMAD.WIDE.U32 UR4, UR34, UR4, URZ ;  /* 0x00000004220472a5 */ /* 0x000fe4000f8e003f */
[----:B------:R-:W-:Y:S01]  /*1950*/  USEL UR8, UR7, URZ, UP6 ;  /* 0x0000003f07087287 */ /* 0x000fe2000b000000 */
[----:B------:R-:W-:Y:S01]  /*1960*/  @!P0 IMAD.IADD R0, R0, 0x1, -R6 ;  /* 0x0000000100008824 */ /* 0x000fe200078e0a06 */
[----:B------:R-:W-:Y:S01]  /*1970*/  @!P0 IADD3 R3, R3, 0x1, RZ ;  /* 0x0000000103038810 */ /* 0x000fe20007ffe0ff */
[----:B------:R-:W-:Y:S01]  /*1980*/  @!UP5 UMOV UR9, UR48 ;  /* 0x000000300009dc82 */ /* 0x000fe20008000000 */
[----:B------:R-:W-:Y:S01]  /*1990*/  ISETP.LE.AND P0, PT, RZ, UR55, PT ;  /* 0x00000037ff007c0c */ /* 0x000fe2000bf03270 */
[----:B------:R-:W-:Y:S01]  /*19a0*/  UIADD3 UR7, UR5, UR6, URZ ;  /* 0x0000000605077290 */ /* 0x000fe2000fffe03f */
[----:B------:R-:W-:-:S13]  /*19b0*/  ISETP.GE.U32.AND P3, PT, R0, R6, PT ;  /* 0x000000060000720c */ /* 0x000fda0003f66070 */
[----:B------:R-:W-:-:S05]  /*19c0*/  @P3 IADD3 R3, R3, 0x1, RZ ;  /* 0x0000000103033810 */ /* 0x000fca0007ffe0ff */
        /* <DEDUP_REMOVED lines=10> */
.L_x_57:
[----:B------:R-:W-:Y:S02]  /*1a70*/  UMOV UR6, UR49 ;  /* 0x0000003100067c82 */ /* 0x000fe40008000000 */
.L_x_58:
[----:B------:R-:W1:Y:S01]  /*1a80*/  S2R R14, SR_TID.X ;  /* 0x00000000000e7919 */ /* 0x000e620000002100 */
[----:B------:R-:W-:Y:S01]  /*1a90*/  UIADD3 UR4, UP4, UP3, UR4, UR44, UR46 ;  /* 0x0000002c04047290 */ /* 0x000fe2000fb9e02e */
[----:B------:R-:W-:Y:S01]  /*1aa0*/  IMAD.U32 R12, RZ, RZ, UR36 ;  /* 0x00000024ff0c7e24 */ /* 0x000fe2000f8e00ff */
[----:B------:R-:W-:Y:S01]  /*1ab0*/  ULDC UR15, c[0x0][0x2e8] ;  /* 0x0000ba00000f7ab9 */ /* 0x000fe20000000800 */
[----:B------:R-:W-:Y:S01]  /*1ac0*/  BSSY B1, `(.L_x_54) ;  /* 0x000064a000017945 */ /* 0x000fe20003800000 */
[----:B------:R-:W-:Y:S02]  /*1ad0*/  UIADD3 UR17, UP2, UP1, UR16, UR4, UR17 ;  /* 0x0000000410117290 */ /* 0x000fe4000f95e011 */
[----:B------:R-:W-:Y:S02]  /*1ae0*/  UIADD3.X UR4, UR7, UR47, UR52, UP4, UP3 ;  /* 0x0000002f07047290 */ /* 0x000fe4000a7e6434 */
[----:B------:R-:W-:-:S02]  /*1af0*/  UIADD3 UR16, UR11, UR6, URZ ;  /* 0x000000060b107290 */ /* 0x000fc4000fffe03f */
[----:B------:R-:W-:Y:S02]  /*1b00*/  UIADD3.X UR10, UR8, UR4, UR10, UP2, UP1 ;  /* 0x00000004080a7290 */ /* 0x000fe400097e240a */
[----:B------:R-:W-:Y:S02]  /*1b10*/  UIADD3 UR6, UR11, UR9, URZ ;  /* 0x000000090b067290 */ /* 0x000fe4000fffe03f */
[----:B------:R-:W-:Y:S02]  /*1b20*/  ULDC.64 UR4, c[0x0][0x1a8] ;  /* 0x00006a0000047ab9 */ /* 0x000fe40000000a00 */
[----:B------:R-:W-:-:S04]  /*1b30*/  UIMAD UR4, UR56, UR4, URZ ;  /* 0x00000004380472a4 */ /* 0x000fc8000f8e023f */
[----:B------:R-:W-:Y:S01]  /*1b40*/  UIMAD UR8, UR36, UR5, UR4 ;  /* 0x00000005240872a4 */ /* 0x000fe2000f8e0204 */
[----:B-1----:R-:W-:Y:S02]  /*1b50*/  SHF.R.S32.HI R11, RZ, 0x1f, R14 ;  /* 0x0000001fff0b7819 */ /* 0x002fe4000001140e */
[----:B------:R-:W-:Y:S02]  /*1b60*/  ULDC.64 UR4, c[0x0][0x378] ;  /* 0x0000de0000047ab9 */ /* 0x000fe40000000a00 */
[----:B------:R-:W-:Y:S01]  /*1b70*/  UIMAD UR4, UR56, UR4, URZ ;  /* 0x00000004380472a4 */ /* 0x000fe2000f8e023f */
[----:B------:R-:W-:-:S03]  /*1b80*/  LEA.HI R4, R11, R14, RZ, 0x2 ;  /* 0x0000000e0b047211 */ /* 0x000fc600078f10ff */
[----:B------:R-:W-:Y:S01]  /*1b90*/  UIMAD UR7, UR36, UR5, UR4 ;  /* 0x00000005240772a4 */ /* 0x000fe2000f8e0204 */
[----:B------:R-:W-:Y:S02]  /*1ba0*/  SHF.R.S32.HI R0, RZ, 0x2, R4 ;  /* 0x00000002ff007819 */ /* 0x000fe40000011404 */
[----:B------:R-:W-:Y:S01]  /*1bb0*/  LOP3.LUT R4, R4, 0xfffffffc, RZ, 0xc0, !PT ;  /* 0xfffffffc04047812 */ /* 0x000fe200078ec0ff */
[----:B------:R-:W-:Y:S01]  /*1bc0*/  ULDC.64 UR4, c[0x0][0x370] ;  /* 0x0000dc0000047ab9 */ /* 0x000fe20000000a00 */
[----:B------:R-:W-:Y:S01]  /*1bd0*/  SHF.R.S32.HI R18, RZ, 0x1f, R0 ;  /* 0x0000001fff127819 */ /* 0x000fe20000011400 */
[----:B------:R-:W-:Y:S01]  /*1be0*/  UIMAD UR4, UR23, UR4, URZ ;  /* 0x00000004170472a4 */ /* 0x000fe2000f8e023f */
[----:B------:R-:W-:Y:S01]  /*1bf0*/  IADD3 R9, P0, R0, UR11, RZ ;  /* 0x0000000b00097c10 */ /* 0x000fe2000ff1e0ff */
[----:B------:R-:W-:Y:S02]  /*1c00*/  IMAD.IADD R4, R14, 0x1, -R4 ;  /* 0x000000010e047824 */ /* 0x000fe400078e0a04 */
[----:B------:R-:W-:Y:S01]  /*1c10*/  UIMAD UR5, UR11, UR5, UR4 ;  /* 0x000000050b0572a4 */ /* 0x000fe2000f8e0204 */
[----:B------:R-:W-:Y:S01]  /*1c20*/  IADD3.X R10, R18, UR23, RZ, P0, !PT ;  /* 0x00000017120a7c10 */ /* 0x000fe200087fe4ff */
[----:B------:R-:W-:Y:S01]  /*1c30*/  IMAD.SHL.U32 R4, R4, 0x8, RZ ;  /* 0x0000000804047824 */ /* 0x000fe200078e00ff */
[----:B------:R-:W-:-:S03]  /*1c40*/  UIADD3 UR4, -UR14, UR26, UR24 ;  /* 0x0000001a0e047290 */ /* 0x000fc6000fffe118 */
[----:B------:R-:W-:Y:S01]  /*1c50*/  IMAD R10, R10, c[0x0][0x190], RZ ;  /* 0x000064000a0a7a24 */ /* 0x000fe200078e02ff */
[----:B------:R-:W-:Y:S01]  /*1c60*/  SHF.R.S32.HI R5, RZ, 0x1f, R4 ;  /* 0x0000001fff057819 */ /* 0x000fe20000011404 */
[----:B------:R-:W-:-:S04]  /*1c70*/  UIADD3 UR4, UR4, -UR15, URZ ;  /* 0x8000000f04047290 */ /* 0x000fc8000fffe03f */
[----:B------:R-:W-:-:S04]  /*1c80*/  IMAD.WIDE.U32 R6, R9, c[0x0][0x190], R4 ;  /* 0x0000640009067a25 */ /* 0x000fc800078e0004 */
[----:B------:R-:W-:Y:S01]  /*1c90*/  IMAD R9, R9, c[0x0][0x194], R10 ;  /* 0x0000650009097a24 */ /* 0x000fe200078e020a */
[----:B------:R-:W-:Y:S01]  /*1ca0*/  IADD3 R8, P0, R6, UR37, RZ ;  /* 0x0000002506087c10 */ /* 0x000fe2000ff1e0ff */
[----:B------:R-:W-:Y:S01]  /*1cb0*/  IMAD.U32 R10, RZ, RZ, UR11 ;  /* 0x0000000bff0a7e24 */ /* 0x000fe2000f8e00ff */
[----:B------:R-:W-:Y:S02]  /*1cc0*/  USHF.R.S32.HI UR11, URZ, 0x1f, UR4 ;  /* 0x0000001f3f0b7899 */ /* 0x000fe40008011404 */
[----:B------:R-:W-:Y:S02]  /*1cd0*/  IADD3.X R9, R7, UR30, R9, P0, !PT ;  /* 0x0000001e07097c10 */ /* 0x000fe400087fe409 */
[----:B------:R-:W-:Y:S01]  /*1ce0*/  IADD3 R6, P0, R4, UR21, RZ ;  /* 0x0000001504067c10 */ /* 0x000fe2000ff1e0ff */
[----:B------:R-:W-:-:S03]  /*1cf0*/  ULEA.HI UR11, UR11, UR4, URZ, 0x6 ;  /* 0x000000040b0b7291 */ /* 0x000fc6000f8f303f */
[----:B------:R-:W-:Y:S01]  /*1d00*/  IADD3.X R7, R5, UR22, RZ, P0, !PT ;  /* 0x0000001605077c10 */ /* 0x000fe200087fe4ff */
[----:B------:R-:W-:Y:S02]  /*1d10*/  USHF.R.S32.HI UR11, URZ, 0x6, UR11 ;  /* 0x000000063f0b7899 */ /* 0x000fe4000801140b */
[----:B------:R-:W-:Y:S02]  /*1d20*/  ULDC.64 UR22, c[0x0][0x200] ;  /* 0x0000800000167ab9 */ /* 0x000fe40000000a00 */
[----:B------:R-:W-:Y:S01]  /*1d30*/  IMAD.WIDE.U32 R6, R10, c[0x0][0x370], R6 ;  /* 0x0000dc000a067a25 */ /* 0x000fe200078e0006 */
[----:B------:R-:W-:Y:S01]  /*1d40*/  LEA.HI R10, R11, R14, RZ, 0x5 ;  /* 0x0000000e0b0a7211 */ /* 0x000fe200078f28ff */
[----:B------:R-:W-:-:S03]  /*1d50*/  UISETP.LT.AND UP1, UPT, URZ, UR11, UPT ;  /* 0x0000000b3f00728c */ /* 0x000fc6000bf21270 */
[----:B------:R-:W-:Y:S01]  /*1d60*/  LOP3.LUT R11, R10, 0xffffffe0, RZ, 0xc0, !PT ;  /* 0xffffffe00a0b7812 */ /* 0x000fe200078ec0ff */
[----:B------:R-:W-:Y:S01]  /*1d70*/  USEL UR11, URZ, UR11, !UP1 ;  /* 0x0000000b3f0b7287 */ /* 0x000fe2000c800000 */
[----:B------:R-:W-:Y:S01]  /*1d80*/  IADD3 R7, R7, UR5, RZ ;  /* 0x0000000507077c10 */ /* 0x000fe2000fffe0ff */
[----:B------:R-:W-:Y:S01]  /*1d90*/  UIADD3 UR5, UR32, -0x1, URZ ;  /* 0xffffffff20057890 */ /* 0x000fe2000fffe03f */
[----:B------:R-:W-:Y:S01]  /*1da0*/  SHF.R.S32.HI R10, RZ, 0x5, R10 ;  /* 0x00000005ff0a7819 */ /* 0x000fe2000001140a */
[----:B------:R-:W-:Y:S01]  /*1db0*/  IMAD.IADD R11, R14, 0x1, -R11 ;  /* 0x000000010e0b7824 */ /* 0x000fe200078e0a0b */
[----:B------:R-:W-:Y:S01]  /*1dc0*/  UISETP.GT.AND UP1, UPT, UR32, UR11, UPT ;  /* 0x0000000b2000728c */ /* 0x000fe2000bf24270 */
[----:B------:R-:W-:Y:S02]  /*1dd0*/  IMAD.U32 R14, RZ, RZ, UR36 ;  /* 0x00000024ff0e7e24 */ /* 0x000fe4000f8e00ff */
[----:B------:R-:W-:-:S04]  /*1de0*/  IMAD.WIDE.U32 R6, R12, c[0x0][0x378], R6 ;  /* 0x0000de000c067a25 */ /* 0x000fc800078e0006 */
[----:B------:R-:W-:Y:S01]  /*1df0*/  IMAD.WIDE.U32 R8, R14, c[0x0][0x1a8], R8 ;  /* 0x00006a000e087a25 */ /* 0x000fe200078e0008 */
[----:B------:R-:W-:Y:S01]  /*1e00*/  IADD3 R7, R7, UR7, RZ ;  /* 0x0000000707077c10 */ /* 0x000fe2000fffe0ff */
[----:B------:R-:W-:Y:S02]  /*1e10*/  UIMAD.WIDE UR6, UR6, UR60, UR22 ;  /* 0x0000003c060672a5 */ /* 0x000fe4000f8e0216 */
[----:B------:R-:W-:Y:S01]  /*1e20*/  IMAD R10, R10, UR45, R11 ;  /* 0x0000002d0a0a7c24 */ /* 0x000fe2000f8e020b */
[----:B------:R-:W-:Y:S01]  /*1e30*/  IADD3 R12, R9, UR8, RZ ;  /* 0x00000008090c7c10 */ /* 0x000fe2000fffe0ff */
[----:B------:R-:W-:Y:S01]  /*1e40*/  IMAD R11, R18, c[0x0][0x370], RZ ;  /* 0x0000dc00120b7a24 */ /* 0x000fe200078e02ff */
[----:B------:R-:W-:Y:S01]  /*1e50*/  LEA R238, P0, R8, c[0x0][0x160], 0x1 ;  /* 0x0000580008ee7a11 */ /* 0x000fe200078008ff */
[----:B------:R-:W-:Y:S01]  /*1e60*/  ULDC.64 UR22, c[0x0][0x3c8] ;  /* 0x0000f20000167ab9 */ /* 0x000fe20000000a00 */
[----:B------:R-:W-:Y:S01]  /*1e70*/  IADD3 R9, P3, R10, UR17, RZ ;  /* 0x000000110a097c10 */ /* 0x000fe2000ff7e0ff */
[----:B------:R-:W-:Y:S01]  /*1e80*/  UIMAD.WIDE UR16, UR16, UR60, UR22 ;  /* 0x0000003c101072a5 */ /* 0x000fe2000f8e0216 */
[----:B------:R-:W-:Y:S01]  /*1e90*/  LEA.HI.X R239, R8, c[0x0][0x164], R12, 0x1, P0 ;  /* 0x0000590008ef7a11 */ /* 0x000fe200000f0c0c */
[C---:B------:R-:W-:Y:S01]  /*1ea0*/  IMAD R11, R0.reuse, c[0x0][0x374], R11 ;  /* 0x0000dd00000b7a24 */ /* 0x040fe200078e020b */
[----:B------:R-:W-:Y:S01]  /*1eb0*/  PLOP3.LUT P0, PT, PT, PT, UP1, 0x80, 0x0 ;  /* 0x000000000000781c */ /* 0x000fe20003f0f018 */
[----:B------:R-:W-:Y:S01]  /*1ec0*/  IMAD.WIDE.U32 R6, R0, c[0x0][0x370], R6 ;  /* 0x0000dc0000067a25 */ /* 0x000fe200078e0006 */
[----:B------:R-:W-:Y:S01]  /*1ed0*/  LEA R241, P2, R9, c[0x0][0x350], 0x2 ;  /* 0x0000d40009f17a11 */ /* 0x000fe200078410ff */
[----:B------:R-:W-:Y:S01]  /*1ee0*/  UMOV UR8, UR6 ;  /* 0x0000000600087c82 */ /* 0x000fe20008000000 */
[----:B------:R-:W-:Y:S01]  /*1ef0*/  LEA.HI.X.SX32 R10, R10, UR10, 0x1, P3 ;  /* 0x0000000a0a0a7c11 */ /* 0x000fe200098f0eff */
[----:B------:R-:W-:Y:S01]  /*1f00*/  IMAD.IADD R7, R7, 0x1, R11 ;  /* 0x0000000107077824 */ /* 0x000fe200078e020b */
[C---:B------:R-:W-:Y:S01]  /*1f10*/  LEA R236, P4, R6.reuse, c[0x0][0x330], 0x1 ;  /* 0x0000cc0006ec7a11 */ /* 0x040fe200078808ff */
[----:B------:R-:W-:Y:S01]  /*1f20*/  UMOV UR10, UR16 ;  /* 0x00000010000a7c82 */ /* 0x000fe20008000000 */
[----:B------:R-:W-:Y:S01]  /*1f30*/  LEA.HI.X R240, R9, c[0x0][0x354], R10, 0x2, P2 ;  /* 0x0000d50009f07a11 */ /* 0x000fe200010f140a */
[----:B------:R-:W-:Y:S01]  /*1f40*/  UMOV UR9, UR17 ;  /* 0x0000001100097c82 */ /* 0x000fe20008000000 */
[----:B------:R-:W-:-:S03]  /*1f50*/  LEA.HI.X R237, R6, c[0x0][0x334], R7, 0x1, P4 ;  /* 0x0000cd0006ed7a11 */ /* 0x000fc600020f0c07 */
[----:B------:R-:W-:Y:S05]  /*1f60*/  @P0 BRA `(.L_x_59) ;  /* 0x000007c000000947 */ /* 0x000fea0003800000 */
        /* <DEDUP_REMOVED lines=18> */
.L_x_60:
        /* <DEDUP_REMOVED lines=18> */
.L_x_61:
[----:B------:R-:W-:Y:S01]  /*21b0*/  ULDC.64 UR4, c[0x0][0x3a0] ;  /* 0x0000e80000047ab9 */ /* 0x000fe20000000a00 */
[----:B------:R-:W-:Y:S01]  /*21c0*/  IMAD.U32 R13, RZ, RZ, UR24 ;  /* 0x00000018ff0d7e24 */ /* 0x000fe2000f8e00ff */
[----:B------:R-:W-:Y:S01]  /*21d0*/  UIMAD UR4, UR20, UR4, URZ ;  /* 0x00000004140472a4 */ /* 0x000fe2000f8e023f */
[----:B------:R-:W-:Y:S01]  /*21e0*/  BSSY B0, `(.L_x_62) ;  /* 0x000001a000007945 */ /* 0x000fe20003800000 */
[----:B------:R-:W-:Y:S01]  /*21f0*/  ULDC.64 UR6, c[0x0][0x3b8] ;  /* 0x0000ee0000067ab9 */ /* 0x000fe20000000a00 */
[----:B------:R-:W-:Y:S01]  /*2200*/  IMAD.WIDE.U32 R6, R13, c[0x0][0x3a0], R4 ;  /* 0x0000e8000d067a25 */ /* 0x000fe200078e0004 */
[----:B------:R-:W-:Y:S02]  /*2210*/  UIMAD UR5, UR24, UR5, UR4 ;  /* 0x00000005180572a4 */ /* 0x000fe4000f8e0204 */
[----:B------:R-:W-:-:S02]  /*2220*/  UIMAD UR4, UR18, -0x80, UR14 ;  /* 0xffffff80120478a4 */ /* 0x000fc4000f8e020e */
        /* <DEDUP_REMOVED lines=10> */
[----:B------:R-:W-:Y:S01]  /*22d0*/  MOV R6, R8 ;  /* 0x0000000800067202 */ /* 0x000fe20000000f00 */
[----:B------:R-:W-:Y:S01]  /*22e0*/  IMAD R3, R18, c[0x0][0x3a0], RZ ;  /* 0x0000e80012037a24 */ /* 0x000fe200078e02ff */
[----:B------:R-:W-:-:S03]  /*22f0*/  MOV R7, R12 ;  /* 0x0000000c00077202 */ /* 0x000fc60000000f00 */
[C---:B------:R-:W-:Y:S02]  /*2300*/  IMAD R3, R0.reuse, c[0x0][0x3a4], R3 ;  /* 0x0000e90000037a24 */ /* 0x040fe400078e0203 */
[----:B------:R-:W-:-:S05]  /*2310*/  IMAD.WIDE.U32 R10, R0, c[0x0][0x3a0], R6 ;  /* 0x0000e800000a7a25 */ /* 0x000fca00078e0006 */
[----:B------:R-:W-:Y:S02]  /*2320*/  IADD3 R3, R11, R3, RZ ;  /* 0x000000030b037210 */ /* 0x000fe40007ffe0ff */
[----:B------:R-:W-:-:S04]  /*2330*/  LEA R6, P0, R10, c[0x0][0x340], 0x1 ;  /* 0x0000d0000a067a11 */ /* 0x000fc800078008ff */
[----:B------:R-:W-:-:S05]  /*2340*/  LEA.HI.X R7, R10, c[0x0][0x344], R3, 0x1, P0 ;  /* 0x0000d1000a077a11 */ /* 0x000fca00000f0c03 */
[----:B------:R1:W-:Y:S04]  /*2350*/  STG.E.128 [R6.64], RZ ;  /* 0x000000ff06007986 */ /* 0x0003e8000c101d0c */
[----:B------:R1:W-:Y:S04]  /*2360*/  STG.E.128 [R6.64+0x40], RZ ;  /* 0x000040ff06007986 */ /* 0x0003e8000c101d0c */
[----:B------:R1:W-:Y:S02]  /*2370*/  STG.E.128 [R6.64+0x80], RZ ;  /* 0x000080ff06007986 */ /* 0x0003e4000c101d0c */
.L_x_63:
[----:B------:R-:W-:Y:S05]  /*2380*/  BSYNC B0 ;  /* 0x0000000000007941 */ /* 0x000fea0003800000 */
.L_x_62:
[----:B------:R-:W-:Y:S01]  /*2390*/  IADD3 R3, R0, 0x40, RZ ;  /* 0x0000004000037810 */ /* 0x000fe20007ffe0ff */
[----:B------:R-:W-:Y:S03]  /*23a0*/  BSSY B0, `(.L_x_64) ;  /* 0x000000f000007945 */ /* 0x000fe60003800000 */
[----:B------:R-:W-:-:S13]  /*23b0*/  ISETP.GE.AND P0, PT, R3, UR4, PT ;  /* 0x0000000403007c0c */ /* 0x000fda000bf06270 */
[----:B------:R-:W-:Y:S05]  /*23c0*/  @P0 BRA `(.L_x_65) ;  /* 0x000000c000000947 */ /* 0x000fea0003800000 */
[----:B------:R-:W-:Y:S02]  /*23d0*/  IADD3 R3, P2, R0, 0x40, RZ ;  /* 0x0000004000037810 */ /* 0x000fe40007f5e0ff */
[----:B------:R-:W-:Y:S02]  /*23e0*/  MOV R9, R12 ;  /* 0x0000000c00097202 */ /* 0x000fe40000000f00 */
[----:B-1----:R-:W-:-:S03]  /*23f0*/  IADD3.X R6, RZ, R18, RZ, P2, !PT ;  /* 0x00000012ff067210 */ /* 0x002fc600017fe4ff */
[----:B------:R-:W-:-:S04]  /*2400*/  IMAD.WIDE.U32 R8, R3, c[0x0][0x3a0], R8 ;  /* 0x0000e80003087a25 */ /* 0x000fc800078e0008 */
[----:B------:R-:W-:-:S04]  /*2410*/  IMAD R6, R6, c[0x0][0x3a0], RZ ;  /* 0x0000e80006067a24 */ /* 0x000fc800078e02ff */
[----:B------:R-:W-:Y:S01]  /*2420*/  IMAD R3, R3, c[0x0][0x3a4], R6 ;  /* 0x0000e90003037a24 */ /* 0x000fe200078e0206 */
[----:B------:R-:W-:-:S04]  /*2430*/  LEA R6, P2, R8, c[0x0][0x340], 0x1 ;  /* 0x0000d00008067a11 */ /* 0x000fc800078408ff */
[----:B------:R-:W-:-:S04]  /*2440*/  IADD3 R3, R9, R3, RZ ;  /* 0x0000000309037210 */ /* 0x000fc80007ffe0ff */
[----:B------:R-:W-:-:S05]  /*2450*/  LEA.HI.X R7, R8, c[0x0][0x344], R3, 0x1, P2 ;  /* 0x0000d10008077a11 */ /* 0x000fca00010f0c03 */
[----:B------:R1:W-:Y:S04]  /*2460*/  STG.E.128 [R6.64], RZ ;  /* 0x000000ff06007986 */ /* 0x0003e8000c101d0c */
[----:B------:R1:W-:Y:S04]  /*2470*/  STG.E.128 [R6.64+0x40], RZ ;  /* 0x000040ff06007986 */ /* 0x0003e8000c101d0c */
[----:B------:R1:W-:Y:S02]  /*2480*/  STG.E.128 [R6.64+0x80], RZ ;  /* 0x000080ff06007986 */ /* 0x0003e4000c101d0c */
.L_x_65:
[----:B------:R-:W-:Y:S05]  /*2490*/  BSYNC B0 ;  /* 0x0000000000007941 */ /* 0x000fea0003800000 */
.L_x_64:
[----:B------:R-:W-:Y:S01]  /*24a0*/  ULDC.64 UR4, c[0x0][0x3a8] ;  /* 0x0000ea0000047ab9 */ /* 0x000fe20000000a00 */
[----:B------:R-:W-:Y:S01]  /*24b0*/  IMAD.WIDE.U32 R4, R13, c[0x0][0x3a8], R4 ;  /* 0x0000ea000d047a25 */ /* 0x000fe200078e0004 */
[----:B------:R-:W-:Y:S01]  /*24c0*/  UIMAD UR4, UR20, UR4, URZ ;  /* 0x00000004140472a4 */ /* 0x000fe2000f8e023f */
[----:B------:R-:W-:Y:S03]  /*24d0*/  BSSY B0, `(.L_x_66) ;  /* 0x0000017000007945 */ /* 0x000fe60003800000 */
[----:B------:R-:W-:Y:S01]  /*24e0*/  UIMAD UR4, UR24, UR5, UR4 ;  /* 0x00000005180472a4 */ /* 0x000fe2000f8e0204 */
[----:B-1----:R-:W-:-:S05]  /*24f0*/  IADD3 R6, P2, R4, UR8, RZ ;  /* 0x0000000804067c10 */ /* 0x002fca000ff5e0ff */
        /* <DEDUP_REMOVED lines=9> */
[----:B------:R-:W-:Y:S01]  /*2590*/  MOV R4, R6 ;  /* 0x0000000600047202 */ /* 0x000fe20000000f00 */
[----:B------:R-:W-:Y:S01]  /*25a0*/  IMAD R10, R18, c[0x0][0x3a8], RZ ;  /* 0x0000ea00120a7a24 */ /* 0x000fe200078e02ff */
[----:B------:R-:W-:-:S05]  /*25b0*/  MOV R5, R3 ;  /* 0x0000000300057202 */ /* 0x000fca0000000f00 */
[----:B------:R-:W-:-:S04]  /*25c0*/  IMAD.WIDE.U32 R8, R0, c[0x0][0x3a8], R4 ;  /* 0x0000ea0000087a25 */ /* 0x000fc800078e0004 */
[----:B------:R-:W-:-:S05]  /*25d0*/  IMAD R4, R0, c[0x0][0x3ac], R10 ;  /* 0x0000eb0000047a24 */ /* 0x000fca00078e020a */
[----:B------:R-:W-:Y:S02]  /*25e0*/  IADD3 R5, R9, R4, RZ ;  /* 0x0000000409057210 */ /* 0x000fe40007ffe0ff */
[----:B------:R-:W-:-:S04]  /*25f0*/  LEA R4, P1, R8, c[0x0][0x348], 0x1 ;  /* 0x0000d20008047a11 */ /* 0x000fc800078208ff */
[----:B------:R-:W-:-:S05]  /*2600*/  LEA.HI.X R5, R8, c[0x0][0x34c], R5, 0x1, P1 ;  /* 0x0000d30008057a11 */ /* 0x000fca00008f0c05 */
[----:B------:R1:W-:Y:S04]  /*2610*/  STG.E.128 [R4.64], RZ ;  /* 0x000000ff04007986 */ /* 0x0003e8000c101d0c */
[----:B------:R1:W-:Y:S04]  /*2620*/  STG.E.128 [R4.64+0x40], RZ ;  /* 0x000040ff04007986 */ /* 0x0003e8000c101d0c */
[----:B------:R1:W-:Y:S02]  /*2630*/  STG.E.128 [R4.64+0x80], RZ ;  /* 0x000080ff04007986 */ /* 0x0003e4000c101d0c */
.L_x_67:
[----:B------:R-:W-:Y:S05]  /*2640*/  BSYNC B0 ;  /* 0x0000000000007941 */ /* 0x000fea0003800000 */
.L_x_66:
[----:B------:R-:W-:Y:S05]  /*2650*/  @P0 BRA `(.L_x_68) ;  /* 0x0000590000000947 */ /* 0x000fea0003800000 */
[----:B------:R-:W-:Y:S02]  /*2660*/  IADD3 R0, P0, R0, 0x40, RZ ;  /* 0x0000004000007810 */ /* 0x000fe40007f1e0ff */
[----:B------:R-:W-:-:S02]  /*2670*/  MOV R7, R3 ;  /* 0x0000000300077202 */ /* 0x000fc40000000f00 */
        /* <DEDUP_REMOVED lines=9> */
[----:B------:R1:W-:Y:S01]  /*2710*/  STG.E.128 [R4.64+0x80], RZ ;  /* 0x000080ff04007986 */ /* 0x0003e2000c101d0c */
[----:B------:R-:W-:Y:S05]  /*2720*/  BRA `(.L_x_68) ;  /* 0x0000583000007947 */ /* 0x000fea0003800000 */
.L_x_59:
[----:B------:R-:W2:Y:S01]  /*2730*/  LDL R19, [R1+0x38] ;  /* 0x0000380001137983 */ /* 0x000ea20000100800 */
[----:B------:R-:W-:-:S03]  /*2740*/  ULDC.64 UR16, c[0x0][0x1a0] ;  /* 0x0000680000107ab9 */ /* 0x000fc60000000a00 */
[----:B------:R-:W3:Y:S01]  /*2750*/  LDL R20, [R1+0x28] ;  /* 0x0000280001147983 */ /* 0x000ee20000100800 */
[----:B------:R-:W-:-:S04]  /*2760*/  UIMAD UR4, UR20, UR16, URZ ;  /* 0x00000010140472a4 */ /* 0x000fc8000f8e023f */
[----:B------:R-:W-:-:S03]  /*2770*/  UIMAD UR15, UR24, UR17, UR4 ;  /* 0x00000011180f72a4 */ /* 0x000fc6000f8e0204 */
[----:B------:R-:W-:Y:S01]  /*2780*/  ULDC.64 UR16, c[0x0][0x198] ;  /* 0x0000660000107ab9 */ /* 0x000fe20000000a00 */
[----:B------:R-:W-:Y:S01]  /*2790*/  IMAD.U32 R8, RZ, RZ, UR24 ;  /* 0x00000018ff087e24 */ /* 0x000fe2000f8e00ff */
[----:B------:R-:W-:Y:S02]  /*27a0*/  UIMAD UR4, UR20, UR16, URZ ;  /* 0x00000010140472a4 */ /* 0x000fe4000f8e023f */
[----:B------:R-:W-:Y:S01]  /*27b0*/  UIMAD UR6, UR18, -0x80, UR14 ;  /* 0xffffff80120678a4 */ /* 0x000fe2000f8e020e */
[----:B------:R-:W-:Y:S01]  /*27c0*/  IADD3 R10, R0, 0x40, RZ ;  /* 0x00000040000a7810 */ /* 0x000fe20007ffe0ff */
[----:B------:R-:W-:Y:S01]  /*27d0*/  UIMAD UR4, UR24, UR17, UR4 ;  /* 0x00000011180472a4 */ /* 0x000fe2000f8e0204 */
[----:B------:R-:W-:-:S03]  /*27e0*/  IMAD.WIDE.U32 R6, R8, c[0x0][0x1a0], R4 ;  /* 0x0000680008067a25 */ /* 0x000fc600078e0004 */
[----:B------:R-:W-:Y:S01]  /*27f0*/  ISETP.GE.AND P2, PT, R10, UR6, PT ;  /* 0x000000060a007c0c */ /* 0x000fe2000bf46270 */
[----:B------:R-:W-:Y:S01]  /*2800*/  IMAD.WIDE.U32 R4, R8, c[0x0][0x198], R4 ;  /* 0x0000660008047a25 */ /* 0x000fe200078e0004 */
[----:B------:R-:W-:-:S03]  /*2810*/  IADD3 R6, P1, R6, UR27, RZ ;  /* 0x0000001b06067c10 */ /* 0x000fc6000ff3e0ff */
[----:B------:R-:W-:Y:S01]  /*2820*/  IMAD.U32 R9, RZ, RZ, UR15 ;  /* 0x0000000fff097e24 */ /* 0x000fe2000f8e00ff */
[----:B------:R-:W-:Y:S01]  /*2830*/  IADD3 R4, P0, R4, UR31, RZ ;  /* 0x0000001f04047c10 */ /* 0x000fe2000ff1e0ff */
[----:B------:R-:W-:Y:S01]  /*2840*/  IMAD.U32 R8, RZ, RZ, UR4 ;  /* 0x00000004ff087e24 */ /* 0x000fe2000f8e00ff */
[C---:B------:R-:W-:Y:S02]  /*2850*/  ISETP.GE.AND P3, PT, R0.reuse, UR6, PT ;  /* 0x0000000600007c0c */ /* 0x040fe4000bf66270 */
[----:B------:R-:W-:Y:S02]  /*2860*/  IADD3.X R7, R7, UR28, R9, P1, !PT ;  /* 0x0000001c07077c10 */ /* 0x000fe40008ffe409 */
[----:B------:R-:W-:Y:S01]  /*2870*/  IADD3.X R5, R5, UR33, R8, P0, !PT ;  /* 0x0000002105057c10 */ /* 0x000fe200087fe408 */
[C---:B------:R-:W-:Y:S02]  /*2880*/  IMAD R8, R13.reuse, c[0x0][0x1b8], RZ ;  /* 0x00006e000d087a24 */ /* 0x040fe400078e02ff */
[----:B------:R-:W-:Y:S01]  /*2890*/  IMAD R9, R13, c[0x0][0x1b0], RZ ;  /* 0x00006c000d097a24 */ /* 0x000fe200078e02ff */
[----:B------:R-:W-:Y:S01]  /*28a0*/  @!P2 IADD3 R12, P1, R0, 0x40, RZ ;  /* 0x00000040000ca810 */ /* 0x000fe20007f3e0ff */
[C---:B------:R-:W-:Y:S01]  /*28b0*/  IMAD R10, R3.reuse, c[0x0][0x1bc], R8 ;  /* 0x00006f00030a7a24 */ /* 0x040fe200078e0208 */
[----:B------:R-:W-:Y:S01]  /*28c0*/  UIMAD UR4, UR5, -0x40, UR26 ;  /* 0xffffffc0050478a4 */ /* 0x000fe2000f8e021a */
[----:B------:R-:W-:-:S04]  /*28d0*/  IMAD.WIDE.U32 R6, R3, c[0x0][0x1b8], R6 ;  /* 0x00006e0003067a25 */ /* 0x000fc800078e0006 */
[C---:B------:R-:W-:Y:S02]  /*28e0*/  IMAD R9, R3.reuse, c[0x0][0x1b4], R9 ;  /* 0x00006d0003097a24 */ /* 0x040fe400078e0209 */
[----:B------:R-:W-:Y:S01]  /*28f0*/  IMAD.WIDE.U32 R4, R3, c[0x0][0x1b0], R4 ;  /* 0x00006c0003047a25 */ /* 0x000fe200078e0004 */
[----:B------:R-:W-:-:S03]  /*2900*/  @!P2 IADD3 R3, P0, R0, 0x40, RZ ;  /* 0x000000400003a810 */ /* 0x000fc60007f1e0ff */
[----:B------:R-:W-:Y:S02]  /*2910*/  IMAD.IADD R7, R7, 0x1, R10 ;  /* 0x0000000107077824 */ /* 0x000fe400078e020a */
[----:B------:R-:W-:Y:S02]  /*2920*/  @!P2 IMAD.X R10, RZ, RZ, R18, P1 ;  /* 0x000000ffff0aa224 */ /* 0x000fe400008e0612 */
[----:B------:R-:W-:Y:S01]  /*2930*/  @!P3 IMAD R13, R18, c[0x0][0x1a0], RZ ;  /* 0x00006800120dba24 */ /* 0x000fe200078e02ff */
[----:B------:R-:W-:Y:S01]  /*2940*/  IADD3 R5, R5, R9, RZ ;  /* 0x0000000905057210 */ /* 0x000fe20007ffe0ff */
[----:B------:R-:W-:Y:S01]  /*2950*/  @!P2 IMAD.MOV.U32 R9, RZ, RZ, R7 ;  /* 0x000000ffff09a224 */ /* 0x000fe200078e0007 */
[----:B------:R-:W-:Y:S01]  /*2960*/  @!P2 IADD3.X R11, RZ, R18, RZ, P0, !PT ;  /* 0x00000012ff0ba210 */ /* 0x000fe200007fe4ff */
[----:B------:R-:W-:Y:S02]  /*2970*/  @!P2 IMAD R10, R10, c[0x0][0x1a0], RZ ;  /* 0x000068000a0aaa24 */ /* 0x000fe400078e02ff */
[----:B------:R-:W-:-:S02]  /*2980*/  @!P3 IMAD R16, R0, c[0x0][0x1a4], R13 ;  /* 0x000069000010ba24 */ /* 0x000fc400078e020d */
[----:B------:R-:W-:Y:S02]  /*2990*/  @!P2 IMAD R11, R11, c[0x0][0x198], RZ ;  /* 0x000066000b0baa24 */ /* 0x000fe400078e02ff */
[----:B------:R-:W-:Y:S02]  /*29a0*/  @!P2 IMAD R17, R12, c[0x0][0x1a4], R10 ;  /* 0x000069000c11aa24 */ /* 0x000fe400078e020a */
[--C-:B------:R-:W-:Y:S02]  /*29b0*/  @!P2 IMAD.MOV.U32 R14, RZ, RZ, R4.reuse ;  /* 0x000000ffff0ea224 */ /* 0x100fe400078e0004 */
[--C-:B------:R-:W-:Y:S01]  /*29c0*/  @!P2 IMAD.MOV.U32 R15, RZ, RZ, R5.reuse ;  /* 0x000000ffff0fa224 */ /* 0x100fe200078e0005 */
[----:B------:R-:W-:Y:S01]  /*29d0*/  ULEA.HI UR6, UR5, UR5, URZ, 0x1 ;  /* 0x0000000505067291 */ /* 0x000fe2000f8f083f */
[----:B------:R-:W-:-:S04]  /*29e0*/  @!P3 IMAD.WIDE.U32 R4, R0, c[0x0][0x198], R4 ;  /* 0x000066000004ba25 */ /* 0x000fc800078e0004 */
[----:B------:R-:W-:Y:S01]  /*29f0*/  @!P2 IMAD.WIDE.U32 R14, R3, c[0x0][0x198], R14 ;  /* 0x00006600030eaa25 */ /* 0x000fe200078e000e */
[----:B------:R-:W-:-:S04]  /*2a00*/  ULOP3.LUT UR6, UR6, 0xfffffffe, URZ, 0xc0, !UPT ;  /* 0xfffffffe06067892 */ /* 0x000fc8000f8ec03f */
[----:B------:R-:W-:-:S04]  /*2a10*/  UIADD3 UR6, UR5, -UR6, URZ ;  /* 0x8000000605067290 */ /* 0x000fc8000fffe03f */
[----:B------:R-:W-:Y:S01]  /*2a20*/  UISETP.NE.AND UP0, UPT, UR6, 0x1, UPT ;  /* 0x000000010600788c */ /* 0x000fe2000bf05270 */
[----:B--2---:R-:W-:-:S04]  /*2a30*/  IADD3 R8, R19, 0x8, RZ ;  /* 0x0000000813087810 */ /* 0x004fc80007ffe0ff */
[----:B------:R-:W-:Y:S01]  /*2a40*/  ISETP.GE.AND P6, PT, R8, UR4, PT ;  /* 0x0000000408007c0c */ /* 0x000fe2000bfc6270 */
[--C-:B------:R-:W-:Y:S02]  /*2a50*/  @!P2 IMAD.MOV.U32 R8, RZ, RZ, R6.reuse ;  /* 0x000000ffff08a224 */ /* 0x100fe400078e0006 */
[----:B------:R-:W-:-:S04]  /*2a60*/  @!P3 IMAD.WIDE.U32 R6, R0, c[0x0][0x1a0], R6 ;  /* 0x000068000006ba25 */ /* 0x000fc800078e0006 */
[----:B------:R-:W-:Y:S01]  /*2a70*/  @!P3 IMAD.IADD R7, R7, 0x1, R16 ;  /* 0x000000010707b824 */ /* 0x000fe200078e0210 */
[----:B------:R-:W-:Y:S01]  /*2a80*/  @!P3 LEA R10, P0, R6, c[0x0][0x170], 0x1 ;  /* 0x00005c00060aba11 */ /* 0x000fe200078008ff */
[----:B------:R-:W-:-:S04]  /*2a90*/  @!P2 IMAD.WIDE.U32 R12, R12, c[0x0][0x1a0], R8 ;  /* 0x000068000c0caa25 */ /* 0x000fc800078e0008 */
[----:B------:R-:W-:Y:S02]  /*2aa0*/  @!P3 IMAD R8, R18, c[0x0][0x198], RZ ;  /* 0x000066001208ba24 */ /* 0x000fe400078e02ff */
[----:B------:R-:W-:Y:S01]  /*2ab0*/  @!P2 IMAD R18, R3, c[0x0][0x19c], R11 ;  /* 0x000067000312aa24 */ /* 0x000fe200078e020b */
[----:B------:R-:W-:Y:S02]  /*2ac0*/  @!P3 LEA.HI.X R11, R6, c[0x0][0x174], R7, 0x1, P0 ;  /* 0x00005d00060bba11 */ /* 0x000fe400000f0c07 */
[----:B------:R-:W-:Y:S01]  /*2ad0*/  PLOP3.LUT P0, PT, PT, PT, UP6, 0x80, 0x0 ;  /* 0x000000000000781c */ /* 0x000fe20003f0f068 */
[----:B------:R-:W-:-:S12]  /*2ae0*/  @!P3 IMAD R3, R0, c[0x0][0x19c], R8 ;  /* 0x000067000003ba24 */ /* 0x000fd800078e0208 */
[----:B------:R-:W-:Y:S01]  /*2af0*/  @P0 BAR.SYNC.DEFER_BLOCKING 0x0 ;  /* 0x0000000000000b1d */ /* 0x000fe20000010000 */
[----:B------:R-:W-:Y:S01]  /*2b00*/  IADD3 R7, R19, 0x20, RZ ;  /* 0x0000002013077810 */ /* 0x000fe20007ffe0ff */
[----:B------:R-:W-:Y:S01]  /*2b10*/  @!P3 IMAD.IADD R3, R5, 0x1, R3 ;  /* 0x000000010503b824 */ /* 0x000fe200078e0203 */
[----:B------:R-:W-:Y:S02]  /*2b20*/  @!P3 LEA R6, P1, R4, c[0x0][0x168], 0x1 ;  /* 0x00005a000406ba11 */ /* 0x000fe400078208ff */
[----:B------:R-:W-:Y:S02]  /*2b30*/  @!P2 IADD3 R9, R13, R17, RZ ;  /* 0x000000110d09a210 */ /* 0x000fe40007ffe0ff */
[----:B------:R-:W-:Y:S02]  /*2b40*/  @!P2 LEA R8, P4, R12, c[0x0][0x170], 0x1 ;  /* 0x00005c000c08aa11 */ /* 0x000fe400078808ff */
[----:B------:R-:W-:Y:S02]  /*2b50*/  ISETP.GE.AND P5, PT, R7, UR4, PT ;  /* 0x0000000407007c0c */ /* 0x000fe4000bfa6270 */
[----:B------:R-:W-:Y:S01]  /*2b60*/  @!P3 LEA.HI.X R7, R4, c[0x0][0x16c], R3, 0x1, P1 ;  /* 0x00005b000407ba11 */ /* 0x000fe200008f0c03 */
[----:B------:R-:W-:Y:S01]  /*2b70*/  @!P2 IMAD.IADD R3, R15, 0x1, R18 ;  /* 0x000000010f03a824 */ /* 0x000fe200078e0212 */
[----:B------:R-:W-:-:S02]  /*2b80*/  @!P2 LEA.HI.X R9, R12, c[0x0][0x174], R9, 0x1, P4 ;  /* 0x00005d000c09aa11 */ /* 0x000fc400020f0c09 */
[----:B------:R-:W-:Y:S01]  /*2b90*/  ISETP.GE.AND P1, PT, R0, UR4, PT ;  /* 0x0000000400007c0c */ /* 0x000fe2000bf26270 */
[----:B---3--:R-:W-:Y:S01]  /*2ba0*/  IMAD.SHL.U32 R0, R20, 0x2, RZ ;  /* 0x0000000214007824 */ /* 0x008fe200078e00ff */
[C---:B------:R-:W-:Y:S02]  /*2bb0*/  @!P2 LEA R4, P4, R14.reuse, c[0x0][0x168], 0x1 ;  /* 0x00005a000e04aa11 */ /* 0x040fe400078808ff */
[----:B------:R-:W-:Y:S02]  /*2bc0*/  PLOP3.LUT P0, PT, PT, PT, UP0, 0x80, 0x0 ;  /* 0x000000000000781c */ /* 0x000fe40003f0f008 */
[----:B------:R-:W-:Y:S02]  /*2bd0*/  @!P2 LEA.HI.X R5, R14, c[0x0][0x16c], R3, 0x1, P4 ;  /* 0x00005b000e05aa11 */ /* 0x000fe400020f0c03 */
[----:B------:R-:W-:Y:S01]  /*2be0*/  IADD3 R3, R20, 0x1800, RZ ;  /* 0x0000180014037810 */ /* 0x000fe20007ffe0ff */
[----:B------:R-:W-:Y:S04]  /*2bf0*/  @P3 STS [R0+0xf000], RZ ;  /* 0x00f000ff00003388 */ /* 0x000fe80000000800 */
[----:B------:R-:W-:Y:S04]  /*2c00*/  @P3 STS [R0+0xf004], RZ ;  /* 0x00f004ff00003388 */ /* 0x000fe80000000800 */
[----:B------:R-:W-:Y:S04]  /*2c10*/  @P3 STS.64 [R0+0xf008], RZ ;  /* 0x00f008ff00003388 */ /* 0x000fe80000000a00 */
[----:B------:R-:W-:Y:S04]  /*2c20*/  @P3 STS.128 [R0+0x11000], RZ ;  /* 0x011000ff00003388 */ /* 0x000fe80000000c00 */
[----:B------:R-:W-:Y:S04]  /*2c30*/  @P3 STS.128 [R0+0x13000], RZ ;  /* 0x013000ff00003388 */ /* 0x000fe80000000c00 */
[----:B------:R-:W-:Y:S01]  /*2c40*/  @!PT LDS RZ, [RZ] ;  /* 0x00000000fffff984 */ /* 0x000fe20000000800 */
[----:B------:R-:W-:Y:S01]  /*2c50*/  @!PT LDS RZ, [RZ] ;  /* 0x00000000fffff984 */ /* 0x000fe20000000800 */
[----:B------:R-:W-:Y:S01]  /*2c60*/  @!PT LDS RZ, [RZ] ;  /* 0x00000000fffff984 */ /* 0x000fe20000000800 */
[----:B------:R1:W-:Y:S04]  /*2c70*/  @!P3 LDGSTS.E.BYPASS.LTC128B.128 [R0+0xf000], [R10.64] ;  /* 0x0f0000000a00bfae */ /* 0x0003e8000b901d4c */
[----:B------:R1:W-:Y:S04]  /*2c80*/  @!P3 LDGSTS.E.BYPASS.LTC128B.128 [R0+0x11000], [R10.64+0x40] ;  /* 0x110000400a00bfae */ /* 0x0003e8000b901d4c */
[----:B------:R1:W-:Y:S04]  /*2c90*/  @!P3 LDGSTS.E.BYPASS.LTC128B.128 [R0+0x13000], [R10.64+0x80] ;  /* 0x130000800a00bfae */ /* 0x0003e8000b901d4c */
[----:B------:R-:W-:Y:S04]  /*2ca0*/  @P2 STS.128 [R0+0x10000], RZ ;  /* 0x010000ff00002388 */ /* 0x000fe80000000c00 */
[----:B------:R-:W-:Y:S04]  /*2cb0*/  @P2 STS.128 [R0+0x12000], RZ ;  /* 0x012000ff00002388 */ /* 0x000fe80000000c00 */
[----:B------:R-:W-:Y:S04]  /*2cc0*/  @P2 STS.128 [R0+0x14000], RZ ;  /* 0x014000ff00002388 */ /* 0x000fe80000000c00 */
[----:B------:R-:W-:Y:S01]  /*2cd0*/  @!PT LDS RZ, [RZ] ;  /* 0x00000000fffff984 */ /* 0x000fe20000000800 */
[----:B------:R-:W-:Y:S01]  /*2ce0*/  @!PT LDS RZ, [RZ] ;  /* 0x00000000fffff984 */ /* 0x000fe20000000800 */
[----:B------:R-:W-:Y:S01]  /*2cf0*/  @!PT LDS RZ, [RZ] ;  /* 0x00000000fffff984 */ /* 0x000fe20000000800 */
[----:B------:R2:W-:Y:S04]  /*2d00*/  @!P2 LDGSTS.E.BYPASS.LTC128B.128 [R0+0x10000], [R8.64] ;  /* 0x100000000800afae */ /* 0x0005e8000b901d4c */
[----:B------:R2:W-:Y:S04]  /*2d10*/  @!P2 LDGSTS.E.BYPASS.LTC128B.128 [R0+0x12000], [R8.64+0x40] ;  /* 0x120000400800afae */ /* 0x0005e8000b901d4c */
[----:B------:R2:W-:Y:S01]  /*2d20*/  @!P2 LDGSTS.E.BYPASS.LTC128B.128 [R0+0x14000], [R8.64+0x80] ;  /* 0x140000800800afae */ /* 0x0005e2000b901d4c */
[----:B-1----:R-:W-:-:S03]  /*2d30*/  SEL R10, R3, R20, !P0 ;  /* 0x00000014030a7207 */ /* 0x002fc60004000000 */
[----:B------:R-:W0:Y:S01]  /*2d40*/  LDGDEPBAR ;  /* 0x00000000000079af */ /* 0x000e220000000000 */
[----:B------:R-:W-:-:S03]  /*2d50*/  SHF.L.U32 R242, R10, 0x1, RZ ;  /* 0x000000010af27819 */ /* 0x000fc600000006ff */
        /* <DEDUP_REMOVED lines=11> */
[----:B------:R-:W-:Y:S04]  /*2e10*/  @P1 STS [R242], RZ ;  /* 0x000000fff2001388 */ /* 0x000fe80000000800 */
[----:B------:R-:W-:Y:S04]  /*2e20*/  @P1 STS [R242+0x4], RZ ;  /* 0x000004fff2001388 */ /* 0x000fe80000000800 */
        /* <DEDUP_REMOVED lines=10> */
[----:B------:R-:W-:Y:S01]  /*2ed0*/  @!PT LDS RZ, [RZ] ;  /* 0x00000000fffff984 */ /* 0x000fe20000000800 */
[----:B------:R-:W-:Y:S01]  /*2ee0*/  @!PT LDS RZ, [RZ] ;  /* 0x00000000fffff984 */ /* 0x000fe20000000800 */
[----:B------:R-:W-:Y:S01]  /*2ef0*/  @!PT LDS RZ, [RZ] ;  /* 0x00000000fffff984 */ /* 0x000fe20000000800 */
[----:B------:R3:W-:Y:S04]  /*2f00*/  @!P1 LDGSTS.E.BYPASS.LTC128B.128 [R242], [R238.64] ;  /* 0x00000000eef29fae */ /* 0x0007e8000b901d4c */
[----:B------:R3:W-:Y:S04]  /*2f10*/  @!P1 LDGSTS.E.BYPASS.LTC128B.128 [R242+0x1000], [R238.64+0x40] ;  /* 0x01000040eef29fae */ /* 0x0007e8000b901d4c */
[----:B------:R3:W-:Y:S04]  /*2f20*/  @!P1 LDGSTS.E.BYPASS.LTC128B.128 [R242+0x2000], [R238.64+0x80] ;  /* 0x02000080eef29fae */ /* 0x0007e8000b901d4c */
        /* <DEDUP_REMOVED lines=8> */
[----:B------:R4:W-:Y:S01]  /*2fb0*/  @!P3 LDGSTS.E.BYPASS.LTC128B.128 [R0+0x9000], [R6.64] ;  /* 0x090000000600bfae */ /* 0x0009e2000b901d4c */
[----:B--2---:R-:W-:-:S03]  /*2fc0*/  SHF.R.S32.HI R8, RZ, 0x1f, R19 ;  /* 0x0000001fff087819 */ /* 0x004fc60000011413 */
[----:B------:R4:W-:Y:S04]  /*2fd0*/  @!P3 LDGSTS.E.BYPASS.LTC128B.128 [R0+0xb000], [R6.64+0x40] ;  /* 0x0b0000400600bfae */ /* 0x0009e8000b901d4c */
[----:B------:R4:W-:Y:S04]  /*2fe0*/  @!P3 LDGSTS.E.BYPASS.LTC128B.128 [R0+0xd000], [R6.64+0x80] ;  /* 0x0d0000800600bfae */ /* 0x0009e8000b901d4c */
[----:B------:R-:W-:Y:S04]  /*2ff0*/  @P2 STS.128 [R0+0xa000], RZ ;  /* 0x00a000ff00002388 */ /* 0x000fe80000000c00 */
[----:B------:R-:W-:Y:S04]  /*3000*/  @P2 STS.128 [R0+0xc000], RZ ;  /* 0x00c000ff00002388 */ /* 0x000fe80000000c00 */
[----:B------:R1:W-:Y:S04]  /*3010*/  @P2 STS.128 [R0+0xe000], RZ ;  /* 0x00e000ff00002388 */ /* 0x0003e80000000c00 */
[----:B------:R-:W-:Y:S01]  /*3020*/  @!PT LDS RZ, [RZ] ;  /* 0x00000000fffff984 */ /* 0x000fe20000000800 */
[----:B------:R-:W-:Y:S01]  /*3030*/  @!PT LDS RZ, [RZ] ;  /* 0x00000000fffff984 */ /* 0x000fe20000000800 */
[----:B------:R-:W-:Y:S01]  /*3040*/  @!PT LDS RZ, [RZ] ;  /* 0x00000000fffff984 */ /* 0x000fe20000000800 */
[----:B------:R2:W-:Y:S04]  /*3050*/  @!P2 LDGSTS.E.BYPASS.LTC128B.128 [R0+0xa000], [R4.64] ;  /* 0x0a0000000400afae */ /* 0x0005e8000b901d4c */
[----:B------:R2:W-:Y:S04]  /*3060*/  @!P2 LDGSTS.E.BYPASS.LTC128B.128 [R0+0xc000], [R4.64+0x40] ;  /* 0x0c0000400400afae */ /* 0x0005e8000b901d4c */
[----:B------:R2:W-:Y:S01]  /*3070*/  @!P2 LDGSTS.E.BYPASS.LTC128B.128 [R0+0xe000], [R4.64+0x80] ;  /* 0x0e0000800400afae */ /* 0x0005e2000b901d4c */
[----:B----4-:R-:W-:-:S02]  /*3080*/  IMAD.SHL.U32 R6, R19, 0x4, RZ ;  /* 0x0000000413067824 */ /* 0x010fc400078e00ff */
[----:B------:R-:W-:Y:S01]  /*3090*/  IMAD.MOV.U32 R11, RZ, RZ, 0x7f800000 ;  /* 0x7f800000ff0b7424 */ /* 0x000fe200078e00ff */
[C---:B------:R-:W-:Y:S01]  /*30a0*/  IADD3 R3, R19.reuse, 0x28, RZ ;  /* 0x0000002813037810 */ /* 0x040fe20007ffe0ff */
[----:B------:R-:W0:Y:S01]  /*30b0*/  LDGDEPBAR ;  /* 0x00000000000079af */ /* 0x000e220000000000 */
[----:B--2---:R-:W-:Y:S02]  /*30c0*/  IADD3 R4, P3, R6, UR8, RZ ;  /* 0x0000000806047c10 */ /* 0x004fe4000ff7e0ff */
[----:B------:R-:W-:Y:S02]  /*30d0*/  SHF.L.U64.HI R5, R19, 0x2, R8 ;  /* 0x0000000213057819 */ /* 0x000fe40000010208 */
[----:B------:R-:W-:Y:S01]  /*30e0*/  ISETP.GE.AND P1, PT, R3, UR4, PT ;  /* 0x0000000403007c0c */ /* 0x000fe2000bf26270 */
[----:B------:R-:W-:Y:S01]  /*30f0*/  IMAD.MOV.U32 R252, RZ, RZ, 0x7f800000 ;  /* 0x7f800000fffc7424 */ /* 0x000fe200078e00ff */
[----:B------:R-:W-:Y:S01]  /*3100*/  IADD3.X R5, R5, UR7, RZ, P3, !PT ;  /* 0x0000000705057c10 */ /* 0x000fe20009ffe4ff */
[----:B------:R-:W-:Y:S01]  /*3110*/  IMAD.MOV.U32 R251, RZ, RZ, 0x7f800000 ;  /* 0x7f800000fffb7424 */ /* 0x000fe200078e00ff */
[----:B-1----:R-:W-:Y:S01]  /*3120*/  SHF.R.S32.HI R0, RZ, 0x1f, R3 ;  /* 0x0000001fff007819 */ /* 0x002fe20000011403 */
[----:B------:R-:W-:-:S04]  /*3130*/  DEPBAR.LE SB0, 0x1 ;  /* 0x000080400000791a */ /* 0x000fc80000000000 */
[----:B------:R1:W2:Y:S04]  /*3140*/  @!P6 LDG.E R11, [R4.64+0x20] ;  /* 0x0000200c040be981 */ /* 0x0002a8000c1e1900 */
[----:B------:R-:W-:-:S04]  /*3150*/  @!P1 LEA R6, P2, R3, UR8, 0x2 ;  /* 0x0000000803069c11 */ /* 0x000fc8000f8410ff */
[----:B------:R-:W-:Y:S01]  /*3160*/  @!P1 LEA.HI.X R7, R3, UR7, R0, 0x2, P2 ;  /* 0x0000000703079c11 */ /* 0x000fe200090f1400 */
[----:B------:R-:W-:Y:S01]  /*3170*/  IMAD.U32 R0, RZ, RZ, UR26 ;  /* 0x0000001aff007e24 */ /* 0x000fe2000f8e00ff */
[C---:B------:R-:W-:Y:S02]  /*3180*/  IADD3 R3, R19.reuse, 0x1, RZ ;  /* 0x0000000113037810 */ /* 0x040fe40007ffe0ff */
[----:B------:R-:W-:Y:S01]  /*3190*/  ISETP.GE.AND P4, PT, R19, UR4, PT ;  /* 0x0000000413007c0c */ /* 0x000fe2000bf86270 */
[----:B------:R4:W5:Y:S01]  /*31a0*/  @!P1 LDG.E R251, [R6.64] ;  /* 0x0000000c06fb9981 */ /* 0x000962000c1e1900 */
[----:B------:R-:W-:Y:S02]  /*31b0*/  IADD3 R0, R3, UR14, -R0 ;  /* 0x0000000e03007c10 */ /* 0x000fe4000fffe800 */
[----:B------:R-:W-:-:S03]  /*31c0*/  IADD3 R3, R231, 0x1800, RZ ;  /* 0x00001800e7037810 */ /* 0x000fc60007ffe0ff */
[----:B------:R1:W-:Y:S01]  /*31d0*/  STL [R1+0x24], R0 ;  /* 0x0000240001007387 */ /* 0x0003e20000100800 */
[----:B------:R-:W-:Y:S02]  /*31e0*/  SEL R3, R3, R231, !P0 ;  /* 0x000000e703037207 */ /* 0x000fe40004000000 */
[----:B------:R-:W-:-:S03]  /*31f0*/  MOV R250, 0x7f800000 ;  /* 0x7f80000000fa7802 */ /* 0x000fc60000000f00 */
[----:B------:R-:W-:Y:S01]  /*3200*/  IMAD.SHL.U32 R220, R3, 0x2, RZ ;  /* 0x0000000203dc7824 */ /* 0x000fe200078e00ff */
[----:B------:R3:W5:Y:S04]  /*3210*/  @!P4 LDG.E R252, [R4.64] ;  /* 0x0000000c04fcc981 */ /* 0x000768000c1e1900 */
[----:B------:R3:W5:Y:S04]  /*3220*/  @!P5 LDG.E R250, [R4.64+0x80] ;  /* 0x0000800c04fad981 */ /* 0x000768000c1e1900 */
[----:B------:R-:W-:Y:S01]  /*3230*/  BAR.SYNC.DEFER_BLOCKING 0x0 ;  /* 0x0000000000007b1d */ /* 0x000fe20000010000 */
[----:B-1----:R-:W-:-:S04]  /*3240*/  IADD3 R0, R229, 0x1800, RZ ;  /* 0x00001800e5007810 */ /* 0x002fc80007ffe0ff */
[----:B------:R-:W-:-:S04]  /*3250*/  SEL R0, R0, R229, !P0 ;  /* 0x000000e500007207 */ /* 0x000fc80004000000 */
[----:B------:R-:W-:Y:S01]  /*3260*/  SHF.L.U32 R3, R0, 0x1, RZ ;  /* 0x0000000100037819 */ /* 0x000fe200000006ff */
[----:B------:R-:W-:-:S04]  /*3270*/  IMAD.MOV.U32 R0, RZ, RZ, c[0x0][0x22c] ;  /* 0x00008b00ff007624 */ /* 0x000fc800078e00ff */
[----:B------:R-:W-:Y:S01]  /*3280*/  IMAD R0, R0, c[0x0][0x1c0], RZ ;  /* 0x0000700000007a24 */ /* 0x000fe200078e02ff */
[----:B------:R-:W1:Y:S03]  /*3290*/  LDSM.16.M88.4 R172, [R222+0xf000] ;  /* 0x00f00000deac783b */ /* 0x000e660000000200 */
[C---:B----4-:R-:W-:Y:S01]  /*32a0*/  IMAD.SHL.U32 R6, R0.reuse, 0x10, RZ ;  /* 0x0000001000067824 */ /* 0x050fe200078e00ff */
[----:B------:R-:W4:Y:S01]  /*32b0*/  LDSM.16.M88.4 R176, [R222+0xf400] ;  /* 0x00f40000deb0783b */ /* 0x000f220000000200 */
[----:B---3--:R-:W-:-:S03]  /*32c0*/  IMAD.SHL.U32 R4, R0, 0x8, RZ ;  /* 0x0000000800047824 */ /* 0x008fc600078e00ff */
[C---:B------:R-:W-:Y:S01]  /*32d0*/  IADD3 R5, R6.reuse, 0x20, RZ ;  /* 0x0000002006057810 */ /* 0x040fe20007ffe0ff */
[----:B------:R-:W3:Y:S01]  /*32e0*/  LDSM.16.M88.4 R180, [R221+0xf000] ;  /* 0x00f00000ddb4783b */ /* 0x000ee20000000200 */
[----:B------:R-:W-:Y:S02]  /*32f0*/  IADD3 R0, R6, 0x40, RZ ;  /* 0x0000004006007810 */ /* 0x000fe40007ffe0ff */
[----:B------:R-:W-:Y:S01]  /*3300*/  SHF.L.U64.HI R6, R19, 0x2, R8 ;  /* 0x0000000213067819 */ /* 0x000fe20000010208 */
[C---:B------:R-:W-:Y:S01]  /*3310*/  IMAD.IADD R5, R4.reuse, 0x1, R5 ;  /* 0x0000000104057824 */ /* 0x040fe200078e0205 */
[----:B------:R-:W1:Y:S01]  /*3320*/  LDSM.16.M88.4 R184, [R221+0xf400] ;  /* 0x00f40000ddb8783b */ /* 0x000e620000000200 */
[----:B------:R-:W-:-:S03]  /*3330*/  IMAD.IADD R0, R4, 0x1, R0 ;  /* 0x0000000104007824 */ /* 0x000fc600078e0200 */
[----:B------:R-:W1:Y:S04]  /*3340*/  LDSM.16.M88.4 R188, [R222+0x11000] ;  /* 0x01100000debc783b */ /* 0x000e680000000200 */
[----:B------:R-:W1:Y:S04]  /*3350*/  LDSM.16.M88.4 R192, [R222+0x11400] ;  /* 0x01140000dec0783b */ /* 0x000e680000000200 */
[----:B------:R-:W1:Y:S04]  /*3360*/  LDSM.16.M88.4 R196, [R221+0x11000] ;  /* 0x01100000ddc4783b */ /* 0x000e680000000200 */
[----:B------:R-:W1:Y:S04]  /*3370*/  LDSM.16.M88.4 R200, [R221+0x11400] ;  /* 0x01140000ddc8783b */ /* 0x000e680000000200 */
[----:B------:R-:W1:Y:S04]  /*3380*/  LDSM.16.M88.4 R204, [R222+0x13000] ;  /* 0x01300000decc783b */ /* 0x000e680000000200 */
[----:B------:R-:W1:Y:S04]  /*3390*/  LDSM.16.M88.4 R208, [R222+0x13400] ;  /* 0x01340000ded0783b */ /* 0x000e680000000200 */
[----:B------:R-:W1:Y:S04]  /*33a0*/  LDSM.16.M88.4 R212, [R221+0x13000] ;  /* 0x01300000ddd4783b */ /* 0x000e680000000200 */
[----:B------:R-:W1:Y:S01]  /*33b0*/  LDSM.16.M88.4 R216, [R221+0x13400] ;  /* 0x01340000ddd8783b */ /* 0x000e620000000200 */
[----:B------:R-:W-:Y:S01]  /*33c0*/  SHF.L.U32 R223, R231, 0x1, RZ ;  /* 0x00000001e7df7819 */ /* 0x000fe200000006ff */
[----:B------:R-:W-:Y:S01]  /*33d0*/  UIADD3 UR15, UR26, 0x80, UR24 ;  /* 0x000000801a0f7890 */ /* 0x000fe2000fffe018 */
        /* <DEDUP_REMOVED lines=48> */
[----:B------:R-:W-:Y:S01]  /*36e0*/  IADD3 R224, R223, R230, RZ ;  /* 0x000000e6dfe07210 */ /* 0x000fe20007ffe0ff */
[----:B------:R-:W-:Y:S01]  /*36f0*/  UIADD3 UR15, UR15, -UR14, URZ ;  /* 0x8000000e0f0f7290 */ /* 0x000fe2000fffe03f */
[----:B--2---:R-:W-:Y:S04]  /*3700*/  STL [R1], R11 ;  /* 0x0000000b01007387 */ /* 0x004fe80000100800 */
[----:B------:R2:W-:Y:S02]  /*3710*/  STL [R1+0x20], R6 ;  /* 0x0000200601007387 */ /* 0x0005e40000100800 */
[----:B--2---:R-:W-:-:S05]  /*3720*/  IMAD.SHL.U32 R6, R19, 0x4, RZ ;  /* 0x0000000413067824 */ /* 0x004fca00078e00ff */
[----:B------:R2:W-:Y:S02]  /*3730*/  STL [R1+0x1c], R6 ;  /* 0x00001c0601007387 */ /* 0x0005e40000100800 */
[C---:B--2---:R-:W-:Y:S02]  /*3740*/  IMAD.IADD R6, R4.reuse, 0x1, R5 ;  /* 0x0000000104067824 */ /* 0x044fe400078e0205 */
[C---:B------:R-:W-:Y:S02]  /*3750*/  IMAD.IADD R5, R4.reuse, 0x1, R0 ;  /* 0x0000000104057824 */ /* 0x040fe400078e0200 */
[----:B------:R-:W-:-:S03]  /*3760*/  IMAD.IADD R6, R4, 0x1, R6 ;  /* 0x0000000104067824 */ /* 0x000fc600078e0206 */
[C---:B------:R-:W-:Y:S01]  /*3770*/  IADD3 R5, R4.reuse, R5, RZ ;  /* 0x0000000504057210 */ /* 0x040fe20007ffe0ff */
[----:B------:R-:W-:-:S04]  /*3780*/  IMAD.IADD R6, R4, 0x1, R6 ;  /* 0x0000000104067824 */ /* 0x000fc800078e0206 */
[C---:B------:R-:W-:Y:S01]  /*3790*/  IMAD.IADD R5, R4.reuse, 0x1, R5 ;  /* 0x0000000104057824 */ /* 0x040fe200078e0205 */
[----:B------:R2:W-:Y:S03]  /*37a0*/  STL [R1+0x8], R6 ;  /* 0x0000080601007387 */ /* 0x0005e60000100800 */
[C---:B------:R-:W-:Y:S01]  /*37b0*/  IMAD.IADD R0, R4.reuse, 0x1, R5 ;  /* 0x0000000104007824 */ /* 0x040fe200078e0205 */
[----:B------:R1:W-:Y:S01]  /*37c0*/  STL [R1+0x4], R5 ;  /* 0x0000040501007387 */ /* 0x0003e20000100800 */
[----:B--2---:R-:W-:-:S05]  /*37d0*/  IADD3 R6, R4, R6, RZ ;  /* 0x0000000604067210 */ /* 0x004fca0007ffe0ff */
[----:B------:R2:W-:Y:S04]  /*37e0*/  STL [R1+0x10], R6 ;  /* 0x0000100601007387 */ /* 0x0005e80000100800 */
[----:B-1-34-:R2:W-:Y:S02]  /*37f0*/  STL [R1+0xc], R0 ;  /* 0x00000c0001007387 */ /* 0x01a5e40000100800 */
.L_x_71:
[----:B------:R-:W0:Y:S01]  /*3800*/  LDGDEPBAR ;  /* 0x00000000000079af */ /* 0x000e220000000000 */
[----:B--2---:R-:W-:Y:S01]  /*3810*/  IMAD.IADD R0, R230, 0x1, R220 ;  /* 0x00000001e6007824 */ /* 0x004fe200078e02dc */
[----:B------:R-:W-:Y:S01]  /*3820*/  USHF.L.U32 UR6, UR5, 0x6, URZ ;  /* 0x0000000605067899 */ /* 0x000fe2000800063f */
[C---:B-----5:R-:W-:Y:S01]  /*3830*/  FSETP.NEU.FTZ.AND P1, PT, R252.reuse, -INF , PT ;  /* 0xff800000fc00780b */ /* 0x060fe20003f3d000 */
[----:B------:R-:W-:Y:S02]  /*3840*/  USHF.L.U32 UR4, UR18, 0x7, URZ ;  /* 0x0000000712047899 */ /* 0x000fe4000800063f */
[----:B------:R-:W-:Y:S02]  /*3850*/  UISETP.GE.AND UP0, UPT, UR6, UR15, UPT ;  /* 0x0000000f0600728c */ /* 0x000fe4000bf06270 */
[----:B------:R-:W2:Y:S01]  /*3860*/  LDL R244, [R1+0x34] ;  /* 0x0000340001f47983 */ /* 0x000ea20000100800 */
[----:B------:R-:W-:Y:S02]  /*3870*/  UIADD3 UR4, UR4, 0x80, URZ ;  /* 0x0000008004047890 */ /* 0x000fe4000fffe03f */
[----:B------:R-:W-:Y:S01]  /*3880*/  UISETP.GT.AND UP3, UPT, UR5, UR11, UPT ;  /* 0x0000000b0500728c */ /* 0x000fe2000bf64270 */
[----:B------:R-:W3:Y:S01]  /*3890*/  LDL R245, [R1+0x24] ;  /* 0x0000240001f57983 */ /* 0x000ee20000100800 */
[----:B------:R-:W-:Y:S03]  /*38a0*/  UISETP.LT.AND UP0, UPT, UR4, UR14, UP0 ;  /* 0x0000000e0400728c */ /* 0x000fe60008701270 */
[----:B------:R-:W4:Y:S03]  /*38b0*/  LDL R243, [R1] ;  /* 0x0000000001f37983 */ /* 0x000f260000100800 */
[----:B------:R-:W-:Y:S01]  /*38c0*/  PLOP3.LUT P0, PT, PT, PT, UP0, 0x80, 0x0 ;  /* 0x000000000000781c */ /* 0x000fe20003f0f008 */
        /* <DEDUP_REMOVED lines=45> */
[----:B------:R-:W-:Y:S08]  /*3ba0*/  HMMA.16816.F32 R32, R152, R166, R32 ;  /* 0x000000a69820723c */ /* 0x000ff00000001820 */
[-C--:B-1----:R-:W-:Y:S08]  /*3bb0*/  HMMA.16816.F32 R4, R132, R140.reuse, R4 ;  /* 0x0000008c8404723c */ /* 0x082ff00000001804 */
[C---:B------:R-:W-:Y:S08]  /*3bc0*/  HMMA.16816.F32 R8, R144.reuse, R140, R8 ;  /* 0x0000008c9008723c */ /* 0x040ff00000001808 */
[-C--:B------:R-:W-:Y:S08]  /*3bd0*/  HMMA.16816.F32 R12, R144, R142.reuse, R12 ;  /* 0x0000008e900c723c */ /* 0x080ff0000000180c */
[C---:B------:R-:W-:Y:S01]  /*3be0*/  HMMA.16816.F32 R16, R132.reuse, R142, R16 ;  /* 0x0000008e8410723c */ /* 0x040fe20000001810 */
[----:B------:R-:W-:Y:S07]  /*3bf0*/  LDSM.16.M88.4 R140, [R0+0x2000] ;  /* 0x00200000008c783b */ /* 0x000fee0000000200 */
        /* <DEDUP_REMOVED lines=10> */
[----:B---3--:R-:W-:Y:S03]  /*3ca0*/  IMAD.U32 R0, RZ, RZ, UR18 ;  /* 0x00000012ff007e24 */ /* 0x008fe6000f8e00ff */
[----:B------:R-:W-:Y:S01]  /*3cb0*/  FSEL R148, R148, RZ, P1 ;  /* 0x000000ff94947208 */ /* 0x000fe20000800000 */
[----:B------:R-:W-:Y:S03]  /*3cc0*/  @!P0 IMAD R0, R0, 0x80, R244 ;  /* 0x0000008000008824 */ /* 0x000fe600078e02f4 */
[C---:B------:R-:W-:Y:S07]  /*3cd0*/  HMMA.16816.F32 R16, R136.reuse, R150, R16 ;  /* 0x000000968810723c */ /* 0x040fee0000001810 */
[----:B------:R-:W-:Y:S01]  /*3ce0*/  @!P0 IADD3 R150, R0, 0x1, RZ ;  /* 0x0000000100968810 */ /* 0x000fe20007ffe0ff */
[-C--:B------:R-:W-:Y:S08]  /*3cf0*/  HMMA.16816.F32 R20, R136, R160.reuse, R20 ;  /* 0x000000a08814723c */ /* 0x080ff00000001814 */
[C---:B------:R-:W-:Y:S08]  /*3d00*/  HMMA.16816.F32 R24, R156.reuse, R160, R24 ;  /* 0x000000a09c18723c */ /* 0x040ff00000001818 */
[-C--:B------:R-:W-:Y:S08]  /*3d10*/  HMMA.16816.F32 R28, R156, R162.reuse, R28 ;  /* 0x000000a29c1c723c */ /* 0x080ff0000000181c */
[----:B------:R-:W-:Y:S07]  /*3d20*/  HMMA.16816.F32 R32, R136, R162, R32 ;  /* 0x000000a28820723c */ /* 0x000fee0000001820 */
[----:B----4-:R-:W-:Y:S01]  /*3d30*/  FMUL.FTZ R139, R243, 1.4426950216293334961 ;  /* 0x3fb8aa3bf38b7820 */ /* 0x010fe20000410000 */
[-C--:B-1----:R-:W-:Y:S05]  /*3d40*/  HMMA.16816.F32 R4, R140, R144.reuse, R4 ;  /* 0x000000908c04723c */ /* 0x082fea0000001804 */
[----:B------:R-:W-:Y:S01]  /*3d50*/  @!P0 IADD3 R137, R245, UR6, RZ ;  /* 0x00000006f5898c10 */ /* 0x000fe2000fffe0ff */
[----:B------:R-:W-:Y:S02]  /*3d60*/  FMUL.FTZ R138, R250, 1.4426950216293334961 ;  /* 0x3fb8aa3bfa8a7820 */ /* 0x000fe40000410000 */
[C---:B------:R-:W-:Y:S01]  /*3d70*/  HMMA.16816.F32 R8, R132.reuse, R144, R8 ;  /* 0x000000908408723c */ /* 0x040fe20000001808 */
[----:B------:R-:W2:Y:S03]  /*3d80*/  LDL R145, [R1+0x1c] ;  /* 0x00001c0001917983 */ /* 0x000ea60000100800 */
[C---:B------:R-:W-:Y:S02]  /*3d90*/  @!P0 IMNMX R149, R137.reuse, UR14, PT ;  /* 0x0000000e89958c17 */ /* 0x040fe4000b800200 */
[----:B------:R-:W-:Y:S02]  /*3da0*/  @!P0 IADD3 R136, R137, 0x8, RZ ;  /* 0x0000000889888810 */ /* 0x000fe40007ffe0ff */
[-C--:B------:R-:W-:Y:S03]  /*3db0*/  HMMA.16816.F32 R12, R132, R146.reuse, R12 ;  /* 0x00000092840c723c */ /* 0x080fe6000000180c */
[-C--:B------:R-:W-:Y:S02]  /*3dc0*/  @!P0 ISETP.GE.AND P1, PT, R150, R149.reuse, PT ;  /* 0x000000959600820c */ /* 0x080fe40003f26270 */
[----:B------:R-:W-:Y:S02]  /*3dd0*/  @!P0 ISETP.GE.AND P2, PT, R0, R149, PT ;  /* 0x000000950000820c */ /* 0x000fe40003f46270 */
[----:B------:R-:W-:Y:S01]  /*3de0*/  @!P0 IMNMX R144, R136, UR14, PT ;  /* 0x0000000e88908c17 */ /* 0x000fe2000b800200 */
[C---:B------:R-:W-:Y:S01]  /*3df0*/  HMMA.16816.F32 R16, R140.reuse, R146, R16 ;  /* 0x000000928c10723c */ /* 0x040fe20000001810 */
[----:B------:R-:W3:Y:S03]  /*3e00*/  LDL R146, [R1+0x20] ;  /* 0x0000200001927983 */ /* 0x000ee60000100800 */
[----:B------:R-:W-:Y:S02]  /*3e10*/  @!P0 FSEL R5, R5, -INF , !P1 ;  /* 0xff80000005058808 */ /* 0x000fe40004800000 */
[----:B------:R-:W-:Y:S02]  /*3e20*/  FSETP.NEU.FTZ.AND P1, PT, R243, -INF , PT ;  /* 0xff800000f300780b */ /* 0x000fe40003f3d000 */
[----:B------:R-:W-:Y:S01]  /*3e30*/  @!P0 IADD3 R136, R137, 0x20, RZ ;  /* 0x0000002089888810 */ /* 0x000fe20007ffe0ff */
[--C-:B------:R-:W-:Y:S03]  /*3e40*/  FFMA.FTZ R5, R5, c[0x0][0x23c], -R148.reuse ;  /* 0x00008f0005057a23 */ /* 0x100fe60000010894 */
[----:B------:R-:W-:Y:S01]  /*3e50*/  @!P0 IMNMX R136, R136, UR14, PT ;  /* 0x0000000e88888c17 */ /* 0x000fe2000b800200 */
[----:B------:R-:W-:Y:S01]  /*3e60*/  MUFU.EX2 R163, R5 ;  /* 0x0000000500a37308 */ /* 0x000fe20000000800 */
[----:B------:R-:W-:Y:S02]  /*3e70*/  @!P0 FSEL R4, R4, -INF , !P2 ;  /* 0xff80000004048808 */ /* 0x000fe40005000000 */
[----:B------:R-:W-:Y:S02]  /*3e80*/  FSEL R139, R139, RZ, P1 ;  /* 0x000000ff8b8b7208 */ /* 0x000fe40000800000 */
[-C--:B------:R-:W-:Y:S01]  /*3e90*/  @!P0 ISETP.GE.AND P2, PT, R0, R144.reuse, PT ;  /* 0x000000900000820c */ /* 0x080fe20003f46270 */
[----:B------:R-:W-:Y:S01]  /*3ea0*/  FFMA.FTZ R4, R4, c[0x0][0x23c], -R148 ;  /* 0x00008f0004047a23 */ /* 0x000fe20000010894 */
[----:B------:R-:W-:Y:S02]  /*3eb0*/  @!P0 ISETP.GE.AND P1, PT, R150, R144, PT ;  /* 0x000000909600820c */ /* 0x000fe40003f26270 */
[----:B------:R-:W-:Y:S01]  /*3ec0*/  @!P0 FSEL R6, R6, -INF , !P2 ;  /* 0xff80000006068808 */ /* 0x000fe20005000000 */
[----:B------:R-:W-:Y:S01]  /*3ed0*/  MUFU.EX2 R169, R4 ;  /* 0x0000000400a97308 */ /* 0x000fe20000000800 */
[-C--:B------:R-:W-:Y:S02]  /*3ee0*/  @!P0 ISETP.GE.AND P2, PT, R0, R136.reuse, PT ;  /* 0x000000880000820c */ /* 0x080fe40003f46270 */
[----:B------:R-:W-:Y:S01]  /*3ef0*/  @!P0 FSEL R7, R7, -INF , !P1 ;  /* 0xff80000007078808 */ /* 0x000fe20004800000 */
[--C-:B------:R-:W-:Y:S01]  /*3f00*/  FFMA.FTZ R6, R6, c[0x0][0x23c], -R139.reuse ;  /* 0x00008f0006067a23 */ /* 0x100fe2000001088b */
[----:B------:R-:W-:Y:S02]  /*3f10*/  FSETP.NEU.FTZ.AND P1, PT, R250, -INF , PT ;  /* 0xff800000fa00780b */ /* 0x000fe40003f3d000 */
[----:B------:R-:W-:Y:S01]  /*3f20*/  @!P0 FSEL R8, R8, -INF , !P2 ;  /* 0xff80000008088808 */ /* 0x000fe20005000000 */
[--C-:B------:R-:W-:Y:S01]  /*3f30*/  FFMA.FTZ R7, R7, c[0x0][0x23c], -R139.reuse ;  /* 0x00008f0007077a23 */ /* 0x100fe2000001088b */
[----:B------:R-:W-:Y:S01]  /*3f40*/  FSEL R138, R138, RZ, P1 ;  /* 0x000000ff8a8a7208 */ /* 0x000fe20000800000 */
[----:B------:R-:W-:Y:S01]  /*3f50*/  MUFU.EX2 R162, R6 ;  /* 0x0000000600a27308 */ /* 0x000fe20000000800 */
[----:B------:R-:W-:Y:S02]  /*3f60*/  @!P0 IADD3 R137, R137, 0x28, RZ ;  /* 0x0000002889898810 */ /* 0x000fe40007ffe0ff */
[-C--:B------:R-:W-:Y:S01]  /*3f70*/  @!P0 ISETP.GE.AND P1, PT, R150, R136.reuse, PT ;  /* 0x000000889600820c */ /* 0x080fe20003f26270 */
[--C-:B------:R-:W-:Y:S01]  /*3f80*/  FFMA.FTZ R8, R8, c[0x0][0x23c], -R138.reuse ;  /* 0x00008f0008087a23 */ /* 0x100fe2000001088a */
[----:B------:R-:W-:Y:S02]  /*3f90*/  @!P0 IMNMX R137, R137, UR14, PT ;  /* 0x0000000e89898c17 */ /* 0x000fe4000b800200 */
[----:B------:R-:W-:Y:S02]  /*3fa0*/  @!P0 FSEL R9, R9, -INF , !P1 ;  /* 0xff80000009098808 */ /* 0x000fe40004800000 */
[-C--:B------:R-:W-:Y:S01]  /*3fb0*/  @!P0 ISETP.GE.AND P2, PT, R0, R137.reuse, PT ;  /* 0x000000890000820c */ /* 0x080fe20003f46270 */
[----:B------:R1:W-:Y:S01]  /*3fc0*/  MUFU.EX2 R247, R8 ;  /* 0x0000000800f77308 */ /* 0x0003e20000000800 */
[----:B------:R-:W-:Y:S01]  /*3fd0*/  FSETP.NEU.FTZ.AND P1, PT, R251, -INF , PT ;  /* 0xff800000fb00780b */ /* 0x000fe20003f3d000 */
[----:B------:R-:W-:Y:S01]  /*3fe0*/  FFMA.FTZ R9, R9, c[0x0][0x23c], -R138 ;  /* 0x00008f0009097a23 */ /* 0x000fe2000001088a */
[----:B------:R-:W-:Y:S07]  /*3ff0*/  @!P0 FSEL R10, R10, -INF , !P2 ;  /* 0xff8000000a0a8808 */ /* 0x000fee0005000000 */
[----:B------:R4:W4:Y:S10]  /*4000*/  MUFU.EX2 R243, R7 ;  /* 0x0000000700f37308 */ /* 0x0009340000000800 */
[----:B------:R4:W4:Y:S01]  /*4010*/  MUFU.EX2 R246, R9 ;  /* 0x0000000900f67308 */ /* 0x0009220000000800 */
[----:B-1----:R-:W-:Y:S05]  /*4020*/  FMUL.FTZ R8, R251, 1.4426950216293334961 ;  /* 0x3fb8aa3bfb087820 */ /* 0x002fea0000410000 */
[----:B------:R-:W-:Y:S02]  /*4030*/  FSEL R8, R8, RZ, P1 ;  /* 0x000000ff08087208 */ /* 0x000fe40000800000 */
[-C--:B------:R-:W-:Y:S01]  /*4040*/  @!P0 ISETP.GE.AND P1, PT, R150, R137.reuse, PT ;  /* 0x000000899600820c */ /* 0x080fe20003f26270 */
[----:B----4-:R-:W1:Y:S02]  /*4050*/  LDSM.16.M88.4 R4, [R221+0xd400] ;  /* 0x00d40000dd04783b */ /* 0x010e640000000200 */
[--C-:B------:R-:W-:Y:S01]  /*4060*/  FFMA.FTZ R10, R10, c[0x0][0x23c], -R8.reuse ;  /* 0x00008f000a0a7a23 */ /* 0x100fe20000010808 */
[----:B------:R-:W-:Y:S03]  /*4070*/  @!P0 FSEL R11, R11, -INF , !P1 ;  /* 0xff8000000b0b8808 */ /* 0x000fe60004800000 */
[----:B------:R4:W-:Y:S02]  /*4080*/  MUFU.EX2 R248, R10 ;  /* 0x0000000a00f87308 */ /* 0x0009e40000000800 */
[----:B------:R-:W-:Y:S01]  /*4090*/  FFMA.FTZ R11, R11, c[0x0][0x23c], -R8 ;  /* 0x00008f000b0b7a23 */ /* 0x000fe20000010808 */
[----:B------:R-:W-:Y:S04]  /*40a0*/  @!P0 IADD3 R9, R0, 0x8, RZ ;  /* 0x0000000800098810 */ /* 0x000fe80007ffe0ff */
[-C--:B------:R-:W-:Y:S03]  /*40b0*/  @!P0 ISETP.GE.AND P1, PT, R9, R136.reuse, PT ;  /* 0x000000880900820c */ /* 0x080fe60003f26270 */
[----:B------:R-:W1:Y:S01]  /*40c0*/  MUFU.EX2 R249, R11 ;  /* 0x0000000b00f97308 */ /* 0x000e620000000800 */
[----:B------:R-:W-:Y:S05]  /*40d0*/  @!P0 FSEL R12, R12, -INF , !P1 ;  /* 0xff8000000c0c8808 */ /* 0x000fea0004800000 */
[--C-:B------:R-:W-:Y:S04]  /*40e0*/  FFMA.FTZ R12, R12, c[0x0][0x23c], -R138.reuse ;  /* 0x00008f000c0c7a23 */ /* 0x100fe8000001088a */
[----:B------:R-:W-:Y:S01]  /*40f0*/  MUFU.EX2 R171, R12 ;  /* 0x0000000c00ab7308 */ /* 0x000fe20000000800 */
[----:B----4-:R-:W-:Y:S04]  /*4100*/  @!P0 IADD3 R10, R0, 0x9, RZ ;  /* 0x00000009000a8810 */ /* 0x010fe80007ffe0ff */
        /* <DEDUP_REMOVED lines=16> */
[-C--:B------:R-:W-:Y:S02]  /*4210*/  @!P0 ISETP.GE.AND P1, PT, R10, R149.reuse, PT ;  /* 0x000000950a00820c */ /* 0x080fe40003f26270 */
[----:B------:R-:W-:Y:S04]  /*4220*/  HMMA.16816.F32 R32, R140, R6, R32 ;  /* 0x000000068c20723c */ /* 0x000fe80000001820 */
[----:B------:R-:W-:Y:S01]  /*4230*/  @!P0 FSEL R17, R17, -INF , !P1 ;  /* 0xff80000011118808 */ /* 0x000fe20004800000 */
[--C-:B------:R-:W-:Y:S01]  /*4240*/  FFMA.FTZ R16, R16, c[0x0][0x23c], -R148.reuse ;  /* 0x00008f0010107a23 */ /* 0x100fe20000010894 */
[-C--:B------:R-:W-:Y:S01]  /*4250*/  @!P0 ISETP.GE.AND P1, PT, R9, R144.reuse, PT ;  /* 0x000000900900820c */ /* 0x080fe20003f26270 */
[----:B------:R-:W-:Y:S01]  /*4260*/  MUFU.EX2 R244, R15 ;  /* 0x0000000f00f47308 */ /* 0x000fe20000000800 */
[----:B------:R-:W-:Y:S01]  /*4270*/  @!P0 IADD3 R9, R0, 0x10, RZ ;  /* 0x0000001000098810 */ /* 0x000fe20007ffe0ff */
[--C-:B------:R-:W-:Y:S03]  /*4280*/  FFMA.FTZ R17, R17, c[0x0][0x23c], -R148.reuse ;  /* 0x00008f0011117a23 */ /* 0x100fe60000010894 */
        /* <DEDUP_REMOVED lines=10> */
[----:B------:R-:W-:Y:S02]  /*4330*/  @!P0 ISETP.GE.AND P1, PT, R10, R149, PT ;  /* 0x000000950a00820c */ /* 0x000fe40003f26270 */
[----:B------:R-:W-:Y:S01]  /*4340*/  @!P0 IADD3 R0, R0, 0x19, RZ ;  /* 0x0000001900008810 */ /* 0x000fe20007ffe0ff */
[----:B------:R-:W4:Y:S01]  /*4350*/  MUFU.EX2 R159, R17 ;  /* 0x00000011009f7308 */ /* 0x000f220000000800 */
[----:B------:R-:W-:Y:S01]  /*4360*/  @!P0 FSEL R21, R21, -INF , !P1 ;  /* 0xff80000015158808 */ /* 0x000fe20004800000 */
[--C-:B------:R-:W-:Y:S01]  /*4370*/  FFMA.FTZ R20, R20, c[0x0][0x23c], -R148.reuse ;  /* 0x00008f0014147a23 */ /* 0x100fe20000010894 */
[----:B------:R-:W-:Y:S02]  /*4380*/  @!P0 ISETP.GE.AND P1, PT, R9, R144, PT ;  /* 0x000000900900820c */ /* 0x000fe40003f26270 */
[----:B------:R-:W-:Y:S01]  /*4390*/  F2FP.PACK_AB R7, R243, R162 ;  /* 0x000000a2f307723e */ /* 0x000fe200000000ff */
        /* <DEDUP_REMOVED lines=9> */
[----:B------:R-:W-:Y:S01]  /*4430*/  F2FP.PACK_AB R5, R249, R248 ;  /* 0x000000f8f905723e */ /* 0x000fe200000000ff */
[--C-:B------:R-:W-:Y:S01]  /*4440*/  FFMA.FTZ R23, R23, c[0x0][0x23c], -R139.reuse ;  /* 0x00008f0017177a23 */ /* 0x100fe2000001088b */
[----:B------:R-:W-:Y:S01]  /*4450*/  @!P0 FSEL R24, R24, -INF , !P1 ;  /* 0xff80000018188808 */ /* 0x000fe20004800000 */
[----:B------:R-:W4:Y:S01]  /*4460*/  MUFU.EX2 R164, R19 ;  /* 0x0000001300a47308 */ /* 0x000f220000000800 */
[-C--:B------:R-:W-:Y:S03]  /*4470*/  @!P0 ISETP.GE.AND P1, PT, R10, R136.reuse, PT ;  /* 0x000000880a00820c */ /* 0x080fe60003f26270 */
[--C-:B------:R-:W-:Y:S01]  /*4480*/  FFMA.FTZ R24, R24, c[0x0][0x23c], -R138.reuse ;  /* 0x00008f0018187a23 */ /* 0x100fe2000001088a */
[----:B------:R-:W-:Y:S02]  /*4490*/  @!P0 FSEL R25, R25, -INF , !P1 ;  /* 0xff80000019198808 */ /* 0x000fe40004800000 */
[-C--:B------:R-:W-:Y:S03]  /*44a0*/  @!P0 ISETP.GE.AND P1, PT, R9, R137.reuse, PT ;  /* 0x000000890900820c */ /* 0x080fe60003f26270 */
[----:B------:R-:W-:Y:S01]  /*44b0*/  MUFU.EX2 R156, R20 ;  /* 0x00000014009c7308 */ /* 0x000fe20000000800 */
[----:B------:R-:W-:Y:S01]  /*44c0*/  @!P0 FSEL R26, R26, -INF , !P1 ;  /* 0xff8000001a1a8808 */ /* 0x000fe20004800000 */
[----:B------:R-:W-:Y:S01]  /*44d0*/  FFMA.FTZ R25, R25, c[0x0][0x23c], -R138 ;  /* 0x00008f0019197a23 */ /* 0x000fe2000001088a */
[----:B------:R-:W-:Y:S02]  /*44e0*/  @!P0 ISETP.GE.AND P1, PT, R10, R137, PT ;  /* 0x000000890a00820c */ /* 0x000fe40003f26270 */
        /* <DEDUP_REMOVED lines=11> */
[----:B------:R-:W-:Y:S03]  /*45a0*/  @!P0 ISETP.GE.AND P1, PT, R4, R137, PT ;  /* 0x000000890400820c */ /* 0x000fe60003f26270 */
[----:B------:R-:W-:Y:S01]  /*45b0*/  FFMA.FTZ R138, R29, c[0x0][0x23c], -R138 ;  /* 0x00008f001d8a7a23 */ /* 0x000fe2000001088a */
[----:B------:R-:W-:Y:S02]  /*45c0*/  @!P0 FSEL R30, R30, -INF , !P1 ;  /* 0xff8000001e1e8808 */ /* 0x000fe40004800000 */
[-C--:B------:R-:W-:Y:S03]  /*45d0*/  @!P0 ISETP.GE.AND P1, PT, R4, R149.reuse, PT ;  /* 0x000000950400820c */ /* 0x080fe60003f26270 */
[----:B------:R-:W1:Y:S01]  /*45e0*/  MUFU.EX2 R157, R23 ;  /* 0x00000017009d7308 */ /* 0x000e620000000800 */
[----:B------:R-:W-:Y:S01]  /*45f0*/  @!P0 FSEL R32, R32, -INF , !P1 ;  /* 0xff80000020208808 */ /* 0x000fe20004800000 */
[----:B------:R-:W-:Y:S01]  /*4600*/  FFMA.FTZ R30, R30, c[0x0][0x23c], -R8 ;  /* 0x00008f001e1e7a23 */ /* 0x000fe20000010808 */
[----:B------:R-:W-:Y:S03]  /*4610*/  @!P0 ISETP.GE.AND P1, PT, R0, R149, PT ;  /* 0x000000950000820c */ /* 0x000fe60003f26270 */
[--C-:B------:R-:W-:Y:S01]  /*4620*/  FFMA.FTZ R32, R32, c[0x0][0x23c], -R148.reuse ;  /* 0x00008f0020207a23 */ /* 0x100fe20000010894 */
[----:B------:R-:W-:Y:S02]  /*4630*/  @!P0 FSEL R33, R33, -INF , !P1 ;  /* 0xff80000021218808 */ /* 0x000fe40004800000 */
[-C--:B------:R-:W-:Y:S01]  /*4640*/  @!P0 ISETP.GE.AND P1, PT, R4, R144.reuse, PT ;  /* 0x000000900400820c */ /* 0x080fe20003f26270 */
[----:B------:R-:W-:Y:S01]  /*4650*/  MUFU.EX2 R147, R32 ;  /* 0x0000002000937308 */ /* 0x000fe20000000800 */
[----:B----4-:R-:W-:Y:S01]  /*4660*/  F2FP.PACK_AB R4, R159, R161 ;  /* 0x000000a19f04723e */ /* 0x010fe200000000ff */
[----:B------:R-:W-:Y:S01]  /*4670*/  FFMA.FTZ R148, R33, c[0x0][0x23c], -R148 ;  /* 0x00008f0021947a23 */ /* 0x000fe20000010894 */
[----:B------:R-:W-:Y:S02]  /*4680*/  @!P0 FSEL R34, R34, -INF , !P1 ;  /* 0xff80000022228808 */ /* 0x000fe40004800000 */
[----:B------:R-:W-:Y:S03]  /*4690*/  @!P0 ISETP.GE.AND P1, PT, R0, R144, PT ;  /* 0x000000900000820c */ /* 0x000fe60003f26270 */
[--C-:B------:R-:W-:Y:S01]  /*46a0*/  FFMA.FTZ R34, R34, c[0x0][0x23c], -R139.reuse ;  /* 0x00008f0022227a23 */ /* 0x100fe2000001088b */
[----:B------:R-:W-:Y:S01]  /*46b0*/  @!P0 FSEL R35, R35, -INF , !P1 ;  /* 0xff80000023238808 */ /* 0x000fe20004800000 */
[----:B------:R-:W4:Y:S01]  /*46c0*/  MUFU.EX2 R148, R148 ;  /* 0x0000009400947308 */ /* 0x000f220000000800 */
[----:B------:R-:W-:Y:S02]  /*46d0*/  @!P0 ISETP.GE.AND P1, PT, R0, R137, PT ;  /* 0x000000890000820c */ /* 0x000fe40003f26270 */
[----:B------:R-:W-:Y:S01]  /*46e0*/  F2FP.PACK_AB R0, R163, R169 ;  /* 0x000000a9a300723e */ /* 0x000fe200000000ff */
[----:B------:R-:W-:Y:S01]  /*46f0*/  FFMA.FTZ R139, R35, c[0x0][0x23c], -R139 ;  /* 0x00008f00238b7a23 */ /* 0x000fe2000001088b */
[----:B------:R-:W-:Y:S03]  /*4700*/  @!P0 FSEL R31, R31, -INF , !P1 ;  /* 0xff8000001f1f8808 */ /* 0x000fe60004800000 */
[----:B------:R1:W-:Y:S02]  /*4710*/  STS [R235+0x13000], R0 ;  /* 0x01300000eb007388 */ /* 0x0003e40000000800 */
[----:B------:R-:W-:Y:S01]  /*4720*/  MUFU.EX2 R150, R34 ;  /* 0x0000002200967308 */ /* 0x000fe20000000800 */
[----:B------:R-:W-:Y:S01]  /*4730*/  FFMA.FTZ R8, R31, c[0x0][0x23c], -R8 ;  /* 0x00008f001f087a23 */ /* 0x000fe20000010808 */
[----:B------:R4:W-:Y:S08]  /*4740*/  STS [R233+0x13000], R4 ;  /* 0x01300004e9007388 */ /* 0x0009f00000000800 */
[----:B------:R-:W-:Y:S10]  /*4750*/  MUFU.EX2 R149, R139 ;  /* 0x0000008b00957308 */ /* 0x000ff40000000800 */
[----:B------:R-:W-:Y:S01]  /*4760*/  MUFU.EX2 R167, R24 ;  /* 0x0000001800a77308 */ /* 0x000fe20000000800 */
[----:B-1----:R-:W-:Y:S02]  /*4770*/  F2FP.PACK_AB R0, R164, R165 ;  /* 0x000000a5a400723e */ /* 0x002fe400000000ff */
[----:B--2---:R-:W-:Y:S02]  /*4780*/  IADD3 R144, P0, R145, UR10, RZ ;  /* 0x0000000a91907c10 */ /* 0x004fe4000ff1e0ff */
[----:B----4-:R-:W-:Y:S01]  /*4790*/  F2FP.PACK_AB R4, R157, R158 ;  /* 0x0000009e9d04723e */ /* 0x010fe200000000ff */
[----:B------:R1:W-:Y:S04]  /*47a0*/  STS [R233+0x13400], R0 ;  /* 0x01340000e9007388 */ /* 0x0003e80000000800 */
[----:B------:R-:W2:Y:S01]  /*47b0*/  MUFU.EX2 R160, R25 ;  /* 0x0000001900a07308 */ /* 0x000ea20000000800 */
[----:B------:R4:W-:Y:S04]  /*47c0*/  STS [R235+0x14000], R6 ;  /* 0x01400006eb007388 */ /* 0x0009e80000000800 */
[----:B------:R2:W-:Y:S04]  /*47d0*/  STS [R235+0x14400], R5 ;  /* 0x01440005eb007388 */ /* 0x0005e80000000800 */
[----:B------:R2:W-:Y:S01]  /*47e0*/  STS [R233+0x14000], R7 ;  /* 0x01400007e9007388 */ /* 0x0005e20000000800 */
[----:B------:R-:W-:Y:S01]  /*47f0*/  MUFU.EX2 R168, R26 ;  /* 0x0000001a00a87308 */ /* 0x000fe20000000800 */
[----:B---3--:R-:W-:Y:S02]  /*4800*/  IADD3.X R145, R146, UR9, RZ, P0, !PT ;  /* 0x0000000992917c10 */ /* 0x008fe400087fe4ff */
[----:B------:R-:W-:Y:S03]  /*4810*/  PLOP3.LUT P0, PT, PT, PT, UP3, 0x80, 0x0 ;  /* 0x000000000000781c */ /* 0x000fe60003f0f038 */
[----:B------:R-:W3:Y:S04]  /*4820*/  LDG.E R142, [R144.64] ;  /* 0x0000000c908e7981 */ /* 0x000ee8000c1e1900 */
[----:B------:R-:W2:Y:S01]  /*4830*/  MUFU.EX2 R166, R27 ;  /* 0x0000001b00a67308 */ /* 0x000ea20000000800 */
[----:B------:R-:W3:Y:S01]  /*4840*/  LDG.E R141, [R144.64+0x20] ;  /* 0x0000200c908d7981 */ /* 0x000ee2000c1e1900 */
[----:B-1----:R-:W-:Y:S03]  /*4850*/  F2FP.PACK_AB R0, R148, R147 ;  /* 0x000000939400723e */ /* 0x002fe600000000ff */
[----:B------:R1:W3:Y:S01]  /*4860*/  LDG.E R140, [R144.64+0x80] ;  /* 0x0000800c908c7981 */ /* 0x0002e2000c1e1900 */
[----:B----4-:R-:W-:Y:S02]  /*4870*/  F2FP.PACK_AB R6, R244, R245 ;  /* 0x000000f5f406723e */ /* 0x010fe400000000ff */
[----:B--2---:R-:W-:Y:S03]  /*4880*/  F2FP.PACK_AB R5, R154, R156 ;  /* 0x0000009c9a05723e */ /* 0x004fe600000000ff */
[----:B------:R2:W-:Y:S01]  /*4890*/  STS [R233+0x14400], R6 ;  /* 0x01440006e9007388 */ /* 0x0005e20000000800 */
[----:B------:R-:W-:Y:S01]  /*48a0*/  MUFU.EX2 R153, R28 ;  /* 0x0000001c00997308 */ /* 0x000fe20000000800 */
[----:B------:R-:W-:Y:S02]  /*48b0*/  F2FP.PACK_AB R7, R160, R167 ;  /* 0x000000a7a007723e */ /* 0x000fe400000000ff */
[----:B------:R4:W-:Y:S04]  /*48c0*/  STS [R234+0x13000], R5 ;  /* 0x01300005ea007388 */ /* 0x0009e80000000800 */
[----:B------:R1:W-:Y:S03]  /*48d0*/  STS [R234+0x13400], R4 ;  /* 0x01340004ea007388 */ /* 0x0003e60000000800 */
[----:B------:R-:W1:Y:S01]  /*48e0*/  MUFU.EX2 R152, R138 ;  /* 0x0000008a00987308 */ /* 0x000e620000000800 */
[----:B------:R1:W-:Y:S09]  /*48f0*/  STS [R232+0x13000], R0 ;  /* 0x01300000e8007388 */ /* 0x0003f20000000800 */
[----:B------:R-:W-:Y:S01]  /*4900*/  MUFU.EX2 R155, R30 ;  /* 0x0000001e009b7308 */ /* 0x000fe20000000800 */
[----:B--2---:R-:W-:Y:S02]  /*4910*/  F2FP.PACK_AB R6, R166, R168 ;  /* 0x000000a8a606723e */ /* 0x004fe400000000ff */
[----:B----4-:R-:W-:Y:S07]  /*4920*/  F2FP.PACK_AB R5, R149, R150 ;  /* 0x000000969505723e */ /* 0x010fee00000000ff */
[----:B------:R-:W2:Y:S01]  /*4930*/  MUFU.EX2 R151, R8 ;  /* 0x0000000800977308 */ /* 0x000ea20000000800 */
[----:B------:R-:W-:Y:S01]  /*4940*/  STS [R232+0x13400], R5 ;  /* 0x01340005e8007388 */ /* 0x000fe20000000800 */
[----:B-1----:R-:W-:Y:S03]  /*4950*/  F2FP.PACK_AB R4, R152, R153 ;  /* 0x000000999804723e */ /* 0x002fe600000000ff */
[----:B------:R-:W-:Y:S04]  /*4960*/  STS [R234+0x14000], R7 ;  /* 0x01400007ea007388 */ /* 0x000fe80000000800 */
[----:B------:R-:W-:Y:S04]  /*4970*/  STS [R234+0x14400], R6 ;  /* 0x01440006ea007388 */ /* 0x000fe80000000800 */
[----:B------:R-:W-:Y:S01]  /*4980*/  STS [R232+0x14000], R4 ;  /* 0x01400004e8007388 */ /* 0x000fe20000000800 */
[----:B--2---:R-:W-:Y:S05]  /*4990*/  F2FP.PACK_AB R0, R151, R155 ;  /* 0x0000009b9700723e */ /* 0x004fea00000000ff */
[----:B------:R1:W-:Y:S04]  /*49a0*/  STS [R232+0x14400], R0 ;  /* 0x01440000e8007388 */ /* 0x0003e80000000800 */
[----:B------:R-:W2:Y:S08]  /*49b0*/  LDSM.16.M88.4 R32, [R223+0x6000] ;  /* 0x00600000df20783b */ /* 0x000eb00000000200 */
[----:B------:R-:W4:Y:S08]  /*49c0*/  LDSM.16.M88.4 R28, [R223+0x6800] ;  /* 0x00680000df1c783b */ /* 0x000f300000000200 */
[----:B------:R-:W4:Y:S08]  /*49d0*/  LDSM.16.M88.4 R132, [R224+0x6000] ;  /* 0x00600000e084783b */ /* 0x000f300000000200 */
[----:B-1----:R1:W3:Y:S04]  /*49e0*/  LDG.E R0, [R144.64+0xa0] ;  /* 0x0000a00c90007981 */ /* 0x0022e8000c1e1900 */
[----:B------:R-:W1:Y:S01]  /*49f0*/  LDSM.16.M88.4 R136, [R224+0x6800] ;  /* 0x00680000e088783b */ /* 0x000e620000000200 */
[-C--:B--2---:R-:W-:Y:S08]  /*4a00*/  HMMA.16816.F32 R4, R32, R172.reuse, RZ ;  /* 0x000000ac2004723c */ /* 0x084ff000000018ff */
        /* <DEDUP_REMOVED lines=16> */
[----:B------:R-:W2:Y:S07]  /*4b10*/  LDSM.16.M88.4 R132, [R223+0x7800] ;  /* 0x00780000df84783b */ /* 0x000eae0000000200 */
[-C--:B-1----:R-:W-:Y:S08]  /*4b20*/  HMMA.16816.F32 R4, R136, R188.reuse, R4 ;  /* 0x000000bc8804723c */ /* 0x082ff00000001804 */
[C---:B--2---:R-:W-:Y:S08]  /*4b30*/  HMMA.16816.F32 R8, R132.reuse, R188, R8 ;  /* 0x000000bc8408723c */ /* 0x044ff00000001808 */
        /* <DEDUP_REMOVED lines=31> */
[C---:B---3--:R-:W-:Y:S01]  /*4d30*/  FADD.FTZ R5, -R142.reuse, R5 ;  /* 0x000000058e057221 */ /* 0x048fe20000010100 */
[C---:B------:R-:W-:Y:S04]  /*4d40*/  HMMA.16816.F32 R16, R132.reuse, R214, R16 ;  /* 0x000000d68410723c */ /* 0x040fe80000001810 */
[C---:B------:R-:W-:Y:S02]  /*4d50*/  FADD.FTZ R6, -R141.reuse, R6 ;  /* 0x000000068d067221 */ /* 0x040fe40000010100 */
[----:B------:R-:W-:Y:S02]  /*4d60*/  FADD.FTZ R7, -R141, R7 ;  /* 0x000000078d077221 */ /* 0x000fe40000010100 */
[----:B------:R-:W-:Y:S01]  /*4d70*/  FADD.FTZ R4, -R142, R4 ;  /* 0x000000048e047221 */ /* 0x000fe20000010100 */
[-C--:B------:R-:W-:Y:S03]  /*4d80*/  HMMA.16816.F32 R20, R132, R216.reuse, R20 ;  /* 0x000000d88414723c */ /* 0x080fe60000001814 */
[----:B------:R-:W-:Y:S02]  /*4d90*/  FMUL.FTZ R144, R163, R5 ;  /* 0x00000005a3907220 */ /* 0x000fe40000410000 */
        /* <DEDUP_REMOVED lines=62> */
[----:B------:R-:W-:Y:S02]  /*5180*/  IMAD.MOV.U32 R148, RZ, RZ, R241 ;  /* 0x000000ffff947224 */ /* 0x000fe400078e00f1 */
[----:B------:R-:W-:Y:S01]  /*5190*/  IMAD.MOV.U32 R149, RZ, RZ, R240 ;  /* 0x000000ffff957224 */ /* 0x000fe200078e00f0 */
        /* <DEDUP_REMOVED lines=19> */
.L_x_69:
[----:B------:R-:W-:Y:S01]  /*52d0*/  F2FP.PACK_AB R16, R144, R145 ;  /* 0x000000919010723e */ /* 0x000fe200000000ff */
[----:B------:R-:W-:Y:S01]  /*52e0*/  IMAD.SHL.U32 R144, R229, 0x2, RZ ;  /* 0x00000002e5907824 */ /* 0x000fe200078e00ff */
[----:B------:R-:W-:Y:S01]  /*52f0*/  F2FP.PACK_AB R15, R32, R146 ;  /* 0x00000092200f723e */ /* 0x000fe200000000ff */
        /* <DEDUP_REMOVED lines=31> */
[----:B------:R-:W-:Y:S06]  /*54f0*/  BAR.SYNC.DEFER_BLOCKING 0x0 ;  /* 0x0000000000007b1d */ /* 0x000fec0000010000 */
[----:B------:R-:W-:Y:S04]  /*5500*/  LDSM.16.MT88.4 R4, [R2+0x13000] ;  /* 0x013000000204783b */ /* 0x000fe80000004200 */
[----:B------:R-:W3:Y:S04]  /*5510*/  LDSM.16.MT88.4 R8, [R144+0x6000] ;  /* 0x006000009008783b */ /* 0x000ee80000004200 */
[----:B------:R-:W4:Y:S04]  /*5520*/  LDSM.16.MT88.4 R12, [R2+0x15000] ;  /* 0x01500000020c783b */ /* 0x000f280000004200 */
[----:B------:R-:W1:Y:S04]  /*5530*/  LDSM.16.MT88.4 R16, [R144+0x7000] ;  /* 0x007000009010783b */ /* 0x000e680000004200 */
[----:B------:R-:W1:Y:S04]  /*5540*/  LDSM.16.MT88.4 R20, [R144+0x8000] ;  /* 0x008000009014783b */ /* 0x000e680000004200 */
[----:B------:R-:W-:Y:S04]  /*5550*/  LDSM.16.MT88.4 R24, [R2+0x13800] ;  /* 0x013800000218783b */ /* 0x000fe80000004200 */
[----:B------:R-:W1:Y:S04]  /*5560*/  LDSM.16.MT88.4 R28, [R144+0x6400] ;  /* 0x00640000901c783b */ /* 0x000e680000004200 */
[----:B------:R-:W1:Y:S04]  /*5570*/  LDSM.16.MT88.4 R32, [R2+0x15800] ;  /* 0x015800000220783b */ /* 0x000e680000004200 */
[----:B------:R-:W1:Y:S04]  /*5580*/  LDSM.16.MT88.4 R132, [R144+0x7400] ;  /* 0x007400009084783b */ /* 0x000e680000004200 */
[----:B------:R-:W-:Y:S01]  /*5590*/  LDSM.16.MT88.4 R136, [R2+0x16800] ;  /* 0x016800000288783b */ /* 0x000fe20000004200 */
[-C--:B---3--:R-:W-:Y:S08]  /*55a0*/  HMMA.16816.F32 R36, R4, R8.reuse, R36 ;  /* 0x000000080424723c */ /* 0x088ff00000001824 */
[C---:B----4-:R-:W-:Y:S08]  /*55b0*/  HMMA.16816.F32 R40, R12.reuse, R8, R40 ;  /* 0x000000080c28723c */ /* 0x050ff00000001828 */
[-C--:B------:R-:W-:Y:S08]  /*55c0*/  HMMA.16816.F32 R44, R12, R10.reuse, R44 ;  /* 0x0000000a0c2c723c */ /* 0x080ff0000000182c */
[C---:B------:R-:W-:Y:S01]  /*55d0*/  HMMA.16816.F32 R48, R4.reuse, R10, R48 ;  /* 0x0000000a0430723c */ /* 0x040fe20000001830 */
[----:B------:R-:W3:Y:S07]  /*55e0*/  LDSM.16.MT88.4 R8, [R144+0x8400] ;  /* 0x008400009008783b */ /* 0x000eee0000004200 */
[-C--:B-1----:R-:W-:Y:S08]  /*55f0*/  HMMA.16816.F32 R52, R4, R16.reuse, R52 ;  /* 0x000000100434723c */ /* 0x082ff00000001834 */
        /* <DEDUP_REMOVED lines=9> */
[----:B------:R-:W1:Y:S04]  /*5690*/  LDSM.16.MT88.4 R4, [R2+0x14000] ;  /* 0x014000000204783b */ /* 0x000e680000004200 */
[----:B------:R-:W4:Y:S03]  /*56a0*/  LDSM.16.MT88.4 R20, [R144+0x7800] ;  /* 0x007800009014783b */ /* 0x000f260000004200 */
[-C--:B------:R-:W-:Y:S08]  /*56b0*/  HMMA.16816.F32 R36, R24, R28.reuse, R36 ;  /* 0x0000001c1824723c */ /* 0x080ff00000001824 */
        /* <DEDUP_REMOVED lines=9> */
[-C--:B---3--:R-:W-:Y:S08]  /*5750*/  HMMA.16816.F32 R68, R24, R8.reuse, R68 ;  /* 0x000000081844723c */ /* 0x088ff00000001844 */
[C---:B------:R-:W-:Y:S08]  /*5760*/  HMMA.16816.F32 R72, R32.reuse, R8, R72 ;  /* 0x000000082048723c */ /* 0x040ff00000001848 */
[-C--:B------:R-:W-:Y:S01]  /*5770*/  HMMA.16816.F32 R76, R32, R10.reuse, R76 ;  /* 0x0000000a204c723c */ /* 0x080fe2000000184c */
[----:B------:R-:W3:Y:S07]  /*5780*/  LDSM.16.MT88.4 R32, [R2+0x14800] ;  /* 0x014800000220783b */ /* 0x000eee0000004200 */
        /* <DEDUP_REMOVED lines=16> */
[-C--:B---3--:R-:W-:Y:S08]  /*5890*/  HMMA.16816.F32 R36, R32, R132.reuse, R36 ;  /* 0x000000842024723c */ /* 0x088ff00000001824 */
[C---:B------:R-:W-:Y:S08]  /*58a0*/  HMMA.16816.F32 R40, R136.reuse, R132, R40 ;  /* 0x000000848828723c */ /* 0x040ff00000001828 */
[-C--:B------:R-:W-:Y:S08]  /*58b0*/  HMMA.16816.F32 R44, R136, R134.reuse, R44 ;  /* 0x00000086882c723c */ /* 0x080ff0000000182c */
[C---:B------:R-:W-:Y:S08]  /*58c0*/  HMMA.16816.F32 R48, R32.reuse, R134, R48 ;  /* 0x000000862030723c */ /* 0x040ff00000001830 */
[-C--:B--2---:R-:W-:Y:S08]  /*58d0*/  HMMA.16816.F32 R52, R32, R8.reuse, R52 ;  /* 0x000000082034723c */ /* 0x084ff00000001834 */
        /* <DEDUP_REMOVED lines=8> */
[----:B------:R-:W-:Y:S02]  /*5960*/  IMAD.MOV.U32 R4, RZ, RZ, c[0x0][0x370] ;  /* 0x0000dc00ff047624 */ /* 0x000fe400078e00ff */
[----:B-----5:R-:W-:Y:S03]  /*5970*/  IMAD.SHL.U32 R0, R150, 0x2, RZ ;  /* 0x0000000296007824 */ /* 0x020fe600078e00ff */
[----:B------:R-:W-:Y:S04]  /*5980*/  LEA R4, -R4, RZ, 0x6 ;  /* 0x000000ff04047211 */ /* 0x000fe800078e31ff */
[C---:B------:R-:W-:Y:S04]  /*5990*/  LEA R5, P1, R4.reuse, R236, 0x1 ;  /* 0x000000ec04057211 */ /* 0x040fe800078208ff */
[----:B------:R-:W-:Y:S02]  /*59a0*/  LEA.HI.X.SX32 R4, R4, R237, 0x1, P1 ;  /* 0x000000ed04047211 */ /* 0x000fe400008f0eff */
[----:B------:R-:W-:Y:S03]  /*59b0*/  MOV R236, R5 ;  /* 0x0000000500ec7202 */ /* 0x000fe60000000f00 */
[----:B------:R-:W-:Y:S05]  /*59c0*/  IMAD.MOV.U32 R237, RZ, RZ, R4 ;  /* 0x000000ffffed7224 */ /* 0x000fea00078e0004 */
[----:B------:R-:W-:Y:S01]  /*59d0*/  @!PT LDS RZ, [RZ] ;  /* 0x00000000fffff984 */ /* 0x000fe20000000800 */
[----:B------:R-:W-:Y:S01]  /*59e0*/  @!PT LDS RZ, [RZ] ;  /* 0x00000000fffff984 */ /* 0x000fe20000000800 */
[----:B------:R-:W-:Y:S01]  /*59f0*/  @!PT LDS RZ, [RZ] ;  /* 0x00000000fffff984 */ /* 0x000fe20000000800 */
[----:B------:R1:W-:Y:S04]  /*5a00*/  LDGSTS.E.BYPASS.LTC128B.128 [R0+0x6000], [R236.64] ;  /* 0x06000000ec007fae */ /* 0x0003e8000b901d4c */
[----:B------:R1:W-:Y:S04]  /*5a10*/  LDGSTS.E.BYPASS.LTC128B.128 [R0+0x7000], [R236.64+0x40] ;  /* 0x07000040ec007fae */ /* 0x0003e8000b901d4c */
[----:B------:R1:W-:Y:S04]  /*5a20*/  LDGSTS.E.BYPASS.LTC128B.128 [R0+0x8000], [R236.64+0x80] ;  /* 0x08000080ec007fae */ /* 0x0003e8000b901d4c */
[----:B------:R-:W0:Y:S02]  /*5a30*/  LDGDEPBAR ;  /* 0x00000000000079af */ /* 0x000e240000000000 */
.L_x_70:
[----:B------:R-:W-:Y:S01]  /*5a40*/  LDSM.16.M88.4 R24, [R225] ;  /* 0x00000000e118783b */ /* 0x000fe20000000200 */
[----:B------:R-:W-:Y:S01]  /*5a50*/  IMAD.MOV.U32 R151, RZ, RZ, c[0x0][0x22c] ;  /* 0x00008b00ff977624 */ /* 0x000fe200078e00ff */
[----:B------:R-:W-:Y:S01]  /*5a60*/  ULOP3.LUT UR4, UR5, 0x1, URZ, 0xc0, !UPT ;  /* 0x0000000105047892 */ /* 0x000fe2000f8ec03f */
[----:B------:R-:W-:Y:S01]  /*5a70*/  IMAD.MOV.U32 R155, RZ, RZ, c[0x0][0x22c] ;  /* 0x00008b00ff9b7624 */ /* 0x000fe200078e00ff */
[----:B------:R-:W2:Y:S01]  /*5a80*/  LDSM.16.MT88.4 R8, [R144+0x9000] ;  /* 0x009000009008783b */ /* 0x000ea20000004200 */
[----:B------:R-:W-:Y:S01]  /*5a90*/  IMAD R151, R151, c[0x0][0x1c0], RZ ;  /* 0x0000700097977a24 */ /* 0x000fe200078e02ff */
[----:B------:R-:W-:Y:S01]  /*5aa0*/  UISETP.NE.U32.AND UP0, UPT, UR4, 0x1, UPT ;  /* 0x000000010400788c */ /* 0x000fe2000bf05070 */
[----:B------:R-:W-:Y:S01]  /*5ab0*/  IMAD R155, R155, c[0x0][0x1c0], RZ ;  /* 0x000070009b9b7a24 */ /* 0x000fe200078e02ff */
[----:B------:R-:W3:Y:S01]  /*5ac0*/  LDSM.16.MT88.4 R16, [R144+0xb000] ;  /* 0x00b000009010783b */ /* 0x000ee20000004200 */
[----:B------:R-:W-:Y:S01]  /*5ad0*/  IMAD.U32 R151, R151, -0x40, RZ ;  /* 0xffffffc097977824 */ /* 0x000fe200078e00ff */
[----:B------:R-:W-:Y:S01]  /*5ae0*/  UISETP.GT.AND UP2, UPT, UR5, UR11, UPT ;  /* 0x0000000b0500728c */ /* 0x000fe2000bf44270 */
[----:B------:R-:W-:Y:S01]  /*5af0*/  IMAD.SHL.U32 R155, R155, 0x10, RZ ;  /* 0x000000109b9b7824 */ /* 0x000fe200078e00ff */
[----:B------:R-:W3:Y:S01]  /*5b00*/  LDSM.16.MT88.4 R28, [R144+0xd000] ;  /* 0x00d00000901c783b */ /* 0x000ee20000004200 */
[----:B------:R-:W-:Y:S01]  /*5b10*/  IMAD.MOV.U32 R154, RZ, RZ, c[0x0][0x22c] ;  /* 0x00008b00ff9a7624 */ /* 0x000fe200078e00ff */
[C---:B------:R-:W-:Y:S01]  /*5b20*/  LEA R241, P1, R151.reuse, R148, 0x2 ;  /* 0x0000009497f17211 */ /* 0x040fe200078210ff */
[----:B------:R-:W-:Y:S01]  /*5b30*/  UIADD3 UR4, UR5, -0x1, URZ ;  /* 0xffffffff05047890 */ /* 0x000fe2000fffe03f */
[----:B------:R-:W4:Y:S01]  /*5b40*/  LDL R153, [R1+0x2c] ;  /* 0x00002c0001997983 */ /* 0x000f220000100800 */
[----:B------:R-:W-:Y:S01]  /*5b50*/  IMAD R154, R154, c[0x0][0x1c0], RZ ;  /* 0x000070009a9a7a24 */ /* 0x000fe200078e02ff */
[----:B------:R-:W-:Y:S01]  /*5b60*/  LEA.HI.X.SX32 R240, R151, R149, 0x2, P1 ;  /* 0x0000009597f07211 */ /* 0x000fe200008f16ff */
[----:B------:R-:W-:Y:S01]  /*5b70*/  IMAD.MOV.U32 R151, RZ, RZ, c[0x0][0x22c] ;  /* 0x00008b00ff977624 */ /* 0x000fe200078e00ff */
[----:B------:R-:W-:Y:S01]  /*5b80*/  LDSM.16.M88.4 R32, [R226] ;  /* 0x00000000e220783b */ /* 0x000fe20000000200 */
[----:B------:R-:W-:Y:S01]  /*5b90*/  IMAD.SHL.U32 R154, R154, 0x10, RZ ;  /* 0x000000109a9a7824 */ /* 0x000fe200078e00ff */
[----:B------:R-:W-:Y:S01]  /*5ba0*/  UMOV UR5, UR4 ;  /* 0x0000000400057c82 */ /* 0x000fe20008000000 */
[----:B------:R-:W-:Y:S01]  /*5bb0*/  IMAD R151, R151, c[0x0][0x1c0], RZ ;  /* 0x0000700097977a24 */ /* 0x000fe200078e02ff */
[----:B------:R-:W4:Y:S03]  /*5bc0*/  LDL R152, [R1+0x30] ;  /* 0x0000300001987983 */ /* 0x000f260000100800 */
[----:B------:R-:W-:Y:S01]  /*5bd0*/  IMAD.SHL.U32 R151, R151, 0x8, RZ ;  /* 0x0000000897977824 */ /* 0x000fe200078e00ff */
[----:B------:R-:W1:Y:S04]  /*5be0*/  LDSM.16.MT88.4 R132, [R144+0x9400] ;  /* 0x009400009084783b */ /* 0x000e680000004200 */
[----:B-1----:R1:W4:Y:S04]  /*5bf0*/  LDL R0, [R1] ;  /* 0x0000000001007983 */ /* 0x0023280000100800 */
[----:B------:R-:W1:Y:S04]  /*5c00*/  LDSM.16.MT88.4 R136, [R144+0xb400] ;  /* 0x00b400009088783b */ /* 0x000e680000004200 */
[----:B------:R-:W1:Y:S01]  /*5c10*/  LDSM.16.MT88.4 R140, [R144+0xd400] ;  /* 0x00d40000908c783b */ /* 0x000e620000004200 */
[C---:B--2---:R-:W-:Y:S08]  /*5c20*/  HMMA.16816.F32 R4, R24.reuse, R8, RZ ;  /* 0x000000081804723c */ /* 0x044ff000000018ff */
        /* <DEDUP_REMOVED lines=8> */
[----:B------:R-:W2:Y:S07]  /*5cb0*/  LDSM.16.MT88.4 R132, [R144+0x9800] ;  /* 0x009800009084783b */ /* 0x000eae0000004200 */
[C---:B-1----:R-:W-:Y:S08]  /*5cc0*/  HMMA.16816.F32 R12, R32.reuse, R136, R12 ;  /* 0x00000088200c723c */ /* 0x042ff0000000180c */
[C---:B------:R-:W-:Y:S01]  /*5cd0*/  HMMA.16816.F32 R16, R32.reuse, R138, R16 ;  /* 0x0000008a2010723c */ /* 0x040fe20000001810 */
[----:B------:R-:W1:Y:S07]  /*5ce0*/  LDSM.16.MT88.4 R136, [R144+0xb800] ;  /* 0x00b800009088783b */ /* 0x000e6e0000004200 */
[C---:B------:R-:W-:Y:S08]  /*5cf0*/  HMMA.16816.F32 R20, R32.reuse, R140, R20 ;  /* 0x0000008c2014723c */ /* 0x040ff00000001814 */
[----:B------:R-:W-:Y:S01]  /*5d00*/  HMMA.16816.F32 R24, R32, R142, R24 ;  /* 0x0000008e2018723c */ /* 0x000fe20000001818 */
[----:B------:R-:W3:Y:S04]  /*5d10*/  LDSM.16.MT88.4 R32, [R144+0xd800] ;  /* 0x00d800009020783b */ /* 0x000ee80000004200 */
[----:B------:R-:W-:Y:S03]  /*5d20*/  LDSM.16.MT88.4 R140, [R144+0x9c00] ;  /* 0x009c0000908c783b */ /* 0x000fe60000004200 */
[C---:B--2---:R-:W-:Y:S08]  /*5d30*/  HMMA.16816.F32 R4, R28.reuse, R132, R4 ;  /* 0x000000841c04723c */ /* 0x044ff00000001804 */
[C---:B------:R-:W-:Y:S01]  /*5d40*/  HMMA.16816.F32 R8, R28.reuse, R134, R8 ;  /* 0x000000861c08723c */ /* 0x040fe20000001808 */
[----:B------:R-:W2:Y:S07]  /*5d50*/  LDSM.16.M88.4 R132, [R227] ;  /* 0x00000000e384783b */ /* 0x000eae0000000200 */
[C---:B-1----:R-:W-:Y:S08]  /*5d60*/  HMMA.16816.F32 R12, R28.reuse, R136, R12 ;  /* 0x000000881c0c723c */ /* 0x042ff0000000180c */
[C---:B------:R-:W-:Y:S01]  /*5d70*/  HMMA.16816.F32 R16, R28.reuse, R138, R16 ;  /* 0x0000008a1c10723c */ /* 0x040fe20000001810 */
[----:B------:R-:W1:Y:S07]  /*5d80*/  LDSM.16.MT88.4 R136, [R144+0xbc00] ;  /* 0x00bc00009088783b */ /* 0x000e6e0000004200 */
[C---:B---3--:R-:W-:Y:S08]  /*5d90*/  HMMA.16816.F32 R20, R28.reuse, R32, R20 ;  /* 0x000000201c14723c */ /* 0x048ff00000001814 */
[----:B------:R-:W-:Y:S01]  /*5da0*/  HMMA.16816.F32 R24, R28, R34, R24 ;  /* 0x000000221c18723c */ /* 0x000fe20000001818 */
[----:B------:R-:W3:Y:S04]  /*5db0*/  LDSM.16.MT88.4 R28, [R144+0xdc00] ;  /* 0x00dc0000901c783b */ /* 0x000ee80000004200 */
[----:B------:R-:W-:Y:S03]  /*5dc0*/  LDSM.16.M88.4 R32, [R225+0x2000] ;  /* 0x00200000e120783b */ /* 0x000fe60000000200 */
[C---:B--2---:R-:W-:Y:S08]  /*5dd0*/  HMMA.16816.F32 R4, R132.reuse, R140, R4 ;  /* 0x0000008c8404723c */ /* 0x044ff00000001804 */
[C---:B------:R-:W-:Y:S01]  /*5de0*/  HMMA.16816.F32 R8, R132.reuse, R142, R8 ;  /* 0x0000008e8408723c */ /* 0x040fe20000001808 */
[----:B------:R-:W2:Y:S07]  /*5df0*/  LDSM.16.MT88.4 R140, [R144+0xa000] ;  /* 0x00a00000908c783b */ /* 0x000eae0000004200 */
        /* <DEDUP_REMOVED lines=32> */
[----:B------:R-:W1:Y:S04]  /*6000*/  LDSM.16.MT88.4 R136, [R144+0xcc00] ;  /* 0x00cc00009088783b */ /* 0x000e680000004200 */
[----:B------:R-:W1:Y:S03]  /*6010*/  LDSM.16.MT88.4 R144, [R144+0xec00] ;  /* 0x00ec00009090783b */ /* 0x000e660000004200 */
[C---:B---3--:R-:W-:Y:S07]  /*6020*/  HMMA.16816.F32 R20, R32.reuse, R28, R20 ;  /* 0x0000001c2014723c */ /* 0x048fee0000001814 */
[----:B------:R-:W-:Y:S01]  /*6030*/  IMAD.MOV.U32 R28, RZ, RZ, R241 ;  /* 0x000000ffff1c7224 */ /* 0x000fe200078e00f1 */
[----:B------:R-:W-:Y:S04]  /*6040*/  HMMA.16816.F32 R24, R32, R30, R24 ;  /* 0x0000001e2018723c */ /* 0x000fe80000001818 */
[----:B------:R-:W-:Y:S03]  /*6050*/  IMAD.MOV.U32 R29, RZ, RZ, R240 ;  /* 0x000000ffff1d7224 */ /* 0x000fe600078e00f0 */
[----:B----4-:R-:W-:Y:S01]  /*6060*/  @P0 IADD3 R30, P2, R153, UR8, RZ ;  /* 0x00000008991e0c10 */ /* 0x010fe2000ff5e0ff */
[----:B------:R-:W-:Y:S01]  /*6070*/  IMAD.MOV.U32 R153, RZ, RZ, c[0x0][0x22c] ;  /* 0x00008b00ff997624 */ /* 0x000fe200078e00ff */
[C---:B--2---:R-:W-:Y:S01]  /*6080*/  HMMA.16816.F32 R4, R132.reuse, R140, R4 ;  /* 0x0000008c8404723c */ /* 0x044fe20000001804 */
[----:B------:R-:W-:Y:S04]  /*6090*/  @UP3 UIADD3 UR8, UP1, UR8, -0x100, URZ ;  /* 0xffffff0008083890 */ /* 0x000fe8000ff3e03f */
[----:B------:R-:W-:Y:S01]  /*60a0*/  @P0 IADD3.X R31, R152, UR7, RZ, P2, !PT ;  /* 0x00000007981f0c10 */ /* 0x000fe200097fe4ff */
[----:B------:R-:W-:Y:S01]  /*60b0*/  IMAD R153, R153, c[0x0][0x1c0], RZ ;  /* 0x0000700099997a24 */ /* 0x000fe200078e02ff */
[CC--:B------:R-:W-:Y:S01]  /*60c0*/  LEA R32, P1, R151.reuse, R28.reuse, 0x2 ;  /* 0x0000001c97207211 */ /* 0x0c0fe200078210ff */
[C---:B------:R-:W-:Y:S01]  /*60d0*/  HMMA.16816.F32 R8, R132.reuse, R142, R8 ;  /* 0x0000008e8408723c */ /* 0x040fe20000001808 */
[----:B------:R-:W-:Y:S01]  /*60e0*/  IMAD.MOV.U32 R152, RZ, RZ, c[0x0][0x22c] ;  /* 0x00008b00ff987624 */ /* 0x000fe200078e00ff */
[----:B------:R2:W3:Y:S01]  /*60f0*/  @P0 LDG.E R0, [R30.64+0x20] ;  /* 0x0000200c1e000981 */ /* 0x0004e2000c1e1900 */
[----:B------:R-:W-:Y:S01]  /*6100*/  @UP3 UIADD3.X UR7, UR7, -0x1, URZ, UP1, !UPT ;  /* 0xffffffff07073890 */ /* 0x000fe20008ffe43f */
[-C--:B------:R-:W-:Y:S01]  /*6110*/  LEA.HI.X.SX32 R33, R151, R29.reuse, 0x2, P1 ;  /* 0x0000001d97217211 */ /* 0x080fe200008f16ff */
[----:B------:R-:W-:Y:S01]  /*6120*/  IMAD.SHL.U32 R153, R153, 0x8, RZ ;  /* 0x0000000899997824 */ /* 0x000fe200078e00ff */
[----:B------:R2:W5:Y:S01]  /*6130*/  @P0 LDG.E R252, [R30.64] ;  /* 0x0000000c1efc0981 */ /* 0x000562000c1e1900 */
[----:B------:R-:W-:Y:S01]  /*6140*/  IMAD R152, R152, c[0x0][0x1c0], RZ ;  /* 0x0000700098987a24 */ /* 0x000fe200078e02ff */
[C---:B-1----:R-:W-:Y:S01]  /*6150*/  HMMA.16816.F32 R12, R132.reuse, R136, R12 ;  /* 0x00000088840c723c */ /* 0x042fe2000000180c */
[----:B------:R-:W-:Y:S01]  /*6160*/  IMAD.MOV.U32 R142, RZ, RZ, c[0x0][0x22c] ;  /* 0x00008b00ff8e7624 */ /* 0x000fe200078e00ff */
[----:B------:R2:W5:Y:S02]  /*6170*/  @P0 LDG.E R250, [R30.64+0x80] ;  /* 0x0000800c1efa0981 */ /* 0x000564000c1e1900 */
[----:B------:R-:W-:Y:S02]  /*6180*/  IMAD.SHL.U32 R152, R152, 0x10, RZ ;  /* 0x0000001098987824 */ /* 0x000fe400078e00ff */
[----:B------:R2:W5:Y:S01]  /*6190*/  @P0 LDG.E R251, [R30.64+0xa0] ;  /* 0x0000a00c1efb0981 */ /* 0x000562000c1e1900 */
[----:B------:R-:W-:Y:S01]  /*61a0*/  IMAD R142, R142, c[0x0][0x1c0], RZ ;  /* 0x000070008e8e7a24 */ /* 0x000fe200078e02ff */
[C---:B------:R-:W-:Y:S01]  /*61b0*/  HMMA.16816.F32 R16, R132.reuse, R138, R16 ;  /* 0x0000008a8410723c */ /* 0x040fe20000001810 */
[----:B------:R-:W-:Y:S01]  /*61c0*/  IMAD.MOV.U32 R141, RZ, RZ, c[0x0][0x22c] ;  /* 0x00008b00ff8d7624 */ /* 0x000fe200078e00ff */
[----:B------:R-:W2:Y:S02]  /*61d0*/  LDL R139, [R1+0x8] ;  /* 0x00000800018b7983 */ /* 0x000ea40000100800 */
[----:B------:R-:W-:Y:S02]  /*61e0*/  IMAD.SHL.U32 R142, R142, 0x20, RZ ;  /* 0x000000208e8e7824 */ /* 0x000fe400078e00ff */
[----:B------:R-:W2:Y:S01]  /*61f0*/  LDL R138, [R1+0x10] ;  /* 0x00001000018a7983 */ /* 0x000ea20000100800 */
[----:B------:R-:W-:Y:S01]  /*6200*/  IMAD R141, R141, c[0x0][0x1c0], RZ ;  /* 0x000070008d8d7a24 */ /* 0x000fe200078e02ff */
[C---:B------:R-:W-:Y:S01]  /*6210*/  HMMA.16816.F32 R20, R132.reuse, R144, R20 ;  /* 0x000000908414723c */ /* 0x040fe20000001814 */
[----:B------:R-:W-:Y:S01]  /*6220*/  IMAD.MOV.U32 R140, RZ, RZ, c[0x0][0x22c] ;  /* 0x00008b00ff8c7624 */ /* 0x000fe200078e00ff */
[----:B------:R-:W-:Y:S02]  /*6230*/  RED.E.ADD.F32.FTZ.RN.STRONG.GPU [R28.64], R4 ;  /* 0x000000041c00798e */ /* 0x000fe4000c10e78c */
[----:B------:R-:W-:Y:S02]  /*6240*/  IMAD R141, R141, 0x28, RZ ;  /* 0x000000288d8d7824 */ /* 0x000fe400078e02ff */
[----:B------:R-:W-:Y:S01]  /*6250*/  RED.E.ADD.F32.FTZ.RN.STRONG.GPU [R32.64], R5 ;  /* 0x000000052000798e */ /* 0x000fe2000c10e78c */
[----:B------:R-:W-:Y:S01]  /*6260*/  IMAD R140, R140, c[0x0][0x1c0], RZ ;  /* 0x000070008c8c7a24 */ /* 0x000fe200078e02ff */
[----:B------:R-:W-:Y:S04]  /*6270*/  HMMA.16816.F32 R24, R132, R146, R24 ;  /* 0x000000928418723c */ /* 0x000fe80000001818 */
[----:B------:R-:W-:Y:S01]  /*6280*/  IMAD R140, R140, 0x38, RZ ;  /* 0x000000388c8c7824 */ /* 0x000fe200078e02ff */
[CC--:B--2---:R-:W-:Y:S02]  /*6290*/  LEA R30, P2, R141.reuse, R28.reuse, 0x2 ;  /* 0x0000001c8d1e7211 */ /* 0x0c4fe400078410ff */
[----:B------:R-:W-:Y:S02]  /*62a0*/  IADD3 R134, R152, 0x40, RZ ;  /* 0x0000004098867810 */ /* 0x000fe40007ffe0ff */
[-C--:B------:R-:W-:Y:S03]  /*62b0*/  LEA.HI.X.SX32 R31, R141, R29.reuse, 0x2, P2 ;  /* 0x0000001d8d1f7211 */ /* 0x080fe600010f16ff */
[----:B------:R-:W-:Y:S05]  /*62c0*/  IADD3 R141, R154, 0x20, RZ ;  /* 0x000000209a8d7810 */ /* 0x000fea0007ffe0ff */
[C---:B------:R-:W-:Y:S04]  /*62d0*/  IMAD.IADD R141, R153.reuse, 0x1, R141 ;  /* 0x00000001998d7824 */ /* 0x040fe800078e028d */
[C---:B------:R-:W-:Y:S01]  /*62e0*/  IMAD.IADD R141, R153.reuse, 0x1, R141 ;  /* 0x00000001998d7824 */ /* 0x040fe200078e028d */
[----:B---3--:R1:W-:Y:S01]  /*62f0*/  @P0 STL [R1], R0 ;  /* 0x0000000001000387 */ /* 0x0083e20000100800 */
[CC--:B------:R-:W-:Y:S04]  /*6300*/  LEA R136, P0, R152.reuse, R28.reuse, 0x2 ;  /* 0x0000001c98887211 */ /* 0x0c0fe800078010ff */
[-C--:B------:R-:W-:Y:S02]  /*6310*/  LEA.HI.X.SX32 R137, R152, R29.reuse, 0x2, P0 ;  /* 0x0000001d98897211 */ /* 0x080fe400000f16ff */
[CC--:B------:R-:W-:Y:S03]  /*6320*/  LEA R34, P0, R142.reuse, R28.reuse, 0x2 ;  /* 0x0000001c8e227211 */ /* 0x0c0fe600078010ff */
[----:B------:R2:W-:Y:S01]  /*6330*/  RED.E.ADD.F32.FTZ.RN.STRONG.GPU [R136.64], R6 ;  /* 0x000000068800798e */ /* 0x0005e2000c10e78c */
[-C--:B------:R-:W-:Y:S02]  /*6340*/  LEA.HI.X.SX32 R35, R142, R29.reuse, 0x2, P0 ;  /* 0x0000001d8e237211 */ /* 0x080fe400000f16ff */
[----:B------:R-:W-:Y:S05]  /*6350*/  IADD3 R142, R154, 0x20, RZ ;  /* 0x000000209a8e7810 */ /* 0x000fea0007ffe0ff */
[----:B------:R-:W-:Y:S02]  /*6360*/  IMAD.IADD R142, R153, 0x1, R142 ;  /* 0x00000001998e7824 */ /* 0x000fe400078e028e */
[----:B-1----:R-:W-:Y:S04]  /*6370*/  IMAD.MOV.U32 R0, RZ, RZ, c[0x0][0x22c] ;  /* 0x00008b00ff007624 */ /* 0x002fe800078e00ff */
[----:B------:R-:W-:Y:S04]  /*6380*/  IMAD R0, R0, c[0x0][0x1c0], RZ ;  /* 0x0000700000007a24 */ /* 0x000fe800078e02ff */
[----:B------:R-:W-:Y:S01]  /*6390*/  IMAD R0, R0, 0x18, RZ ;  /* 0x0000001800007824 */ /* 0x000fe200078e02ff */
[-C--:B--2---:R-:W-:Y:S04]  /*63a0*/  LEA R6, P0, R140, R28.reuse, 0x2 ;  /* 0x0000001c8c067211 */ /* 0x084fe800078010ff */
[CC--:B------:R-:W-:Y:S04]  /*63b0*/  LEA R132, P1, R0.reuse, R28.reuse, 0x2 ;  /* 0x0000001c00847211 */ /* 0x0c0fe800078210ff */
[-C--:B------:R-:W-:Y:S01]  /*63c0*/  LEA.HI.X.SX32 R133, R0, R29.reuse, 0x2, P1 ;  /* 0x0000001d00857211 */ /* 0x080fe200008f16ff */
[----:B------:R-:W-:Y:S04]  /*63d0*/  IMAD.MOV.U32 R0, RZ, RZ, c[0x0][0x22c] ;  /* 0x00008b00ff007624 */ /* 0x000fe800078e00ff */
[----:B------:R1:W-:Y:S01]  /*63e0*/  RED.E.ADD.F32.FTZ.RN.STRONG.GPU [R132.64], R7 ;  /* 0x000000078400798e */ /* 0x0003e2000c10e78c */
[----:B------:R-:W-:Y:S03]  /*63f0*/  IMAD R0, R0, c[0x0][0x1c0], RZ ;  /* 0x0000700000007a24 */ /* 0x000fe600078e02ff */
[----:B------:R2:W-:Y:S01]  /*6400*/  RED.E.ADD.F32.FTZ.RN.STRONG.GPU [R34.64], R8 ;  /* 0x000000082200798e */ /* 0x0005e2000c10e78c */
[----:B------:R-:W-:Y:S03]  /*6410*/  IMAD R0, R0, 0x30, RZ ;  /* 0x0000003000007824 */ /* 0x000fe600078e02ff */
[----:B------:R3:W-:Y:S02]  /*6420*/  RED.E.ADD.F32.FTZ.RN.STRONG.GPU [R30.64], R9 ;  /* 0x000000091e00798e */ /* 0x0007e4000c10e78c */
[CC--:B------:R-:W-:Y:S04]  /*6430*/  LEA R4, P1, R0.reuse, R28.reuse, 0x2 ;  /* 0x0000001c00047211 */ /* 0x0c0fe800078210ff */
[-C--:B------:R-:W-:Y:S02]  /*6440*/  LEA.HI.X.SX32 R5, R0, R29.reuse, 0x2, P1 ;  /* 0x0000001d00057211 */ /* 0x080fe400008f16ff */
[----:B------:R-:W4:Y:S04]  /*6450*/  LDL R0, [R1+0xc] ;  /* 0x00000c0001007983 */ /* 0x000f280000100800 */
[----:B------:R3:W-:Y:S04]  /*6460*/  RED.E.ADD.F32.FTZ.RN.STRONG.GPU [R4.64], R10 ;  /* 0x0000000a0400798e */ /* 0x0007e8000c10e78c */
[----:B-1----:R-:W4:Y:S01]  /*6470*/  LDL R132, [R1+0x4] ;  /* 0x0000040001847983 */ /* 0x002f220000100800 */
[-C--:B------:R-:W-:Y:S02]  /*6480*/  LEA.HI.X.SX32 R7, R140, R29.reuse, 0x2, P0 ;  /* 0x0000001d8c077211 */ /* 0x080fe400000f16ff */
[----:B------:R-:W-:Y:S02]  /*6490*/  IADD3 R140, R155, 0x20, RZ ;  /* 0x000000209b8c7810 */ /* 0x000fe40007ffe0ff */
[C---:B--2---:R-:W-:Y:S01]  /*64a0*/  IADD3 R35, R152.reuse, 0x40, RZ ;  /* 0x0000004098237810 */ /* 0x044fe20007ffe0ff */
[----:B------:R1:W-:Y:S01]  /*64b0*/  RED.E.ADD.F32.FTZ.RN.STRONG.GPU [R6.64], R11 ;  /* 0x0000000b0600798e */ /* 0x0003e2000c10e78c */
[----:B------:R-:W-:Y:S02]  /*64c0*/  IADD3 R34, R152, 0x40, RZ ;  /* 0x0000004098227810 */ /* 0x000fe40007ffe0ff */
[-C--:B---3--:R-:W-:Y:S01]  /*64d0*/  LEA R30, P1, R142, R28.reuse, 0x2 ;  /* 0x0000001c8e1e7211 */ /* 0x088fe200078210ff */
[----:B------:R2:W-:Y:S01]  /*64e0*/  RED.E.ADD.F32.FTZ.RN.STRONG.GPU [R28.64+0x80], R12 ;  /* 0x0000800c1c00798e */ /* 0x0005e2000c10e78c */
[----:B------:R-:W-:Y:S01]  /*64f0*/  IADD3 R133, R152, 0x40, RZ ;  /* 0x0000004098857810 */ /* 0x000fe20007ffe0ff */
[C---:B------:R-:W-:Y:S01]  /*6500*/  IMAD.IADD R35, R151.reuse, 0x1, R35 ;  /* 0x0000000197237824 */ /* 0x040fe200078e0223 */
[-C--:B------:R-:W-:Y:S01]  /*6510*/  LEA.HI.X.SX32 R31, R142, R29.reuse, 0x2, P1 ;  /* 0x0000001d8e1f7211 */ /* 0x080fe200008f16ff */
[----:B------:R3:W-:Y:S01]  /*6520*/  RED.E.ADD.F32.FTZ.RN.STRONG.GPU [R32.64+0x80], R13 ;  /* 0x0000800d2000798e */ /* 0x0007e2000c10e78c */
[C---:B------:R-:W-:Y:S02]  /*6530*/  IMAD.IADD R34, R151.reuse, 0x1, R34 ;  /* 0x0000000197227824 */ /* 0x040fe400078e0222 */
[C---:B------:R-:W-:Y:S02]  /*6540*/  IMAD.IADD R133, R151.reuse, 0x1, R133 ;  /* 0x0000000197857824 */ /* 0x040fe400078e0285 */
[C---:B------:R-:W-:Y:S01]  /*6550*/  IMAD.IADD R34, R151.reuse, 0x1, R34 ;  /* 0x0000000197227824 */ /* 0x040fe200078e0222 */
[CC--:B------:R-:W-:Y:S01]  /*6560*/  LEA R4, P0, R140.reuse, R28.reuse, 0x2 ;  /* 0x0000001c8c047211 */ /* 0x0c0fe200078010ff */
[C---:B------:R-:W-:Y:S03]  /*6570*/  IMAD.IADD R133, R151.reuse, 0x1, R133 ;  /* 0x0000000197857824 */ /* 0x040fe600078e0285 */
[-C--:B------:R-:W-:Y:S01]  /*6580*/  LEA.HI.X.SX32 R5, R140, R29.reuse, 0x2, P0 ;  /* 0x0000001d8c057211 */ /* 0x080fe200000f16ff */
[----:B------:R-:W-:Y:S01]  /*6590*/  IMAD.IADD R133, R151, 0x1, R133 ;  /* 0x0000000197857824 */ /* 0x000fe200078e0285 */
[----:B------:R-:W-:Y:S02]  /*65a0*/  IADD3 R140, R154, 0x20, RZ ;  /* 0x000000209a8c7810 */ /* 0x000fe40007ffe0ff */
[-C--:B------:R-:W-:Y:S01]  /*65b0*/  LEA R10, P0, R141, R28.reuse, 0x2 ;  /* 0x0000001c8d0a7211 */ /* 0x080fe200078010ff */
[----:B------:R3:W-:Y:S02]  /*65c0*/  RED.E.ADD.F32.FTZ.RN.STRONG.GPU [R4.64], R14 ;  /* 0x0000000e0400798e */ /* 0x0007e4000c10e78c */
[----:B------:R-:W-:Y:S01]  /*65d0*/  IMAD.IADD R140, R153, 0x1, R140 ;  /* 0x00000001998c7824 */ /* 0x000fe200078e028c */
[-C--:B-1----:R-:W-:Y:S01]  /*65e0*/  LEA.HI.X.SX32 R11, R141, R29.reuse, 0x2, P0 ;  /* 0x0000001d8d0b7211 */ /* 0x082fe200000f16ff */
[----:B------:R1:W-:Y:S02]  /*65f0*/  RED.E.ADD.F32.FTZ.RN.STRONG.GPU [R30.64], R15 ;  /* 0x0000000f1e00798e */ /* 0x0003e4000c10e78c */
[----:B------:R-:W-:Y:S01]  /*6600*/  IMAD.IADD R140, R153, 0x1, R140 ;  /* 0x00000001998c7824 */ /* 0x000fe200078e028c */
[-C--:B------:R-:W-:Y:S01]  /*6610*/  LEA R6, P1, R139, R28.reuse, 0x2 ;  /* 0x0000001c8b067211 */ /* 0x080fe200078210ff */
[----:B------:R1:W-:Y:S02]  /*6620*/  RED.E.ADD.F32.FTZ.RN.STRONG.GPU [R10.64], R16 ;  /* 0x000000100a00798e */ /* 0x0003e4000c10e78c */
[----:B------:R-:W-:Y:S01]  /*6630*/  IMAD.IADD R140, R153, 0x1, R140 ;  /* 0x00000001998c7824 */ /* 0x000fe200078e028c */
[-C--:B------:R-:W-:Y:S02]  /*6640*/  LEA.HI.X.SX32 R7, R139, R29.reuse, 0x2, P1 ;  /* 0x0000001d8b077211 */ /* 0x080fe400008f16ff */
[CC--:B--2---:R-:W-:Y:S02]  /*6650*/  LEA R12, P4, R35.reuse, R28.reuse, 0x2 ;  /* 0x0000001c230c7211 */ /* 0x0c4fe400078810ff */
[CC--:B------:R-:W-:Y:S02]  /*6660*/  LEA R8, P2, R140.reuse, R28.reuse, 0x2 ;  /* 0x0000001c8c087211 */ /* 0x0c0fe400078410ff */
[-C--:B---3--:R-:W-:Y:S02]  /*6670*/  LEA.HI.X.SX32 R13, R35, R29.reuse, 0x2, P4 ;  /* 0x0000001d230d7211 */ /* 0x088fe400020f16ff */
[-C--:B------:R-:W-:Y:S02]  /*6680*/  LEA.HI.X.SX32 R9, R140, R29.reuse, 0x2, P2 ;  /* 0x0000001d8c097211 */ /* 0x080fe400010f16ff */
[----:B------:R-:W-:Y:S04]  /*6690*/  LDSM.16.MT88.4 R140, [R3+0x1c00] ;  /* 0x001c0000038c783b */ /* 0x000fe80000004200 */
[----:B------:R2:W-:Y:S01]  /*66a0*/  RED.E.ADD.F32.FTZ.RN.STRONG.GPU [R8.64], R17 ;  /* 0x000000110800798e */ /* 0x0005e2000c10e78c */
[-C--:B------:R-:W-:Y:S03]  /*66b0*/  LEA R4, P0, R138, R28.reuse, 0x2 ;  /* 0x0000001c8a047211 */ /* 0x080fe600078010ff */
[----:B------:R-:W-:Y:S01]  /*66c0*/  RED.E.ADD.F32.FTZ.RN.STRONG.GPU [R6.64], R18 ;  /* 0x000000120600798e */ /* 0x000fe2000c10e78c */
[-C--:B------:R-:W-:Y:S02]  /*66d0*/  LEA R14, P5, R134, R28.reuse, 0x2 ;  /* 0x0000001c860e7211 */ /* 0x080fe400078a10ff */
[-C--:B------:R-:W-:Y:S02]  /*66e0*/  LEA.HI.X.SX32 R5, R138, R29.reuse, 0x2, P0 ;  /* 0x0000001d8a057211 */ /* 0x080fe400000f16ff */
[-C--:B-1----:R-:W-:Y:S01]  /*66f0*/  LEA.HI.X.SX32 R15, R134, R29.reuse, 0x2, P5 ;  /* 0x0000001d860f7211 */ /* 0x082fe200028f16ff */
[----:B------:R-:W-:Y:S01]  /*6700*/  LDSM.16.MT88.4 R136, [R2+0x12800] ;  /* 0x012800000288783b */ /* 0x000fe20000004200 */
[CC--:B------:R-:W-:Y:S03]  /*6710*/  LEA R10, P3, R34.reuse, R28.reuse, 0x2 ;  /* 0x0000001c220a7211 */ /* 0x0c0fe600078610ff */
[----:B------:R4:W-:Y:S01]  /*6720*/  RED.E.ADD.F32.FTZ.RN.STRONG.GPU [R4.64], R19 ;  /* 0x000000130400798e */ /* 0x0009e2000c10e78c */
[-C--:B------:R-:W-:Y:S03]  /*6730*/  LEA.HI.X.SX32 R11, R34, R29.reuse, 0x2, P3 ;  /* 0x0000001d220b7211 */ /* 0x080fe600018f16ff */
[----:B------:R-:W-:Y:S04]  /*6740*/  RED.E.ADD.F32.FTZ.RN.STRONG.GPU [R28.64+0x100], R20 ;  /* 0x000100141c00798e */ /* 0x000fe8000c10e78c */
[----:B------:R-:W-:Y:S04]  /*6750*/  RED.E.ADD.F32.FTZ.RN.STRONG.GPU [R32.64+0x100], R21 ;  /* 0x000100152000798e */ /* 0x000fe8000c10e78c */
[----:B------:R-:W-:Y:S01]  /*6760*/  RED.E.ADD.F32.FTZ.RN.STRONG.GPU [R14.64], R22 ;  /* 0x000000160e00798e */ /* 0x000fe2000c10e78c */
[CC--:B--2---:R-:W-:Y:S03]  /*6770*/  LEA R8, P2, R133.reuse, R28.reuse, 0x2 ;  /* 0x0000001c85087211 */ /* 0x0c4fe600078410ff */
[----:B------:R-:W-:Y:S01]  /*6780*/  RED.E.ADD.F32.FTZ.RN.STRONG.GPU [R12.64], R23 ;  /* 0x000000170c00798e */ /* 0x000fe2000c10e78c */
[-C--:B------:R-:W-:Y:S03]  /*6790*/  LEA.HI.X.SX32 R9, R133, R29.reuse, 0x2, P2 ;  /* 0x0000001d85097211 */ /* 0x080fe600010f16ff */
[----:B------:R-:W-:Y:S04]  /*67a0*/  RED.E.ADD.F32.FTZ.RN.STRONG.GPU [R10.64], R24 ;  /* 0x000000180a00798e */ /* 0x000fe8000c10e78c */
[----:B------:R-:W-:Y:S04]  /*67b0*/  RED.E.ADD.F32.FTZ.RN.STRONG.GPU [R8.64], R25 ;  /* 0x000000190800798e */ /* 0x000fe8000c10e78c */
[----:B------:R-:W-:Y:S04]  /*67c0*/  LDSM.16.MT88.4 R8, [R3] ;  /* 0x000000000308783b */ /* 0x000fe80000004200 */
[----:B------:R-:W-:Y:S04]  /*67d0*/  LDSM.16.MT88.4 R12, [R2+0x11000] ;  /* 0x01100000020c783b */ /* 0x000fe80000004200 */
[----:B------:R-:W-:Y:S04]  /*67e0*/  LDSM.16.MT88.4 R16, [R3+0x1000] ;  /* 0x001000000310783b */ /* 0x000fe80000004200 */
[----:B------:R-:W-:Y:S04]  /*67f0*/  LDSM.16.MT88.4 R32, [R2+0xf800] ;  /* 0x00f800000220783b */ /* 0x000fe80000004200 */
[----:B------:R-:W-:Y:S01]  /*6800*/  LDSM.16.MT88.4 R20, [R3+0x400] ;  /* 0x000400000314783b */ /* 0x000fe20000004200 */
[CC--:B----4-:R-:W-:Y:S04]  /*6810*/  LEA R4, P0, R0.reuse, R28.reuse, 0x2 ;  /* 0x0000001c00047211 */ /* 0x0d0fe800078010ff */
[-C--:B------:R-:W-:Y:S02]  /*6820*/  LEA.HI.X.SX32 R5, R0, R29.reuse, 0x2, P0 ;  /* 0x0000001d00057211 */ /* 0x080fe400000f16ff */
[----:B------:R-:W-:Y:S02]  /*6830*/  PLOP3.LUT P0, PT, PT, PT, UP2, 0x80, 0x0 ;  /* 0x000000000000781c */ /* 0x000fe40003f0f028 */
[C---:B------:R-:W-:Y:S02]  /*6840*/  IADD3 R0, R3.reuse, -0x3000, RZ ;  /* 0xffffd00003007810 */ /* 0x040fe40007ffe0ff */
[C---:B------:R-:W-:Y:S04]  /*6850*/  LEA R6, P1, R132.reuse, R28, 0x2 ;  /* 0x0000001c84067211 */ /* 0x040fe800078210ff */
        /* <DEDUP_REMOVED lines=237> */
.L_x_72:
        /* <DEDUP_REMOVED lines=18> */
.L_x_73:
[----:B-1----:R-:W1:Y:S01]  /*7850*/  S2R R4, SR_TID.X ;  /* 0x0000000000047919 */ /* 0x002e620000002100 */
[----:B------:R-:W-:Y:S01]  /*7860*/  USHF.L.U32 UR4, UR18, 0x7, URZ ;  /* 0x0000000712047899 */ /* 0x000fe2000800063f */
[----:B-----5:R-:W-:Y:S01]  /*7870*/  IMAD.SHL.U32 R0, R150, 0x2, RZ ;  /* 0x0000000296007824 */ /* 0x020fe200078e00ff */
[----:B------:R-:W-:Y:S01]  /*7880*/  ULDC.64 UR6, c[0x0][0x3a0] ;  /* 0x0000e80000067ab9 */ /* 0x000fe20000000a00 */
[----:B------:R-:W-:Y:S01]  /*7890*/  BAR.SYNC.DEFER_BLOCKING 0x0 ;  /* 0x0000000000007b1d */ /* 0x000fe20000010000 */
[----:B------:R-:W-:Y:S01]  /*78a0*/  USHF.R.S32.HI UR8, URZ, 0x1f, UR4 ;  /* 0x0000001f3f087899 */ /* 0x000fe20008011404 */
[----:B------:R-:W-:Y:S02]  /*78b0*/  IMAD.U32 R10, RZ, RZ, UR36 ;  /* 0x00000024ff0a7e24 */ /* 0x000fe4000f8e00ff */
[----:B------:R-:W-:Y:S01]  /*78c0*/  IMAD.U32 R25, RZ, RZ, UR4 ;  /* 0x00000004ff197e24 */ /* 0x000fe2000f8e00ff */
[----:B------:R-:W-:Y:S01]  /*78d0*/  UIMAD UR5, UR8, UR6, URZ ;  /* 0x00000006080572a4 */ /* 0x000fe2000f8e023f */
[----:B------:R-:W-:Y:S03]  /*78e0*/  BSSY B0, `(.L_x_74) ;  /* 0x000002d000007945 */ /* 0x000fe60003800000 */
[----:B------:R-:W-:-:S03]  /*78f0*/  UIMAD UR5, UR4, UR7, UR5 ;  /* 0x00000007040572a4 */ /* 0x000fc6000f8e0205 */
[----:B------:R-:W-:Y:S02]  /*7900*/  ULDC.64 UR6, c[0x0][0x3b8] ;  /* 0x0000ee0000067ab9 */ /* 0x000fe40000000a00 */
[----:B------:R-:W-:-:S04]  /*7910*/  UIMAD UR6, UR57, UR6, URZ ;  /* 0x00000006390672a4 */ /* 0x000fc8000f8e023f */
[----:B------:R-:W-:Y:S01]  /*7920*/  UIMAD UR6, UR36, UR7, UR6 ;  /* 0x00000007240672a4 */ /* 0x000fe2000f8e0206 */
[----:B-1----:R-:W-:-:S04]  /*7930*/  SHF.R.S32.HI R8, RZ, 0x1f, R4 ;  /* 0x0000001fff087819 */ /* 0x002fc80000011404 */
[----:B------:R-:W-:Y:S01]  /*7940*/  LEA.HI R8, R8, R4, RZ, 0x2 ;  /* 0x0000000408087211 */ /* 0x000fe200078f10ff */
[----:B------:R1:W2:Y:S03]  /*7950*/  LDS.128 R36, [R0+0xa000] ;  /* 0x00a0000000247984 */ /* 0x0002a60000000c00 */
[----:B------:R-:W-:Y:S01]  /*7960*/  LOP3.LUT R3, R8, 0xfffffffc, RZ, 0xc0, !PT ;  /* 0xfffffffc08037812 */ /* 0x000fe200078ec0ff */
[----:B------:R1:W3:Y:S04]  /*7970*/  LDS.128 R32, [R0+0xc000] ;  /* 0x00c0000000207984 */ /* 0x0002e80000000c00 */
[----:B------:R-:W-:Y:S01]  /*7980*/  IMAD.IADD R3, R4, 0x1, -R3 ;  /* 0x0000000104037824 */ /* 0x000fe200078e0a03 */
[----:B------:R1:W4:Y:S03]  /*7990*/  LDS.128 R28, [R0+0xe000] ;  /* 0x00e00000001c7984 */ /* 0x0003260000000c00 */
[----:B------:R-:W-:Y:S01]  /*79a0*/  IMAD.SHL.U32 R6, R3, 0x8, RZ ;  /* 0x0000000803067824 */ /* 0x000fe200078e00ff */
[----:B------:R1:W1:Y:S01]  /*79b0*/  LDS.128 R48, [R0+0xf000] ;  /* 0x00f0000000307984 */ /* 0x0002620000000c00 */
[----:B------:R-:W-:Y:S01]  /*79c0*/  IMAD.U32 R3, RZ, RZ, UR5 ;  /* 0x00000005ff037e24 */ /* 0x000fe2000f8e00ff */
[----:B------:R-:W-:-:S02]  /*79d0*/  UIMAD UR5, UR18, -0x80, UR14 ;  /* 0xffffff80120578a4 */ /* 0x000fc4000f8e020e */
[----:B------:R1:W1:Y:S01]  /*79e0*/  LDS.128 R60, [R0+0x10000] ;  /* 0x01000000003c7984 */ /* 0x0002620000000c00 */
[----:B------:R-:W-:-:S03]  /*79f0*/  SHF.R.S32.HI R7, RZ, 0x1f, R6 ;  /* 0x0000001fff077819 */ /* 0x000fc60000011406 */
[----:B------:R1:W1:Y:S02]  /*7a00*/  LDS.128 R44, [R0+0x11000] ;  /* 0x01100000002c7984 */ /* 0x0002640000000c00 */
[----:B------:R-:W-:Y:S02]  /*7a10*/  IMAD.WIDE.U32 R4, R25, c[0x0][0x3a0], R6 ;  /* 0x0000e80019047a25 */ /* 0x000fe400078e0006 */
[----:B------:R1:W1:Y:S03]  /*7a20*/  LDS.128 R56, [R0+0x12000] ;  /* 0x0120000000387984 */ /* 0x0002660000000c00 */
[----:B------:R-:W-:Y:S01]  /*7a30*/  IADD3 R4, P0, R4, UR11, RZ ;  /* 0x0000000b04047c10 */ /* 0x000fe2000ff1e0ff */
[----:B------:R1:W1:Y:S03]  /*7a40*/  LDS.128 R40, [R0+0x13000] ;  /* 0x0130000000287984 */ /* 0x0002660000000c00 */
[----:B------:R-:W-:Y:S01]  /*7a50*/  IADD3.X R5, R5, UR15, R3, P0, !PT ;  /* 0x0000000f05057c10 */ /* 0x000fe200087fe403 */
[----:B------:R1:W1:Y:S01]  /*7a60*/  LDS.128 R52, [R0+0x14000] ;  /* 0x0140000000347984 */ /* 0x0002620000000c00 */
[----:B------:R-:W-:-:S03]  /*7a70*/  SHF.R.S32.HI R3, RZ, 0x2, R8 ;  /* 0x00000002ff037819 */ /* 0x000fc60000011408 */
[----:B------:R-:W-:Y:S01]  /*7a80*/  IMAD.WIDE.U32 R10, R10, c[0x0][0x3b8], R4 ;  /* 0x0000ee000a0a7a25 */ /* 0x000fe200078e0004 */
[----:B------:R-:W-:Y:S02]  /*7a90*/  ISETP.GE.AND P2, PT, R3, UR5, PT ;  /* 0x0000000503007c0c */ /* 0x000fe4000bf46270 */
[----:B------:R-:W-:Y:S02]  /*7aa0*/  SHF.R.S32.HI R26, RZ, 0x1f, R3 ;  /* 0x0000001fff1a7819 */ /* 0x000fe40000011403 */
[----:B------:R-:W-:-:S09]  /*7ab0*/  IADD3 R24, R11, UR6, RZ ;  /* 0x000000060b187c10 */ /* 0x000fd2000fffe0ff */
[----:B------:R-:W-:Y:S05]  /*7ac0*/  @P2 BRA `(.L_x_75) ;  /* 0x000000e000002947 */ /* 0x000fea0003800000 */
[----:B--234-:R-:W2:Y:S01]  /*7ad0*/  LDS.128 R20, [R0+0xb000] ;  /* 0x00b0000000147984 */ /* 0x01cea20000000c00 */
[----:B------:R-:W-:Y:S02]  /*7ae0*/  MOV R4, R10 ;  /* 0x0000000a00047202 */ /* 0x000fe40000000f00 */
[----:B------:R-:W-:Y:S01]  /*7af0*/  MOV R5, R24 ;  /* 0x0000001800057202 */ /* 0x000fe20000000f00 */
[----:B------:R-:W3:Y:S04]  /*7b00*/  LDS.128 R16, [R0+0x9000] ;  /* 0x0090000000107984 */ /* 0x000ee80000000c00 */
[----:B------:R4:W5:Y:S01]  /*7b10*/  LDS.128 R12, [R0+0xd000] ;  /* 0x00d00000000c7984 */ /* 0x0009620000000c00 */
[----:B------:R-:W-:-:S05]  /*7b20*/  IMAD.WIDE.U32 R8, R3, c[0x0][0x3a0], R4 ;  /* 0x0000e80003087a25 */ /* 0x000fca00078e0004 */
[----:B------:R-:W-:Y:S01]  /*7b30*/  LEA R4, P0, R8, c[0x0][0x340], 0x1 ;  /* 0x0000d00008047a11 */ /* 0x000fe200078008ff */
[----:B-1--4-:R-:W-:-:S04]  /*7b40*/  IMAD R0, R26, c[0x0][0x3a0], RZ ;  /* 0x0000e8001a007a24 */ /* 0x012fc800078e02ff */
[----:B------:R-:W-:-:S05]  /*7b50*/  IMAD R0, R3, c[0x0][0x3a4], R0 ;  /* 0x0000e90003007a24 */ /* 0x000fca00078e0200 */
[----:B------:R-:W-:-:S04]  /*7b60*/  IADD3 R0, R0, R9, RZ ;  /* 0x0000000900007210 */ /* 0x000fc80007ffe0ff */
[----:B------:R-:W-:-:S05]  /*7b70*/  LEA.HI.X R5, R8, c[0x0][0x344], R0, 0x1, P0 ;  /* 0x0000d10008057a11 */ /* 0x000fca00000f0c00 */
[----:B--2---:R1:W-:Y:S04]  /*7b80*/  STG.E.128 [R4.64+0x40], R20 ;  /* 0x0000401404007986 */ /* 0x0043e8000c101d0c */
[----:B---3--:R1:W-:Y:S04]  /*7b90*/  STG.E.128 [R4.64], R16 ;  /* 0x0000001004007986 */ /* 0x0083e8000c101d0c */
[----:B-----5:R1:W-:Y:S02]  /*7ba0*/  STG.E.128 [R4.64+0x80], R12 ;  /* 0x0000800c04007986 */ /* 0x0203e4000c101d0c */
.L_x_75:
[----:B--234-:R-:W-:Y:S05]  /*7bb0*/  BSYNC B0 ;  /* 0x0000000000007941 */ /* 0x01cfea0003800000 */
.L_x_74:
[----:B-1----:R-:W-:Y:S01]  /*7bc0*/  IADD3 R0, R3, 0x40, RZ ;  /* 0x0000004003007810 */ /* 0x002fe20007ffe0ff */
[----:B------:R-:W-:Y:S03]  /*7bd0*/  BSSY B0, `(.L_x_76) ;  /* 0x0000010000007945 */ /* 0x000fe60003800000 */
[----:B------:R-:W-:-:S13]  /*7be0*/  ISETP.GE.AND P1, PT, R0, UR5, PT ;  /* 0x0000000500007c0c */ /* 0x000fda000bf26270 */
[----:B------:R-:W-:Y:S05]  /*7bf0*/  @P1 BRA `(.L_x_77) ;  /* 0x000000d000001947 */ /* 0x000fea0003800000 */
[----:B------:R-:W-:Y:S02]  /*7c00*/  IADD3 R0, P0, R3, 0x40, RZ ;  /* 0x0000004003007810 */ /* 0x000fe40007f1e0ff */
[----:B------:R-:W-:-:S03]  /*7c10*/  MOV R5, R24 ;  /* 0x0000001800057202 */ /* 0x000fc60000000f00 */
[----:B------:R-:W-:-:S04]  /*7c20*/  IMAD.X R4, RZ, RZ, R26, P0 ;  /* 0x000000ffff047224 */ /* 0x000fc800000e061a */
[----:B------:R-:W-:Y:S02]  /*7c30*/  IMAD R8, R4, c[0x0][0x3a0], RZ ;  /* 0x0000e80004087a24 */ /* 0x000fe400078e02ff */
[----:B------:R-:W-:-:S04]  /*7c40*/  IMAD.MOV.U32 R4, RZ, RZ, R10 ;  /* 0x000000ffff047224 */ /* 0x000fc800078e000a */
[----:B------:R-:W-:-:S04]  /*7c50*/  IMAD.WIDE.U32 R10, R0, c[0x0][0x3a0], R4 ;  /* 0x0000e800000a7a25 */ /* 0x000fc800078e0004 */
[----:B------:R-:W-:Y:S01]  /*7c60*/  IMAD R0, R0, c[0x0][0x3a4], R8 ;  /* 0x0000e90000007a24 */ /* 0x000fe200078e0208 */
[----:B------:R-:W-:-:S04]  /*7c70*/  LEA R4, P0, R10, c[0x0][0x340], 0x1 ;  /* 0x0000d0000a047a11 */ /* 0x000fc800078008ff */
[----:B------:R-:W-:-:S04]  /*7c80*/  IADD3 R0, R0, R11, RZ ;  /* 0x0000000b00007210 */ /* 0x000fc80007ffe0ff */
[----:B------:R-:W-:-:S05]  /*7c90*/  LEA.HI.X R5, R10, c[0x0][0x344], R0, 0x1, P0 ;  /* 0x0000d1000a057a11 */ /* 0x000fca00000f0c00 */
[----:B------:R1:W-:Y:S04]  /*7ca0*/  STG.E.128 [R4.64], R36 ;  /* 0x0000002404007986 */ /* 0x0003e8000c101d0c */
[----:B------:R1:W-:Y:S04]  /*7cb0*/  STG.E.128 [R4.64+0x40], R32 ;  /* 0x0000402004007986 */ /* 0x0003e8000c101d0c */
[----:B------:R1:W-:Y:S02]  /*7cc0*/  STG.E.128 [R4.64+0x80], R28 ;  /* 0x0000801c04007986 */ /* 0x0003e4000c101d0c */
.L_x_77:
[----:B------:R-:W-:Y:S05]  /*7cd0*/  BSYNC B0 ;  /* 0x0000000000007941 */ /* 0x000fea0003800000 */
.L_x_76:
        /* <DEDUP_REMOVED lines=15> */
[----:B-1----:R-:W-:Y:S01]  /*7dd0*/  MOV R4, R6 ;  /* 0x0000000600047202 */ /* 0x002fe20000000f00 */
[----:B------:R-:W-:Y:S01]  /*7de0*/  IMAD R10, R26, c[0x0][0x3a8], RZ ;  /* 0x0000ea001a0a7a24 */ /* 0x000fe200078e02ff */
[----:B------:R-:W-:-:S05]  /*7df0*/  MOV R5, R0 ;  /* 0x0000000000057202 */ /* 0x000fca0000000f00 */
[----:B------:R-:W-:-:S04]  /*7e00*/  IMAD.WIDE.U32 R8, R3, c[0x0][0x3a8], R4 ;  /* 0x0000ea0003087a25 */ /* 0x000fc800078e0004 */
[----:B------:R-:W-:-:S05]  /*7e10*/  IMAD R4, R3, c[0x0][0x3ac], R10 ;  /* 0x0000eb0003047a24 */ /* 0x000fca00078e020a */
[----:B------:R-:W-:Y:S02]  /*7e20*/  IADD3 R5, R4, R9, RZ ;  /* 0x0000000904057210 */ /* 0x000fe40007ffe0ff */
[----:B------:R-:W-:-:S04]  /*7e30*/  LEA R4, P0, R8, c[0x0][0x348], 0x1 ;  /* 0x0000d20008047a11 */ /* 0x000fc800078008ff */
[----:B------:R-:W-:-:S05]  /*7e40*/  LEA.HI.X R5, R8, c[0x0][0x34c], R5, 0x1, P0 ;  /* 0x0000d30008057a11 */ /* 0x000fca00000f0c05 */
[----:B------:R1:W-:Y:S04]  /*7e50*/  STG.E.128 [R4.64], R48 ;  /* 0x0000003004007986 */ /* 0x0003e8000c101d0c */
[----:B------:R1:W-:Y:S04]  /*7e60*/  STG.E.128 [R4.64+0x40], R44 ;  /* 0x0000402c04007986 */ /* 0x0003e8000c101d0c */
[----:B------:R1:W-:Y:S02]  /*7e70*/  STG.E.128 [R4.64+0x80], R40 ;  /* 0x0000802804007986 */ /* 0x0003e4000c101d0c */
.L_x_79:
[----:B------:R-:W-:Y:S05]  /*7e80*/  BSYNC B0 ;  /* 0x0000000000007941 */ /* 0x000fea0003800000 */
.L_x_78:
        /* <DEDUP_REMOVED lines=10> */
[----:B------:R1:W-:Y:S04]  /*7f30*/  STG.E.128 [R4.64], R60 ;  /* 0x0000003c04007986 */ /* 0x0003e8000c101d0c */
[----:B------:R1:W-:Y:S04]  /*7f40*/  STG.E.128 [R4.64+0x40], R56 ;  /* 0x0000403804007986 */ /* 0x0003e8000c101d0c */
[----:B------:R1:W-:Y:S02]  /*7f50*/  STG.E.128 [R4.64+0x80], R52 ;  /* 0x0000803404007986 */ /* 0x0003e4000c101d0c */
.L_x_68:
[----:B------:R-:W-:Y:S05]  /*7f60*/  BSYNC B1 ;  /* 0x0000000000017941 */ /* 0x000fea0003800000 */
.L_x_54:
        /* <DEDUP_REMOVED lines=11> */
.L_x_80:
[----:B------:R-:W-:Y:S05]  /*8020*/  EXIT ;  /* 0x000000000000794d */ /* 0x000fea0003800000 */
.L_x_82:
        /* <DEDUP_REMOVED lines=13> */
.L_x_666:


//--------------------- .text._ZN5flash44flash_bwd_dq_dk_dv_loop_seqk_parallel_kernelI23Flash_bwd_kernel_traitsILi96ELi64ELi128ELi8ELi2ELi4ELi4ELb1ELb0EN7cutlass6half_tE19Flash_kernel_traitsILi96ELi64ELi128ELi8ES3_EELb0ELb1ELb0ELb1ELb0ELb0ELb0EEEvNS_16Flash_bwd_paramsE --------------------------
	.section	.text._ZN5flash44flash_bwd_dq_dk_dv_loop_seqk_parallel_kernelI23Flash_bwd_kernel_traitsILi96ELi64ELi128ELi8ELi2ELi4ELi4ELb1ELb0EN7cutlass6half_tE19Flash_kernel_traitsILi96ELi64ELi128ELi8ES3_EELb0ELb1ELb0ELb1ELb0ELb0ELb0EEEvNS_16Flash_bwd_paramsE,"ax",@progbits
	.sectioninfo	@"SHI_REGISTERS=255"
	.align	128
        .global         _ZN5flash44flash_bwd_dq_dk_dv_loop_seqk_parallel_kernelI23Flash_bwd_kernel_traitsILi96ELi64ELi128ELi8ELi2ELi4ELi4ELb1ELb0EN7cutlass6half_tE19Flash_kernel_traitsILi96ELi64ELi128ELi8ES3_EELb0ELb1ELb0ELb1ELb0ELb0ELb0EEEvNS_16Flash_bwd_paramsE
        .type           _ZN5flash44flash_bwd_dq_dk_dv_loop_seqk_parallel_kernelI23Flash_bwd_kernel_traitsILi96ELi64ELi128ELi8ELi2ELi4ELi4ELb1ELb0EN7cutlass6half_tE19Flash_kernel_traitsILi96ELi64ELi128ELi8ES3_EELb0ELb1ELb0ELb1ELb0ELb0ELb0EEEvNS_16Flash_bwd_paramsE,@function
        .size           _ZN5flash44flash_bwd_dq_dk_dv_loop_seqk_parallel_kernelI23Flash_bwd_kernel_traitsILi96ELi64ELi128ELi8ELi2ELi4ELi4ELb1ELb0EN7cutlass6half_tE19Flash_kernel_traitsILi96ELi64ELi128ELi8ES3_EELb0ELb1ELb0ELb1ELb0ELb0ELb0EEEvNS_16Flash_bwd_paramsE,(.L_x_667 - _ZN5flash44flash_bwd_dq_dk_dv_loop_seqk_parallel_kernelI23Flash_bwd_kernel_traitsILi96ELi64ELi128ELi8ELi2ELi4ELi4ELb1ELb0EN7cutlass6half_tE19Flash_kernel_traitsILi96ELi64ELi128ELi8ES3_EELb0ELb1ELb0ELb1ELb0ELb0ELb0EEEvNS_16Flash_bwd_paramsE)
        .other          _ZN5flash44flash_bwd_dq_dk_dv_loop_seqk_parallel_kernelI23Flash_bwd_kernel_traitsILi96ELi64ELi128ELi8ELi2ELi4ELi4ELb1ELb0EN7cutlass6half_tE19Flash_kernel_traitsILi96ELi64ELi128ELi8ES3_EELb0ELb1ELb0ELb1ELb0ELb0ELb0EEEvNS_16Flash_bwd_paramsE,@"STO_CUDA_ENTRY STV_DEFAULT"
_ZN5flash44flash_bwd_dq_dk_dv_loop_seqk_parallel_kernelI23Flash_bwd_kernel_traitsILi96ELi64ELi128ELi8ELi2ELi4ELi4ELb1ELb0EN7cutlass6half_tE19Flash_kernel_traitsILi96ELi64ELi128ELi8ES3_EELb0ELb1ELb0ELb1ELb0ELb0ELb0EEEvNS_16Flash_bwd_paramsE:
.text._ZN5flash44flash_bwd_dq_dk_dv_loop_seqk_parallel_kernelI23Flash_bwd_kernel_traitsILi96ELi64ELi128ELi8ELi2ELi4ELi4ELb1ELb0EN7cutlass6half_tE19Flash_kernel_traitsILi96ELi64ELi128ELi8ES3_EELb0ELb1ELb0ELb1ELb0ELb0ELb0EEEvNS_16Flash_bwd_paramsE:
        /* <DEDUP_REMOVED lines=34> */
[CC--:B------:R-:W-:Y:S01]  /*0220*/  LEA.HI R7, R20.reuse, R21.reuse, RZ, 0x2 ;  /* 0x0000001514077211 */ /* 0x0c0fe200078f10ff */
[----:B------:R-:W-:Y:S01]  /*0230*/  ULDC UR9, c[0x0][0x1c0] ;  /* 0x0000700000097ab9 */ /* 0x000fe20000000800 */
[----:B------:R-:W-:Y:S01]  /*0240*/  SHF.R.S32.HI R0, RZ, 0x3, R18 ;  /* 0x00000003ff007819 */ /* 0x000fe20000011412 */
[----:B------:R-:W-:Y:S01]  /*0250*/  UIMAD UR54, UR6, UR4, UR54 ;  /* 0x00000004063672a4 */ /* 0x000fe2000f8e0236 */
[----:B------:R-:W-:Y:S01]  /*0260*/  LOP3.LUT R2, R7, 0xfffffffc, RZ, 0xc0, !PT ;  /* 0xfffffffc07027812 */ /* 0x000fe200078ec0ff */
[----:B---3--:R-:W-:Y:S01]  /*0270*/  UIMAD UR51, UR5, UR30, URZ ;  /* 0x0000001e053372a4 */ /* 0x008fe2000f8e023f */
[-C--:B------:R-:W-:Y:S01]  /*0280*/  LEA.HI R4, R20, R21.reuse, RZ, 0x4 ;  /* 0x0000001514047211 */ /* 0x080fe200078f20ff */
[----:B------:R-:W-:Y:S01]  /*0290*/  IMAD.SHL.U32 R0, R0, 0x40, RZ ;  /* 0x0000004000007824 */ /* 0x000fe200078e00ff */
[----:B------:R-:W-:Y:S01]  /*02a0*/  LEA.HI R17, R20, R21, RZ, 0x5 ;  /* 0x0000001514117211 */ /* 0x000fe200078f28ff */
[----:B------:R-:W-:Y:S01]  /*02b0*/  IMAD.IADD R16, R21, 0x1, -R2 ;  /* 0x0000000115107824 */ /* 0x000fe200078e0a02 */
[----:B------:R-:W-:Y:S01]  /*02c0*/  SHF.R.S32.HI R5, RZ, 0x4, R4 ;  /* 0x00000004ff057819 */ /* 0x000fe20000011404 */
[----:B------:R-:W-:Y:S01]  /*02d0*/  UIMAD.WIDE.U32 UR42, UR30, UR14, URZ ;  /* 0x0000000e1e2a72a5 */ /* 0x000fe2000f8e003f */
[----:B------:R-:W-:Y:S01]  /*02e0*/  LOP3.LUT R0, R0, 0xc0, RZ, 0xc0, !PT ;  /* 0x000000c000007812 */ /* 0x000fe200078ec0ff */
[----:B------:R-:W-:Y:S01]  /*02f0*/  IMAD.SHL.U32 R22, R16, 0x8, RZ ;  /* 0x0000000810167824 */ /* 0x000fe200078e00ff */
[----:B------:R-:W-:Y:S01]  /*0300*/  LEA.HI R2, R4, R5, RZ, 0x1 ;  /* 0x0000000504027211 */ /* 0x000fe200078f08ff */
[----:B------:R-:W-:Y:S01]  /*0310*/  UIMAD UR4, UR30, UR9, UR34 ;  /* 0x000000091e0472a4 */ /* 0x000fe2000f8e0222 */
[----:B------:R-:W-:Y:S01]  /*0320*/  SHF.R.S32.HI R11, RZ, 0x2, R7 ;  /* 0x00000002ff0b7819 */ /* 0x000fe20000011407 */
[----:B------:R-:W-:Y:S01]  /*0330*/  @!UP5 UIMAD UR5, UR30, UR11, UR34 ;  /* 0x0000000b1e05d2a4 */ /* 0x000fe2000f8e0222 */
[----:B------:R-:W-:Y:S01]  /*0340*/  LOP3.LUT R3, R0, 0x18, R22, 0xf8, !PT ;  /* 0x0000001800037812 */ /* 0x000fe200078ef816 */
[----:B------:R-:W-:Y:S01]  /*0350*/  STL [R1], R22 ;  /* 0x0000001601007387 */ /* 0x000fe20000100800 */
[----:B------:R-:W-:Y:S01]  /*0360*/  SHF.R.U32.HI R0, RZ, 0x3, R0 ;  /* 0x00000003ff007819 */ /* 0x000fe20000011600 */
[----:B------:R-:W-:Y:S01]  /*0370*/  USHF.L.U32 UR44, UR45, 0x6, URZ ;  /* 0x000000062d2c7899 */ /* 0x000fe2000800063f */
[----:B------:R-:W-:Y:S01]  /*0380*/  LOP3.LUT R2, R2, 0xfffffffe, RZ, 0xc0, !PT ;  /* 0xfffffffe02027812 */ /* 0x000fe200078ec0ff */
[----:B------:R-:W-:Y:S01]  /*0390*/  ULDC UR48, c[0x0][0x214] ;  /* 0x0000850000307ab9 */ /* 0x000fe20000000800 */
[----:B------:R-:W-:Y:S01]  /*03a0*/  LOP3.LUT R9, R3, R0, RZ, 0x3c, !PT ;  /* 0x0000000003097212 */ /* 0x000fe200078e3cff */
[----:B------:R-:W-:Y:S01]  /*03b0*/  ULDC UR55, c[0x0][0x1c8] ;  /* 0x0000720000377ab9 */ /* 0x000fe20000000800 */
[----:B------:R-:W-:Y:S01]  /*03c0*/  LOP3.LUT R0, R4, 0xfffffff0, RZ, 0xc0, !PT ;  /* 0xfffffff004007812 */ /* 0x000fe200078ec0ff */
[----:B------:R-:W-:Y:S01]  /*03d0*/  IMAD.IADD R14, R5, 0x1, -R2 ;  /* 0x00000001050e7824 */ /* 0x000fe200078e0a02 */
[--C-:B------:R-:W-:Y:S01]  /*03e0*/  SHF.R.S32.HI R6, RZ, 0x5, R17.reuse ;  /* 0x00000005ff067819 */ /* 0x100fe20000011411 */
[----:B------:R-:W-:Y:S01]  /*03f0*/  ULDC.U8 UR8, c[0x0][0x3d0] ;  /* 0x0000f40000087ab9 */ /* 0x000fe20000000000 */
[----:B------:R-:W-:Y:S01]  /*0400*/  SHF.R.S32.HI R2, RZ, 0x1f, R17 ;  /* 0x0000001fff027819 */ /* 0x000fe20000011411 */
[----:B------:R-:W-:Y:S01]  /*0410*/  IMAD.IADD R0, R21, 0x1, -R0 ;  /* 0x0000000115007824 */ /* 0x000fe200078e0a00 */
[-C--:B------:R-:W-:Y:S01]  /*0420*/  LEA.HI R3, R7, R11.reuse, RZ, 0x1 ;  /* 0x0000000b07037211 */ /* 0x080fe200078f08ff */
[----:B------:R-:W-:Y:S01]  /*0430*/  ULDC UR49, c[0x0][0x224] ;  /* 0x0000890000317ab9 */ /* 0x000fe20000000800 */
[-C--:B------:R-:W-:Y:S01]  /*0440*/  LEA.HI R2, R2, R6.reuse, RZ, 0x2 ;  /* 0x0000000602027211 */ /* 0x080fe200078f10ff */
[----:B------:R-:W-:Y:S01]  /*0450*/  @UP5 UIMAD UR53, UR30, UR48, URZ ;  /* 0x000000301e3552a4 */ /* 0x000fe2000f8e023f */
[----:B------:R-:W-:Y:S01]  /*0460*/  LEA.HI R4, R17, R6, RZ, 0x1 ;  /* 0x0000000611047211 */ /* 0x000fe200078f08ff */
[----:B------:R-:W-:Y:S01]  /*0470*/  ULDC.64 UR12, c[0x0][0x118] ;  /* 0x00004600000c7ab9 */ /* 0x000fe20000000a00 */
[----:B------:R-:W-:Y:S01]  /*0480*/  LOP3.LUT R3, R3, 0x7fffffe, RZ, 0xc0, !PT ;  /* 0x07fffffe03037812 */ /* 0x000fe200078ec0ff */
[----:B------:R-:W-:Y:S01]  /*0490*/  UMOV UR60, 0x4 ;  /* 0x00000004003c7882 */ /* 0x000fe20000000000 */
[----:B------:R-:W-:Y:S01]  /*04a0*/  SHF.R.S32.HI R5, RZ, 0x1f, R0 ;  /* 0x0000001fff057819 */ /* 0x000fe20000011400 */
[----:B------:R-:W-:Y:S01]  /*04b0*/  ULOP3.LUT UR55, UR34, UR55, URZ, 0x3c, !UPT ;  /* 0x0000003722377292 */ /* 0x000fe2000f8e3c3f */
[----:B------:R-:W-:Y:S01]  /*04c0*/  LOP3.LUT R2, R2, 0xfffffffc, RZ, 0xc0, !PT ;  /* 0xfffffffc02027812 */ /* 0x000fe200078ec0ff */
[----:B------:R-:W-:Y:S01]  /*04d0*/  IMAD.IADD R3, R11, 0x1, -R3 ;  /* 0x000000010b037824 */ /* 0x000fe200078e0a03 */
[----:B------:R-:W-:Y:S01]  /*04e0*/  LOP3.LUT R4, R4, 0xfffffffe, RZ, 0xc0, !PT ;  /* 0xfffffffe04047812 */ /* 0x000fe200078ec0ff */
[----:B------:R-:W-:Y:S01]  /*04f0*/  USHF.R.S32.HI UR56, URZ, 0x1f, UR34 ;  /* 0x0000001f3f387899 */ /* 0x000fe20008011422 */
[-C--:B------:R-:W-:Y:S01]  /*0500*/  LEA.HI R8, R0, R0.reuse, RZ, 0x1 ;  /* 0x0000000000087211 */ /* 0x080fe200078f08ff */
[C---:B------:R-:W-:Y:S01]  /*0510*/  IMAD.IADD R10, R6.reuse, 0x1, -R2 ;  /* 0x00000001060a7824 */ /* 0x040fe200078e0a02 */
[----:B------:R-:W-:Y:S01]  /*0520*/  LEA.HI R13, R5, R0, RZ, 0x3 ;  /* 0x00000000050d7211 */ /* 0x000fe200078f18ff */
[----:B------:R-:W-:Y:S01]  /*0530*/  IMAD.IADD R227, R6, 0x1, -R4 ;  /* 0x0000000106e37824 */ /* 0x000fe200078e0a04 */
[----:B------:R-:W-:Y:S01]  /*0540*/  LOP3.LUT R5, R8, 0x7fffffe, RZ, 0xc0, !PT ;  /* 0x07fffffe08057812 */ /* 0x000fe200078ec0ff */
[----:B------:R-:W-:Y:S01]  /*0550*/  IMAD R6, R6, 0x8, R3 ;  /* 0x0000000806067824 */ /* 0x000fe200078e0203 */
[----:B------:R-:W-:Y:S01]  /*0560*/  LOP3.LUT R2, R13, 0xfffffff8, RZ, 0xc0, !PT ;  /* 0xfffffff80d027812 */ /* 0x000fe200078ec0ff */
[----:B------:R-:W-:Y:S01]  /*0570*/  USHF.L.U32 UR61, UR30, 0x7, URZ ;  /* 0x000000071e3d7899 */ /* 0x000fe2000800063f */
[----:B------:R-:W-:Y:S01]  /*0580*/  LOP3.LUT R4, R18, 0xfffffff8, RZ, 0xc0, !PT ;  /* 0xfffffff812047812 */ /* 0x000fe200078ec0ff */
[C---:B------:R-:W-:Y:S01]  /*0590*/  IMAD.IADD R19, R0.reuse, 0x1, -R5 ;  /* 0x0000000100137824 */ /* 0x040fe200078e0a05 */
[----:B------:R-:W-:Y:S01]  /*05a0*/  SHF.R.S32.HI R3, RZ, 0x1f, R7 ;  /* 0x0000001fff037819 */ /* 0x000fe20000011407 */
[----:B------:R-:W-:Y:S01]  /*05b0*/  IMAD.IADD R12, R0, 0x1, -R2 ;  /* 0x00000001000c7824 */ /* 0x000fe200078e0a02 */
[----:B------:R-:W-:Y:S01]  /*05c0*/  UISETP.NE.AND UP6, UPT, UR8, URZ, UPT ;  /* 0x0000003f0800728c */ /* 0x000fe2000bfc5270 */
[----:B------:R-:W-:Y:S01]  /*05d0*/  IMAD.IADD R4, R21, 0x1, -R4 ;  /* 0x0000000115047824 */ /* 0x000fe200078e0a04 */
[----:B------:R-:W-:Y:S01]  /*05e0*/  LEA.HI R0, R3, R11, RZ, 0x3 ;  /* 0x0000000b03007211 */ /* 0x000fe200078f18ff */
[----:B------:R-:W-:Y:S01]  /*05f0*/  IMAD.U32 R5, R6, 0x20, R9 ;  /* 0x0000002006057824 */ /* 0x000fe200078e0009 */
[----:B------:R-:W-:Y:S01]  /*0600*/  LEA.HI R3, R20, R21, RZ, 0x6 ;  /* 0x0000001514037211 */ /* 0x000fe200078f30ff */
[----:B------:R-:W-:Y:S01]  /*0610*/  USHF.R.S32.HI UR58, URZ, 0x1f, UR30 ;  /* 0x0000001f3f3a7899 */ /* 0x000fe2000801141e */
[----:B------:R-:W-:Y:S01]  /*0620*/  LOP3.LUT R0, R0, 0xfffffff8, RZ, 0xc0, !PT ;  /* 0xfffffff800007812 */ /* 0x000fe200078ec0ff */
[----:B------:R-:W-:Y:S01]  /*0630*/  USHF.R.S32.HI UR57, URZ, 0x1f, UR34 ;  /* 0x0000001f3f397899 */ /* 0x000fe20008011422 */
[----:B------:R-:W-:Y:S01]  /*0640*/  LEA.HI R7, R4, R4, RZ, 0x1 ;  /* 0x0000000404077211 */ /* 0x000fe200078f08ff */
[----:B------:R1:W-:Y:S01]  /*0650*/  STL [R1+0x30], R5 ;  /* 0x0000300501007387 */ /* 0x0003e20000100800 */
[----:B------:R-:W-:Y:S01]  /*0660*/  SHF.R.S32.HI R9, RZ, 0x6, R3 ;  /* 0x00000006ff097819 */ /* 0x000fe20000011403 */
[----:B------:R-:W-:Y:S01]  /*0670*/  IMAD.IADD R0, R11, 0x1, -R0 ;  /* 0x000000010b007824 */ /* 0x000fe200078e0a00 */
[----:B------:R-:W-:Y:S01]  /*0680*/  LOP3.LUT R2, R7, 0x3fffffe, RZ, 0xc0, !PT ;  /* 0x03fffffe07027812 */ /* 0x000fe200078ec0ff */
[----:B------:R-:W-:Y:S01]  /*0690*/  UIMAD.WIDE.U32 UR40, UR36, UR42, URZ ;  /* 0x0000002a242872a5 */ /* 0x000fe2000f8e003f */
[----:B------:R-:W-:Y:S01]  /*06a0*/  LOP3.LUT P5, RZ, R12, 0x2, RZ, 0xc0, !PT ;  /* 0x000000020cff7812 */ /* 0x000fe200078ac0ff */
[----:B------:R-:W-:Y:S01]  /*06b0*/  UIMAD UR50, UR37, UR42, URZ ;  /* 0x0000002a253272a4 */ /* 0x000fe2000f8e023f */
[C---:B------:R-:W-:Y:S01]  /*06c0*/  LOP3.LUT R3, R0.reuse, 0x1, RZ, 0xc0, !PT ;  /* 0x0000000100037812 */ /* 0x040fe200078ec0ff */
[----:B------:R-:W-:Y:S01]  /*06d0*/  USHF.R.S32.HI UR52, URZ, 0x1f, UR46 ;  /* 0x0000001f3f347899 */ /* 0x000fe2000801142e */
[----:B------:R-:W-:Y:S01]  /*06e0*/  LOP3.LUT P2, RZ, R0, 0x2, RZ, 0xc0, !PT ;  /* 0x0000000200ff7812 */ /* 0x000fe2000784c0ff */
[----:B------:R-:W-:Y:S01]  /*06f0*/  UIMAD UR49, UR4, UR49, URZ ;  /* 0x00000031043172a4 */ /* 0x000fe2000f8e023f */
[----:B------:R-:W-:Y:S01]  /*0700*/  ISETP.NE.U32.AND P3, PT, R3, 0x1, PT ;  /* 0x000000010300780c */ /* 0x000fe20003f65070 */
[----:B------:R-:W-:Y:S01]  /*0710*/  IMAD.SHL.U32 R3, R4, 0x40, RZ ;  /* 0x0000004004037824 */ /* 0x000fe200078e00ff */
[----:B------:R-:W-:Y:S01]  /*0720*/  LOP3.LUT P6, RZ, R12, 0x4, RZ, 0xc0, !PT ;  /* 0x000000040cff7812 */ /* 0x000fe200078cc0ff */
[----:B------:R-:W-:Y:S01]  /*0730*/  @!UP5 UIMAD UR48, UR5, UR48, URZ ;  /* 0x000000300530d2a4 */ /* 0x000fe2000f8e023f */
[----:B------:R-:W-:Y:S01]  /*0740*/  SEL R222, R226, 0xffffffe0, !P5 ;  /* 0xffffffe0e2de7807 */ /* 0x000fe20006800000 */
[----:B------:R-:W-:Y:S01]  /*0750*/  USHF.R.S32.HI UR47, URZ, 0x1f, UR44 ;  /* 0x0000001f3f2f7899 */ /* 0x000fe2000801142c */
[----:B------:R-:W-:Y:S01]  /*0760*/  LOP3.LUT R6, R3, 0x1c0, RZ, 0xc0, !PT ;  /* 0x000001c003067812 */ /* 0x000fe200078ec0ff */
[----:B------:R-:W-:Y:S01]  /*0770*/  IMAD.SHL.U32 R3, R10, 0x10, RZ ;  /* 0x000000100a037824 */ /* 0x000fe200078e00ff */
[----:B------:R-:W-:Y:S01]  /*0780*/  SEL R230, R230, 0x10, !P3 ;  /* 0x00000010e6e67807 */ /* 0x000fe20005800000 */
[----:B------:R-:W-:Y:S01]  /*0790*/  UMOV UR39, 0xffffd000 ;  /* 0xffffd00000277882 */ /* 0x000fe20000000000 */
[----:B------:R-:W-:-:S02]  /*07a0*/  SEL R223, R223, 0x40, P6 ;  /* 0x00000040dfdf7807 */ /* 0x000fc40003000000 */
[----:B------:R-:W-:Y:S01]  /*07b0*/  LOP3.LUT R3, R6, 0x30, R3, 0xf8, !PT ;  /* 0x0000003006037812 */ /* 0x000fe200078ef803 */
[----:B-1----:R-:W-:Y:S01]  /*07c0*/  IMAD.IADD R5, R4, 0x1, -R2 ;  /* 0x0000000104057824 */ /* 0x002fe200078e0a02 */
[----:B------:R-:W-:Y:S01]  /*07d0*/  SHF.R.S32.HI R4, RZ, 0x1f, R8 ;  /* 0x0000001fff047819 */ /* 0x000fe20000011408 */
[----:B------:R-:W-:-:S04]  /*07e0*/  IMAD R2, R9, 0x4, R14 ;  /* 0x0000000409027824 */ /* 0x000fc800078e020e */
[----:B------:R-:W-:Y:S01]  /*07f0*/  IMAD R15, R2, 0x8, R5 ;  /* 0x00000008020f7824 */ /* 0x000fe200078e0205 */
[----:B------:R-:W-:Y:S02]  /*0800*/  SHF.R.S32.HI R5, RZ, 0x1, R8 ;  /* 0x00000001ff057819 */ /* 0x000fe40000011408 */
[----:B------:R-:W-:Y:S02]  /*0810*/  SHF.R.S32.HI R2, RZ, 0x1, R7 ;  /* 0x00000001ff027819 */ /* 0x000fe40000011407 */
[----:B------:R-:W-:Y:S02]  /*0820*/  LEA.HI R4, R4, R5, RZ, 0x2 ;  /* 0x0000000504047211 */ /* 0x000fe400078f10ff */
[C---:B------:R-:W-:Y:S01]  /*0830*/  LOP3.LUT P4, RZ, R2.reuse, 0x2, RZ, 0xc0, !PT ;  /* 0x0000000202ff7812 */ /* 0x040fe2000788c0ff */
[----:B------:R-:W-:Y:S01]  /*0840*/  IMAD.SHL.U32 R2, R2, 0x40, RZ ;  /* 0x0000004002027824 */ /* 0x000fe200078e00ff */
[----:B------:R-:W-:Y:S02]  /*0850*/  LOP3.LUT R4, R4, 0xfffffffc, RZ, 0xc0, !PT ;  /* 0xfffffffc04047812 */ /* 0x000fe400078ec0ff */
[----:B------:R-:W-:-:S02]  /*0860*/  LEA.HI R7, R0, R0, RZ, 0x1 ;  /* 0x0000000000077211 */ /* 0x000fc400078f08ff */
[----:B------:R-:W-:Y:S01]  /*0870*/  LOP3.LUT R2, R2, 0xc0, RZ, 0xc0, !PT ;  /* 0x000000c002027812 */ /* 0x000fe200078ec0ff */
[----:B------:R-:W-:Y:S01]  /*0880*/  IMAD.IADD R11, R5, 0x1, -R4 ;  /* 0x00000001050b7824 */ /* 0x000fe200078e0a04 */
[--C-:B------:R-:W-:Y:S02]  /*0890*/  LOP3.LUT R4, R3, 0x8, R18.reuse, 0xf8, !PT ;  /* 0x0000000803047812 */ /* 0x100fe400078ef812 */
[----:B------:R-:W-:Y:S02]  /*08a0*/  LOP3.LUT R5, R2, 0x8, R18, 0xf8, !PT ;  /* 0x0000000802057812 */ /* 0x000fe400078ef812 */
[----:B------:R-:W-:Y:S02]  /*08b0*/  SHF.R.U32.HI R3, RZ, 0x3, R2 ;  /* 0x00000003ff037819 */ /* 0x000fe40000011602 */
[----:B------:R-:W-:Y:S02]  /*08c0*/  SHF.R.U32.HI R2, RZ, 0x3, R6 ;  /* 0x00000003ff027819 */ /* 0x000fe40000011606 */
[----:B------:R-:W-:-:S02]  /*08d0*/  LOP3.LUT R218, R5, R3, RZ, 0x3c, !PT ;  /* 0x0000000305da7212 */ /* 0x000fc400078e3cff */
[----:B------:R-:W-:Y:S01]  /*08e0*/  LOP3.LUT R18, R4, R2, RZ, 0x3c, !PT ;  /* 0x0000000204127212 */ /* 0x000fe200078e3cff */
[----:B------:R-:W-:Y:S01]  /*08f0*/  IMAD.SHL.U32 R4, R16, 0x2, RZ ;  /* 0x0000000210047824 */ /* 0x000fe200078e00ff */
[----:B------:R-:W-:Y:S01]  /*0900*/  LOP3.LUT R2, R7, 0x3fffffe, RZ, 0xc0, !PT ;  /* 0x03fffffe07027812 */ /* 0x000fe200078ec0ff */
[----:B------:R-:W-:Y:S01]  /*0910*/  IMAD.U32 R218, R15, 0x20, R218 ;  /* 0x000000200fda7824 */ /* 0x000fe200078e00da */
[----:B------:R-:W-:Y:S02]  /*0920*/  LOP3.LUT R3, R17, 0xffffffe0, RZ, 0xc0, !PT ;  /* 0xffffffe011037812 */ /* 0x000fe400078ec0ff */
[----:B------:R-:W-:Y:S01]  /*0930*/  LEA.HI R8, R20, R21, RZ, 0x7 ;  /* 0x0000001514087211 */ /* 0x000fe200078f38ff */
[----:B------:R-:W-:Y:S01]  /*0940*/  IMAD.IADD R6, R0, 0x1, -R2 ;  /* 0x0000000100067824 */ /* 0x000fe200078e0a02 */
[----:B------:R-:W-:Y:S01]  /*0950*/  SEL R217, R226, 0xffffffe0, !P4 ;  /* 0xffffffe0e2d97807 */ /* 0x000fe20006000000 */
[----:B------:R-:W-:Y:S01]  /*0960*/  IMAD.SHL.U32 R2, R0, 0x40, RZ ;  /* 0x0000004000027824 */ /* 0x000fe200078e00ff */
[----:B------:R-:W-:Y:S01]  /*0970*/  LOP3.LUT P0, RZ, R11, 0x2, RZ, 0xc0, !PT ;  /* 0x000000020bff7812 */ /* 0x000fe2000780c0ff */
[C---:B------:R-:W-:Y:S01]  /*0980*/  IMAD.IADD R24, R21.reuse, 0x1, -R3 ;  /* 0x0000000115187824 */ /* 0x040fe200078e0a03 */
[----:B------:R-:W-:Y:S01]  /*0990*/  SHF.R.S32.HI R3, RZ, 0x3, R13 ;  /* 0x00000003ff037819 */ /* 0x000fe2000001140d */
[----:B------:R-:W-:Y:S01]  /*09a0*/  IMAD.SHL.U32 R21, R21, 0x2, RZ ;  /* 0x0000000215157824 */ /* 0x000fe200078e00ff */
[----:B------:R-:W-:Y:S01]  /*09b0*/  LOP3.LUT R2, R2, 0x1c0, RZ, 0xc0, !PT ;  /* 0x000001c002027812 */ /* 0x000fe200078ec0ff */
[----:B------:R-:W-:Y:S01]  /*09c0*/  IMAD.SHL.U32 R0, R9, 0x20, RZ ;  /* 0x0000002009007824 */ /* 0x000fe200078e00ff */
[----:B------:R-:W-:Y:S01]  /*09d0*/  STL [R1+0x54], R24 ;  /* 0x0000541801007387 */ /* 0x000fe20000100800 */
[----:B------:R-:W-:Y:S01]  /*09e0*/  IMAD R19, R3, 0x8, R19 ;  /* 0x0000000803137824 */ /* 0x000fe200078e0213 */
[----:B------:R-:W-:Y:S01]  /*09f0*/  SEL R226, R226, 0xffffffe0, !P0 ;  /* 0xffffffe0e2e27807 */ /* 0x000fe20004000000 */
[----:B------:R-:W-:Y:S01]  /*0a00*/  IMAD R221, R10, 0x2, R3 ;  /* 0x000000020add7824 */ /* 0x000fe200078e0203 */
[----:B------:R-:W-:Y:S01]  /*0a10*/  LOP3.LUT R9, R0, 0x6, R21, 0xf8, !PT ;  /* 0x0000000600097812 */ /* 0x000fe200078ef815 */
[----:B------:R-:W-:Y:S01]  /*0a20*/  IMAD R217, R218, 0x2, R217 ;  /* 0x00000002dad97824 */ /* 0x000fe200078e02d9 */
[----:B------:R-:W-:Y:S01]  /*0a30*/  LOP3.LUT R5, R2, 0x20, R0, 0xf8, !PT ;  /* 0x0000002002057812 */ /* 0x000fe200078ef800 */
[----:B------:R-:W-:Y:S01]  /*0a40*/  IMAD R0, R10, 0x200, R4 ;  /* 0x000002000a007824 */ /* 0x000fe200078e0204 */
[----:B------:R-:W-:Y:S01]  /*0a50*/  SHF.R.S32.HI R3, RZ, 0x7, R8 ;  /* 0x00000007ff037819 */ /* 0x000fe20000011408 */
[----:B------:R1:W-:Y:S01]  /*0a60*/  STL [R1+0x58], R9 ;  /* 0x0000580901007387 */ /* 0x0003e20000100800 */
[----:B------:R-:W-:Y:S01]  /*0a70*/  SHF.R.U32.HI R2, RZ, 0x3, R2 ;  /* 0x00000003ff027819 */ /* 0x000fe20000011602 */
[----:B------:R-:W-:-:S03]  /*0a80*/  IMAD.SHL.U32 R218, R218, 0x2, RZ ;  /* 0x00000002dada7824 */ /* 0x000fc600078e00ff */
[----:B------:R-:W-:Y:S01]  /*0a90*/  LOP3.LUT R5, R5, R2, RZ, 0x3c, !PT ;  /* 0x0000000205057212 */ /* 0x000fe200078e3cff */
[----:B-1----:R-:W-:Y:S02]  /*0aa0*/  IMAD R9, R6, 0x20, R0 ;  /* 0x0000002006097824 */ /* 0x002fe400078e0200 */
[C---:B------:R-:W-:Y:S01]  /*0ab0*/  IMAD R0, R3.reuse, 0x1000, R4 ;  /* 0x0000100003007824 */ /* 0x040fe200078e0204 */
[----:B------:R-:W-:Y:S01]  /*0ac0*/  SHF.R.S32.HI R4, RZ, 0x1f, R24 ;  /* 0x0000001fff047819 */ /* 0x000fe20000011418 */
[----:B------:R-:W-:Y:S02]  /*0ad0*/  IMAD.SHL.U32 R3, R3, 0x8, RZ ;  /* 0x0000000803037824 */ /* 0x000fe400078e00ff */
[----:B------:R-:W-:Y:S01]  /*0ae0*/  IMAD R2, R227, 0x400, R0 ;  /* 0x00000400e3027824 */ /* 0x000fe200078e0200 */
[----:B------:R-:W-:Y:S02]  /*0af0*/  LEA.HI R0, R4, R24, RZ, 0x2 ;  /* 0x0000001804007211 */ /* 0x000fe400078f10ff */
[----:B------:R-:W-:Y:S01]  /*0b00*/  LOP3.LUT R3, R3, 0x8, RZ, 0xc0, !PT ;  /* 0x0000000803037812 */ /* 0x000fe200078ec0ff */
[----:B------:R-:W-:Y:S01]  /*0b10*/  IMAD.IADD R233, R5, 0x1, R2 ;  /* 0x0000000105e97824 */ /* 0x000fe200078e0202 */
[----:B------:R-:W-:Y:S01]  /*0b20*/  SHF.R.S32.HI R2, RZ, 0x2, R0 ;  /* 0x00000002ff027819 */ /* 0x000fe20000011400 */
[----:B------:R-:W-:Y:S01]  /*0b30*/  IMAD.SHL.U32 R5, R14, 0x10, RZ ;  /* 0x000000100e057824 */ /* 0x000fe200078e00ff */
[----:B------:R-:W-:Y:S01]  /*0b40*/  SHF.R.S32.HI R0, RZ, 0x1, R7 ;  /* 0x00000001ff007819 */ /* 0x000fe20000011407 */
[----:B------:R-:W-:-:S02]  /*0b50*/  IMAD.SHL.U32 R233, R233, 0x2, RZ ;  /* 0x00000002e9e97824 */ /* 0x000fc400078e00ff */
[----:B------:R-:W-:Y:S01]  /*0b60*/  IMAD R6, R227, 0x10, R2 ;  /* 0x00000010e3067824 */ /* 0x000fe200078e0202 */
[C---:B------:R-:W-:Y:S01]  /*0b70*/  LOP3.LUT P1, RZ, R0.reuse, 0x2, RZ, 0xc0, !PT ;  /* 0x0000000200ff7812 */ /* 0x040fe2000782c0ff */
[----:B------:R-:W-:Y:S01]  /*0b80*/  IMAD.SHL.U32 R0, R0, 0x40, RZ ;  /* 0x0000004000007824 */ /* 0x000fe200078e00ff */
[----:B------:R-:W-:Y:S01]  /*0b90*/  LOP3.LUT R7, R3, 0x10, R5, 0xf8, !PT ;  /* 0x0000001003077812 */ /* 0x000fe200078ef805 */
[----:B------:R-:W-:Y:S01]  /*0ba0*/  IMAD.SHL.U32 R5, R14, 0x8, RZ ;  /* 0x000000080e057824 */ /* 0x000fe200078e00ff */
[----:B------:R-:W-:Y:S01]  /*0bb0*/  IADD3 R2, R6, -0x40, RZ ;  /* 0xffffffc006027810 */ /* 0x000fe20007ffe0ff */
[----:B------:R1:W-:Y:S01]  /*0bc0*/  STL [R1+0x50], R6 ;  /* 0x0000500601007387 */ /* 0x0003e20000100800 */
[----:B------:R-:W-:Y:S01]  /*0bd0*/  LOP3.LUT R0, R0, 0xc0, RZ, 0xc0, !PT ;  /* 0x000000c000007812 */ /* 0x000fe200078ec0ff */
[----:B------:R-:W-:Y:S01]  /*0be0*/  IMAD.IADD R231, R233, 0x1, R230 ;  /* 0x00000001e9e77824 */ /* 0x000fe200078e02e6 */
[----:B------:R-:W-:Y:S02]  /*0bf0*/  LOP3.LUT R5, R5, 0x8, RZ, 0xc0, !PT ;  /* 0x0000000805057812 */ /* 0x000fe400078ec0ff */
[----:B------:R-:W-:-:S02]  /*0c00*/  SHF.R.U32.HI R4, RZ, 0x3, R0 ;  /* 0x00000003ff047819 */ /* 0x000fc40000011600 */
[C---:B------:R-:W-:Y:S02]  /*0c10*/  IADD3 R232, R233.reuse, 0x20, RZ ;  /* 0x00000020e9e87810 */ /* 0x040fe40007ffe0ff */
[----:B------:R-:W-:Y:S01]  /*0c20*/  LOP3.LUT R8, R4, R0, R3, 0x1e, !PT ;  /* 0x0000000004087212 */ /* 0x000fe200078e1e03 */
[----:B------:R-:W-:Y:S01]  /*0c30*/  IMAD.SHL.U32 R0, R12, 0x40, RZ ;  /* 0x000000400c007824 */ /* 0x000fe200078e00ff */
[----:B------:R-:W-:Y:S01]  /*0c40*/  @P2 IADD3 R232, R233, -0x20, RZ ;  /* 0xffffffe0e9e82810 */ /* 0x000fe20007ffe0ff */
[----:B------:R-:W-:Y:S02]  /*0c50*/  IMAD R3, R14, 0x200, R18 ;  /* 0x000002000e037824 */ /* 0x000fe400078e0212 */
[----:B------:R-:W-:Y:S01]  /*0c60*/  IMAD.IADD R8, R8, 0x1, R9 ;  /* 0x0000000108087824 */ /* 0x000fe200078e0209 */
[----:B------:R-:W-:Y:S01]  /*0c70*/  LOP3.LUT R0, R0, 0x1c0, RZ, 0xc0, !PT ;  /* 0x000001c000007812 */ /* 0x000fe200078ec0ff */
[----:B------:R-:W-:Y:S01]  /*0c80*/  IMAD.IADD R230, R230, 0x1, R232 ;  /* 0x00000001e6e67824 */ /* 0x000fe200078e02e8 */
[----:B-1----:R-:W-:-:S04]  /*0c90*/  SHF.R.S32.HI R6, RZ, 0x1f, R2 ;  /* 0x0000001fff067819 */ /* 0x002fc80000011402 */
[----:B------:R-:W-:Y:S02]  /*0ca0*/  SHF.L.U64.HI R2, R2, 0x2, R6 ;  /* 0x0000000202027819 */ /* 0x000fe40000010206 */
[----:B------:R-:W-:-:S03]  /*0cb0*/  SHF.R.U32.HI R6, RZ, 0x3, R0 ;  /* 0x00000003ff067819 */ /* 0x000fc60000011600 */
[----:B------:R1:W-:Y:S01]  /*0cc0*/  STL [R1+0x4c], R2 ;  /* 0x00004c0201007387 */ /* 0x0003e20000100800 */
[----:B------:R-:W-:Y:S01]  /*0cd0*/  LOP3.LUT R6, R6, R0, R5, 0x1e, !PT ;  /* 0x0000000006067212 */ /* 0x000fe200078e1e05 */
[----:B------:R-:W-:-:S04]  /*0ce0*/  IMAD.SHL.U32 R0, R19, 0x20, RZ ;  /* 0x0000002013007824 */ /* 0x000fc800078e00ff */
[----:B------:R-:W-:Y:S02]  /*0cf0*/  IMAD R227, R227, 0x200, R0 ;  /* 0x00000200e3e37824 */ /* 0x000fe400078e0200 */
[----:B------:R-:W-:-:S05]  /*0d00*/  IMAD.U32 R221, R221, 0x200, R6 ;  /* 0x00000200dddd7824 */ /* 0x000fca00078e0006 */
[----:B------:R-:W-:-:S05]  /*0d10*/  LEA R221, R221, 0xf000, 0x1 ;  /* 0x0000f000dddd7811 */ /* 0x000fca00078e08ff */
[C---:B------:R-:W-:Y:S02]  /*0d20*/  IMAD.IADD R222, R221.reuse, 0x1, R222 ;  /* 0x00000001ddde7824 */ /* 0x040fe400078e02de */
[--C-:B------:R-:W-:Y:S02]  /*0d30*/  IMAD.IADD R224, R221, 0x1, R223.reuse ;  /* 0x00000001dde07824 */ /* 0x100fe400078e02df */
[----:B------:R-:W-:Y:S02]  /*0d40*/  IMAD.IADD R223, R222, 0x1, R223 ;  /* 0x00000001dedf7824 */ /* 0x000fe400078e02df */
[----:B-1----:R-:W-:-:S05]  /*0d50*/  IMAD.SHL.U32 R2, R11, 0x40, RZ ;  /* 0x000000400b027824 */ /* 0x002fca00078e00ff */
[----:B------:R-:W-:-:S04]  /*0d60*/  LOP3.LUT R2, R2, 0xc0, RZ, 0xc0, !PT ;  /* 0x000000c002027812 */ /* 0x000fc800078ec0ff */
[----:B------:R-:W-:-:S04]  /*0d70*/  SHF.R.U32.HI R4, RZ, 0x3, R2 ;  /* 0x00000003ff047819 */ /* 0x000fc80000011602 */
[C---:B------:R-:W-:Y:S02]  /*0d80*/  LOP3.LUT R5, R4.reuse, R2, R5, 0x1e, !PT ;  /* 0x0000000204057212 */ /* 0x040fe400078e1e05 */
[----:B------:R-:W-:Y:S02]  /*0d90*/  LOP3.LUT R2, R4, R7, R2, 0x1e, !PT ;  /* 0x0000000704027212 */ /* 0x000fe400078e1e02 */
[----:B------:R-:W-:Y:S01]  /*0da0*/  LEA R4, R8, 0x9000, 0x1 ;  /* 0x0000900008047811 */ /* 0x000fe200078e08ff */
[----:B------:R-:W-:Y:S02]  /*0db0*/  IMAD.IADD R227, R227, 0x1, R5 ;  /* 0x00000001e3e37824 */ /* 0x000fe400078e0205 */
[----:B------:R-:W-:Y:S01]  /*0dc0*/  IMAD.IADD R225, R0, 0x1, R2 ;  /* 0x0000000100e17824 */ /* 0x000fe200078e0202 */
[C---:B------:R-:W-:Y:S02]  /*0dd0*/  IADD3 R2, R22.reuse, 0x20, RZ ;  /* 0x0000002016027810 */ /* 0x040fe40007ffe0ff */
[----:B------:R-:W-:-:S03]  /*0de0*/  IADD3 R0, R22, 0x40, RZ ;  /* 0x0000004016007810 */ /* 0x000fc60007ffe0ff */
[----:B------:R1:W-:Y:S04]  /*0df0*/  STL [R1+0x18], R2 ;  /* 0x0000180201007387 */ /* 0x0003e80000100800 */
[----:B------:R2:W-:Y:S04]  /*0e00*/  STL [R1+0x1c], R0 ;  /* 0x00001c0001007387 */ /* 0x0005e80000100800 */
[----:B------:R3:W-:Y:S01]  /*0e10*/  STL [R1+0x34], R4 ;  /* 0x0000340401007387 */ /* 0x0007e20000100800 */
[----:B-1----:R-:W-:Y:S01]  /*0e20*/  IMAD.SHL.U32 R2, R3, 0x2, RZ ;  /* 0x0000000203027824 */ /* 0x002fe200078e00ff */
[----:B--2---:R-:W-:-:S02]  /*0e30*/  IADD3 R0, R4, 0x20, RZ ;  /* 0x0000002004007810 */ /* 0x004fc40007ffe0ff */
[----:B------:R-:W-:-:S05]  /*0e40*/  @P1 IADD3 R0, R4, -0x20, RZ ;  /* 0xffffffe004001810 */ /* 0x000fca0007ffe0ff */
[----:B----4-:R3:W-:Y:S02]  /*0e50*/  STL [R1+0x38], R0 ;  /* 0x0000380001007387 */ /* 0x0107e40000100800 */
.L_x_124:
        /* <DEDUP_REMOVED lines=53> */
.L_x_83:
        /* <DEDUP_REMOVED lines=40> */
[----:B------:R-:W-:Y:S02]  /*1430*/  @UP0 UIMAD UR27, UR11, UR19, UR5 ;  /* 0x000000130b1b02a4 */ /* 0x000fe4000f8e0205 */
[----:B------:R-:W-:Y:S02]  /*1440*/  UIADD3 UR32, UR9, UR17, URZ ;  /* 0x0000001109207290 */ /* 0x000fe4000fffe03f */
        /* <DEDUP_REMOVED lines=17> */
.L_x_85:
        /* <DEDUP_REMOVED lines=18> */
.L_x_86:
        /* <DEDUP_REMOVED lines=33> */
[----:B------:R-:W-:-:S02]  /*1890*/  USEL UR11, UR4, URZ, UP6 ;  /* 0x0000003f040b7287 */ /* 0x000fc4000b000000 */
[----:B------:R-:W-:Y:S01]  /*18a0*/  USHF.L.U64.HI UR4, UR30, 0x7, UR38 ;  /* 0x000000071e047899 */ /* 0x000fe20008010226 */
[----:B------:R-:W-:Y:S01]  /*18b0*/  IMAD.HI.U32 R0, R5, R0, R4 ;  /* 0x0000000005007227 */ /* 0x000fe200078e0004 */
[----:B------:R-:W-:Y:S02]  /*18c0*/  UIMAD UR7, UR59, UR7, UR5 ;  /* 0x000000073b0772a4 */ /* 0x000fe4000f8e0205 */
[----:B------:R-:W-:Y:S02]  /*18d0*/  USEL UR5, UR4, URZ, UP1 ;  /* 0x0000003f04057287 */ /* 0x000fe40008800000 */
[----:B------:R-:W-:Y:S01]  /*18e0*/  USEL UR4, UR61, URZ, UP1 ;  /* 0x0000003f3d047287 */ /* 0x000fe20008800000 */
[----:B------:R-:W-:-:S03]  /*18f0*/  IMAD.HI.U32 R0, R0, R3, RZ ;  /* 0x0000000300007227 */ /* 0x000fc600078e00ff */
[----:B------:R-:W-:Y:S01]  /*1900*/  UIADD3 UR4, UP1, UR10, UR4, URZ ;  /* 0x000000040a047290 */ /* 0x000fe2000ff3e03f */
[----:B------:R-:W-:-:S03]  /*1910*/  IMAD.MOV R4, RZ, RZ, -R0 ;  /* 0x000000ffff047224 */ /* 0x000fc600078e0a00 */
[----:B------:R-:W-:Y:S01]  /*1920*/  UIADD3.X UR6, UR28, UR5, URZ, UP1, !UPT ;  /* 0x000000051c067290 */ /* 0x000fe20008ffe43f */
[----:B------:R-:W-:Y:S01]  /*1930*/  IMAD R3, R6, R4, R3 ;  /* 0x0000000406037224 */ /* 0x000fe200078e0203 */
[----:B------:R-:W-:-:S04]  /*1940*/  UIMAD UR5, UR37, UR4, URZ ;  /* 0x00000004250572a4 */ /* 0x000fc8000f8e023f */
[----:B------:R-:W-:Y:S01]  /*1950*/  ISETP.GT.U32.AND P0, PT, R6, R3, PT ;  /* 0x000000030600720c */ /* 0x000fe20003f04070 */
[----:B------:R-:W-:Y:S02]  /*1960*/  UIMAD UR6, UR36, UR6, UR5 ;  /* 0x00000006240672a4 */ /* 0x000fe4000f8e0205 */
[----:B------:R-:W-:-:S04]  /*1970*/  @UP5 USEL UR5, UR53, UR14, !UP2 ;  /* 0x0000000e35055287 */ /* 0x000fc8000d000000 */
[----:B------:R-:W-:Y:S02]  /*1980*/  @UP5 UIMAD UR16, UR34, UR8, UR5 ;  /* 0x00000008221052a4 */ /* 0x000fe4000f8e0205 */
[----:B------:R-:W-:Y:S02]  /*1990*/  UIMAD.WIDE.U32 UR4, UR36, UR4, URZ ;  /* 0x00000004240472a5 */ /* 0x000fe4000f8e003f */
[----:B------:R-:W-:Y:S02]  /*19a0*/  USEL UR8, UR7, URZ, UP6 ;  /* 0x0000003f07087287 */ /* 0x000fe4000b000000 */
[----:B------:R-:W-:Y:S01]  /*19b0*/  @!P0 IMAD.IADD R3, R3, 0x1, -R6 ;  /* 0x0000000103038824 */ /* 0x000fe200078e0a06 */
[----:B------:R-:W-:Y:S01]  /*19c0*/  @!P0 IADD3 R0, R0, 0x1, RZ ;  /* 0x0000000100008810 */ /* 0x000fe20007ffe0ff */
[----:B------:R-:W-:Y:S01]  /*19d0*/  @!UP5 UMOV UR16, UR48 ;  /* 0x000000300010dc82 */ /* 0x000fe20008000000 */
[----:B------:R-:W-:Y:S01]  /*19e0*/  ISETP.LE.AND P0, PT, RZ, UR55, PT ;  /* 0x00000037ff007c0c */ /* 0x000fe2000bf03270 */
[----:B------:R-:W-:Y:S01]  /*19f0*/  UIADD3 UR7, UR5, UR6, URZ ;  /* 0x0000000605077290 */ /* 0x000fe2000fffe03f */
        /* <DEDUP_REMOVED lines=13> */
.L_x_87:
[----:B------:R-:W-:Y:S02]  /*1ad0*/  UMOV UR6, UR49 ;  /* 0x0000003100067c82 */ /* 0x000fe40008000000 */
.L_x_88:
[----:B------:R-:W2:Y:S04]  /*1ae0*/  LDL.64 R4, [R1] ;  /* 0x0000000001047983 */ /* 0x000ea80000100a00 */
[----:B------:R1:W2:Y:S04]  /*1af0*/  LDL.64 R20, [R1] ;  /* 0x0000000001147983 */ /* 0x0002a80000100a00 */
[----:B------:R-:W3:Y:S04]  /*1b00*/  LDL R8, [R1+0x54] ;  /* 0x0000540001087983 */ /* 0x000ee80000100800 */
[----:B------:R-:W4:Y:S04]  /*1b10*/  S2R R19, SR_TID.X ;  /* 0x0000000000137919 */ /* 0x000f280000002100 */
[----:B------:R-:W5:Y:S01]  /*1b20*/  S2R R22, SR_TID.X ;  /* 0x0000000000167919 */ /* 0x000f620000002100 */
[----:B----4-:R-:W-:-:S04]  /*1b30*/  SHF.R.S32.HI R19, RZ, 0x1f, R19 ;  /* 0x0000001fff137819 */ /* 0x010fc80000011413 */
[----:B-----5:R-:W-:-:S04]  /*1b40*/  LEA.HI R19, R19, R22, RZ, 0x2 ;  /* 0x0000001613137211 */ /* 0x020fc800078f10ff */
[----:B------:R-:W-:-:S04]  /*1b50*/  SHF.R.S32.HI R19, RZ, 0x2, R19 ;  /* 0x00000002ff137819 */ /* 0x000fc80000011413 */
[----:B------:R-:W-:Y:S02]  /*1b60*/  SHF.R.S32.HI R17, RZ, 0x1f, R19 ;  /* 0x0000001fff117819 */ /* 0x000fe40000011413 */
[----:B------:R-:W-:-:S04]  /*1b70*/  IADD3 R0, P0, R19, UR10, RZ ;  /* 0x0000000a13007c10 */ /* 0x000fc8000ff1e0ff */
[----:B------:R-:W-:Y:S01]  /*1b80*/  IADD3.X R3, R17, UR28, RZ, P0, !PT ;  /* 0x0000001c11037c10 */ /* 0x000fe200087fe4ff */
[----:B------:R-:W-:-:S04]  /*1b90*/  UIADD3 UR4, UP4, UP3, UR4, UR44, UR46 ;  /* 0x0000002c04047290 */ /* 0x000fc8000fb9e02e */
[----:B------:R-:W-:Y:S01]  /*1ba0*/  IMAD R3, R3, c[0x0][0x190], RZ ;  /* 0x0000640003037a24 */ /* 0x000fe200078e02ff */
[----:B------:R-:W-:Y:S02]  /*1bb0*/  UIADD3 UR11, UP2, UP1, UR11, UR4, UR17 ;  /* 0x000000040b0b7290 */ /* 0x000fe4000f95e011 */
[----:B------:R-:W-:-:S04]  /*1bc0*/  UIADD3.X UR4, UR7, UR47, UR52, UP4, UP3 ;  /* 0x0000002f07047290 */ /* 0x000fc8000a7e6434 */
[----:B------:R-:W-:-:S03]  /*1bd0*/  UIADD3.X UR8, UR8, UR4, UR9, UP2, UP1 ;  /* 0x0000000408087290 */ /* 0x000fc600097e2409 */
[----:B------:R-:W-:Y:S02]  /*1be0*/  ULDC.64 UR4, c[0x0][0x1a8] ;  /* 0x00006a0000047ab9 */ /* 0x000fe40000000a00 */
[----:B------:R-:W-:-:S04]  /*1bf0*/  UIMAD UR4, UR56, UR4, URZ ;  /* 0x00000004380472a4 */ /* 0x000fc8000f8e023f */
[----:B------:R-:W-:-:S03]  /*1c00*/  UIMAD UR9, UR34, UR5, UR4 ;  /* 0x00000005220972a4 */ /* 0x000fc6000f8e0204 */
[----:B------:R-:W-:Y:S02]  /*1c10*/  ULDC.64 UR4, c[0x0][0x378] ;  /* 0x0000de0000047ab9 */ /* 0x000fe40000000a00 */
[----:B------:R-:W-:-:S04]  /*1c20*/  UIMAD UR4, UR56, UR4, URZ ;  /* 0x00000004380472a4 */ /* 0x000fc8000f8e023f */
[----:B------:R-:W-:-:S03]  /*1c30*/  UIMAD UR7, UR34, UR5, UR4 ;  /* 0x00000005220772a4 */ /* 0x000fc6000f8e0204 */
[----:B------:R-:W-:Y:S02]  /*1c40*/  ULDC.64 UR4, c[0x0][0x370] ;  /* 0x0000dc0000047ab9 */ /* 0x000fe40000000a00 */
[----:B------:R-:W-:-:S04]  /*1c50*/  UIMAD UR4, UR28, UR4, URZ ;  /* 0x000000041c0472a4 */ /* 0x000fc8000f8e023f */
[----:B------:R-:W-:Y:S02]  /*1c60*/  UIMAD UR5, UR10, UR5, UR4 ;  /* 0x000000050a0572a4 */ /* 0x000fe4000f8e0204 */
[----:B------:R-:W-:Y:S02]  /*1c70*/  UIADD3 UR4, -UR15, UR25, UR24 ;  /* 0x000000190f047290 */ /* 0x000fe4000fffe118 */
[----:B------:R-:W-:Y:S02]  /*1c80*/  ULDC UR14, c[0x0][0x2e8] ;  /* 0x0000ba00000e7ab9 */ /* 0x000fe40000000800 */
[----:B------:R-:W-:-:S04]  /*1c90*/  UIADD3 UR4, UR4, -UR14, URZ ;  /* 0x8000000e04047290 */ /* 0x000fc8000fffe03f */
[----:B------:R-:W-:-:S04]  /*1ca0*/  USHF.R.S32.HI UR14, URZ, 0x1f, UR4 ;  /* 0x0000001f3f0e7899 */ /* 0x000fc80008011404 */
[----:B------:R-:W-:-:S04]  /*1cb0*/  ULEA.HI UR14, UR14, UR4, URZ, 0x6 ;  /* 0x000000040e0e7291 */ /* 0x000fc8000f8f303f */
[----:B------:R-:W-:-:S04]  /*1cc0*/  USHF.R.S32.HI UR14, URZ, 0x6, UR14 ;  /* 0x000000063f0e7899 */ /* 0x000fc8000801140e */
[----:B------:R-:W-:-:S04]  /*1cd0*/  UISETP.LT.AND UP1, UPT, URZ, UR14, UPT ;  /* 0x0000000e3f00728c */ /* 0x000fc8000bf21270 */
[----:B------:R-:W-:-:S04]  /*1ce0*/  USEL UR14, URZ, UR14, !UP1 ;  /* 0x0000000e3f0e7287 */ /* 0x000fc8000c800000 */
[----:B------:R-:W-:Y:S02]  /*1cf0*/  UISETP.GT.AND UP1, UPT, UR33, UR14, UPT ;  /* 0x0000000e2100728c */ /* 0x000fe4000bf24270 */
[----:B------:R-:W-:Y:S02]  /*1d00*/  UIADD3 UR6, UR10, UR6, URZ ;  /* 0x000000060a067290 */ /* 0x000fe4000fffe03f */
[----:B------:R-:W-:Y:S01]  /*1d10*/  UIADD3 UR16, UR10, UR16, URZ ;  /* 0x000000100a107290 */ /* 0x000fe2000fffe03f */
[----:B------:R-:W-:Y:S01]  /*1d20*/  BSSY B1, `(.L_x_84) ;  /* 0x000077b000017945 */ /* 0x000fe20003800000 */
[----:B--2---:R-:W-:-:S05]  /*1d30*/  IMAD.MOV.U32 R20, RZ, RZ, R4 ;  /* 0x000000ffff147224 */ /* 0x004fca00078e0004 */
[----:B------:R-:W-:-:S05]  /*1d40*/  SHF.R.S32.HI R21, RZ, 0x1f, R20 ;  /* 0x0000001fff157819 */ /* 0x000fca0000011414 */
[----:B------:R-:W-:-:S04]  /*1d50*/  IMAD.WIDE.U32 R4, R0, c[0x0][0x190], R20 ;  /* 0x0000640000047a25 */ /* 0x000fc800078e0014 */
[----:B------:R-:W-:Y:S01]  /*1d60*/  IMAD R0, R0, c[0x0][0x194], R3 ;  /* 0x0000650000007a24 */ /* 0x000fe200078e0203 */
[----:B------:R-:W-:-:S04]  /*1d70*/  IADD3 R6, P0, R4, UR35, RZ ;  /* 0x0000002304067c10 */ /* 0x000fc8000ff1e0ff */
[----:B------:R-:W-:Y:S02]  /*1d80*/  IADD3.X R7, R5, UR32, R0, P0, !PT ;  /* 0x0000002005077c10 */ /* 0x000fe400087fe400 */
[----:B------:R-:W-:Y:S01]  /*1d90*/  IADD3 R4, P0, R20, UR21, RZ ;  /* 0x0000001514047c10 */ /* 0x000fe2000ff1e0ff */
[----:B------:R-:W-:-:S03]  /*1da0*/  IMAD.U32 R0, RZ, RZ, UR10 ;  /* 0x0000000aff007e24 */ /* 0x000fc6000f8e00ff */
[----:B------:R-:W-:-:S05]  /*1db0*/  IADD3.X R5, R21, UR23, RZ, P0, !PT ;  /* 0x0000001715057c10 */ /* 0x000fca00087fe4ff */
[----:B------:R-:W-:Y:S02]  /*1dc0*/  IMAD.WIDE.U32 R4, R0, c[0x0][0x370], R4 ;  /* 0x0000dc0000047a25 */ /* 0x000fe400078e0004 */
[----:B------:R-:W2:Y:S03]  /*1dd0*/  S2R R0, SR_TID.X ;  /* 0x0000000000007919 */ /* 0x000ea60000002100 */
[----:B------:R-:W-:Y:S02]  /*1de0*/  IADD3 R5, R5, UR5, RZ ;  /* 0x0000000505057c10 */ /* 0x000fe4000fffe0ff */
[----:B--2---:R-:W-:-:S04]  /*1df0*/  SHF.R.S32.HI R3, RZ, 0x1f, R0 ;  /* 0x0000001fff037819 */ /* 0x004fc80000011400 */
[----:B------:R-:W-:-:S04]  /*1e00*/  LEA.HI R3, R3, R0, RZ, 0x5 ;  /* 0x0000000003037211 */ /* 0x000fc800078f28ff */
[----:B------:R-:W-:Y:S01]  /*1e10*/  SHF.R.S32.HI R3, RZ, 0x5, R3 ;  /* 0x00000005ff037819 */ /* 0x000fe20000011403 */
[----:B------:R-:W-:-:S04]  /*1e20*/  IMAD.U32 R0, RZ, RZ, UR34 ;  /* 0x00000022ff007e24 */ /* 0x000fc8000f8e00ff */
[----:B---3--:R-:W-:Y:S02]  /*1e30*/  IMAD R3, R3, UR45, R8 ;  /* 0x0000002d03037c24 */ /* 0x008fe4000f8e0208 */
[----:B------:R-:W-:-:S03]  /*1e40*/  IMAD.WIDE.U32 R4, R0, c[0x0][0x378], R4 ;  /* 0x0000de0000047a25 */ /* 0x000fc600078e0004 */
[C---:B------:R-:W-:Y:S01]  /*1e50*/  IADD3 R0, P0, R3.reuse, UR11, RZ ;  /* 0x0000000b03007c10 */ /* 0x040fe2000ff1e0ff */
[----:B------:R1:W-:Y:S03]  /*1e60*/  STL [R1+0x4], R21 ;  /* 0x0000041501007387 */ /* 0x0003e60000100800 */
[----:B------:R-:W-:Y:S02]  /*1e70*/  LEA.HI.X.SX32 R3, R3, UR8, 0x1, P0 ;  /* 0x0000000803037c11 */ /* 0x000fe400080f0eff */
[C---:B------:R-:W-:Y:S01]  /*1e80*/  LEA R235, P0, R0.reuse, c[0x0][0x350], 0x2 ;  /* 0x0000d40000eb7a11 */ /* 0x040fe200078010ff */
[----:B------:R-:W-:Y:S01]  /*1e90*/  ULDC.64 UR4, c[0x0][0x3c8] ;  /* 0x0000f20000047ab9 */ /* 0x000fe20000000a00 */
[----:B------:R-:W-:Y:S02]  /*1ea0*/  IADD3 R5, R5, UR7, RZ ;  /* 0x0000000705057c10 */ /* 0x000fe4000fffe0ff */
[----:B------:R-:W-:-:S02]  /*1eb0*/  LEA.HI.X R234, R0, c[0x0][0x354], R3, 0x2, P0 ;  /* 0x0000d50000ea7a11 */ /* 0x000fc400000f1403 */
[----:B------:R-:W-:Y:S01]  /*1ec0*/  PLOP3.LUT P0, PT, PT, PT, UP1, 0x80, 0x0 ;  /* 0x000000000000781c */ /* 0x000fe20003f0f018 */
[----:B------:R-:W-:Y:S01]  /*1ed0*/  IMAD.U32 R8, RZ, RZ, UR34 ;  /* 0x00000022ff087e24 */ /* 0x000fe2000f8e00ff */
[----:B------:R-:W-:Y:S01]  /*1ee0*/  UIMAD.WIDE UR6, UR6, UR60, UR4 ;  /* 0x0000003c060672a5 */ /* 0x000fe2000f8e0204 */
[----:B------:R-:W-:Y:S02]  /*1ef0*/  IMAD R0, R17, c[0x0][0x370], RZ ;  /* 0x0000dc0011007a24 */ /* 0x000fe400078e02ff */
[----:B------:R-:W-:Y:S01]  /*1f00*/  ULDC.64 UR4, c[0x0][0x200] ;  /* 0x0000800000047ab9 */ /* 0x000fe20000000a00 */
[----:B------:R-:W-:Y:S01]  /*1f10*/  IMAD.WIDE.U32 R6, R8, c[0x0][0x1a8], R6 ;  /* 0x00006a0008067a25 */ /* 0x000fe200078e0006 */
[----:B------:R-:W-:-:S03]  /*1f20*/  UIMAD.WIDE UR16, UR16, UR60, UR4 ;  /* 0x0000003c101072a5 */ /* 0x000fc6000f8e0204 */
[----:B------:R-:W-:-:S04]  /*1f30*/  IMAD.WIDE.U32 R4, R19, c[0x0][0x370], R4 ;  /* 0x0000dc0013047a25 */ /* 0x000fc800078e0004 */
[----:B------:R-:W-:Y:S01]  /*1f40*/  IMAD R0, R19, c[0x0][0x374], R0 ;  /* 0x0000dd0013007a24 */ /* 0x000fe200078e0200 */
[----:B------:R-:W-:Y:S01]  /*1f50*/  IADD3 R3, R7, UR9, RZ ;  /* 0x0000000907037c10 */ /* 0x000fe2000fffe0ff */
[----:B------:R-:W-:Y:S01]  /*1f60*/  UIADD3 UR5, UR33, -0x1, URZ ;  /* 0xffffffff21057890 */ /* 0x000fe2000fffe03f */
[----:B------:R-:W-:Y:S01]  /*1f70*/  LEA R238, P3, R6, c[0x0][0x160], 0x1 ;  /* 0x0000580006ee7a11 */ /* 0x000fe200078608ff */
[----:B------:R-:W-:Y:S01]  /*1f80*/  IMAD.IADD R0, R5, 0x1, R0 ;  /* 0x0000000105007824 */ /* 0x000fe200078e0200 */
[----:B------:R-:W-:Y:S01]  /*1f90*/  LEA R239, P2, R4, c[0x0][0x330], 0x1 ;  /* 0x0000cc0004ef7a11 */ /* 0x000fe200078408ff */
[----:B------:R-:W-:Y:S02]  /*1fa0*/  UMOV UR11, UR6 ;  /* 0x00000006000b7c82 */ /* 0x000fe40008000000 */
[----:B------:R-:W-:Y:S02]  /*1fb0*/  UMOV UR10, UR7 ;  /* 0x00000007000a7c82 */ /* 0x000fe40008000000 */
[----:B------:R-:W-:-:S02]  /*1fc0*/  UMOV UR9, UR16 ;  /* 0x0000001000097c82 */ /* 0x000fc40008000000 */
[----:B------:R-:W-:Y:S01]  /*1fd0*/  UMOV UR8, UR17 ;  /* 0x0000001100087c82 */ /* 0x000fe20008000000 */
[----:B------:R-:W-:Y:S02]  /*1fe0*/  LEA.HI.X R237, R6, c[0x0][0x164], R3, 0x1, P3 ;  /* 0x0000590006ed7a11 */ /* 0x000fe400018f0c03 */
[----:B------:R-:W-:Y:S01]  /*1ff0*/  LEA.HI.X R236, R4, c[0x0][0x334], R0, 0x1, P2 ;  /* 0x0000cd0004ec7a11 */ /* 0x000fe200010f0c00 */
[----:B------:R-:W-:Y:S05]  /*2000*/  @P0 BRA `(.L_x_89) ;  /* 0x000008b000000947 */ /* 0x000fea0003800000 */
[----:B-1----:R-:W-:Y:S02]  /*2010*/  @UP0 UIADD3 UR6, UR20, UR26, URZ ;  /* 0x0000001a14060290 */ /* 0x002fe4000fffe03f */
        /* <DEDUP_REMOVED lines=17> */
.L_x_90:
        /* <DEDUP_REMOVED lines=18> */
.L_x_91:
        /* <DEDUP_REMOVED lines=34> */
.L_x_93:
[----:B-1----:R-:W-:Y:S05]  /*2470*/  BSYNC B0 ;  /* 0x0000000000007941 */ /* 0x002fea0003800000 */
.L_x_92:
        /* <DEDUP_REMOVED lines=19> */
.L_x_95:
[----:B------:R-:W-:Y:S05]  /*25b0*/  BSYNC B0 ;  /* 0x0000000000007941 */ /* 0x000fea0003800000 */
.L_x_94:
[----:B------:R-:W-:Y:S01]  /*25c0*/  ULDC.64 UR4, c[0x0][0x3a8] ;  /* 0x0000ea0000047ab9 */ /* 0x000fe20000000a00 */
[----:B-1----:R-:W-:Y:S01]  /*25d0*/  IMAD.WIDE.U32 R4, R10, c[0x0][0x3a8], R20 ;  /* 0x0000ea000a047a25 */ /* 0x002fe200078e0014 */
        /* <DEDUP_REMOVED lines=27> */
.L_x_97:
[----:B------:R-:W-:Y:S05]  /*2790*/  BSYNC B0 ;  /* 0x0000000000007941 */ /* 0x000fea0003800000 */
.L_x_96:
        /* <DEDUP_REMOVED lines=18> */
.L_x_89:
[----:B-1----:R-:W2:Y:S01]  /*28c0*/  LDL R16, [R1+0x30] ;  /* 0x0000300001107983 */ /* 0x002ea20000100800 */
[----:B------:R-:W-:Y:S01]  /*28d0*/  PLOP3.LUT P0, PT, PT, PT, UP6, 0x80, 0x0 ;  /* 0x000000000000781c */ /* 0x000fe20003f0f068 */
[----:B------:R-:W-:Y:S01]  /*28e0*/  ULDC.64 UR6, c[0x0][0x1a0] ;  /* 0x0000680000067ab9 */ /* 0x000fe20000000a00 */
[----:B------:R-:W-:Y:S01]  /*28f0*/  IMAD.U32 R14, RZ, RZ, UR24 ;  /* 0x00000018ff0e7e24 */ /* 0x000fe2000f8e00ff */
[----:B------:R-:W-:Y:S01]  /*2900*/  UIMAD UR4, UR18, UR6, URZ ;  /* 0x00000006120472a4 */ /* 0x000fe2000f8e023f */
[----:B------:R-:W-:Y:S02]  /*2910*/  BSSY B0, `(.L_x_99) ;  /* 0x000003b000007945 */ /* 0x000fe40003800000 */
[----:B------:R-:W-:Y:S01]  /*2920*/  IMAD.WIDE.U32 R4, R14, c[0x0][0x1a0], R20 ;  /* 0x000068000e047a25 */ /* 0x000fe200078e0014 */
[----:B------:R-:W-:Y:S02]  /*2930*/  UIMAD UR6, UR24, UR7, UR4 ;  /* 0x00000007180672a4 */ /* 0x000fe4000f8e0204 */
[----:B------:R-:W-:-:S04]  /*2940*/  UIMAD UR4, UR22, -0x80, UR15 ;  /* 0xffffff80160478a4 */ /* 0x000fc8000f8e020f */
[----:B------:R-:W-:Y:S01]  /*2950*/  @P0 BAR.SYNC.DEFER_BLOCKING 0x0 ;  /* 0x0000000000000b1d */ /* 0x000fe20000010000 */
[----:B------:R-:W-:Y:S01]  /*2960*/  MOV R3, UR6 ;  /* 0x0000000600037c02 */ /* 0x000fe20008000f00 */
[----:B------:R-:W-:Y:S01]  /*2970*/  ULEA.HI UR6, UR5, UR5, URZ, 0x1 ;  /* 0x0000000505067291 */ /* 0x000fe2000f8f083f */
[----:B------:R-:W-:Y:S02]  /*2980*/  ISETP.GE.AND P1, PT, R19, UR4, PT ;  /* 0x0000000413007c0c */ /* 0x000fe4000bf26270 */
[----:B------:R-:W-:Y:S01]  /*2990*/  IADD3 R6, P0, R4, UR29, RZ ;  /* 0x0000001d04067c10 */ /* 0x000fe2000ff1e0ff */
        /* <DEDUP_REMOVED lines=50> */
.L_x_100:
[----:B------:R-:W-:Y:S05]  /*2cc0*/  BSYNC B0 ;  /* 0x0000000000007941 */ /* 0x000fea0003800000 */
.L_x_99:
        /* <DEDUP_REMOVED lines=12> */
[----:B------:R-:W-:-:S04]  /*2d90*/  IMAD.X R4, RZ, RZ, R17, P0 ;  /* 0x000000ffff047224 */ /* 0x000fc800000e0611 */
[----:B------:R-:W-:-:S06]  /*2da0*/  IMAD R4, R4, c[0x0][0x1a0], RZ ;  /* 0x0000680004047a24 */ /* 0x000fcc00078e02ff */
[----:B------:R1:W-:Y:S01]  /*2db0*/  @P4 STS.128 [R0+0x10000], RZ ;  /* 0x010000ff00004388 */ /* 0x0003e20000000c00 */
[----:B--2---:R-:W-:Y:S01]  /*2dc0*/  ISETP.GE.AND P3, PT, R8, c[0x0][0x220], PT ;  /* 0x0000880008007a0c */ /* 0x004fe20003f66270 */
[----:B------:R-:W-:Y:S01]  /*2dd0*/  IMAD.WIDE.U32 R8, R3, c[0x0][0x1a0], R6 ;  /* 0x0000680003087a25 */ /* 0x000fe200078e0006 */
[----:B----4-:R-:W-:-:S03]  /*2de0*/  ISETP.GE.AND P0, PT, R5, c[0x0][0x220], PT ;  /* 0x0000880005007a0c */ /* 0x010fc60003f06270 */
        /* <DEDUP_REMOVED lines=23> */
.L_x_102:
[----:B------:R-:W-:Y:S05]  /*2f60*/  BSYNC B0 ;  /* 0x0000000000007941 */ /* 0x000fea0003800000 */
.L_x_101:
        /* <DEDUP_REMOVED lines=10> */
[----:B-1----:R-:W5:Y:S04]  /*3010*/  LDL R4, [R1+0x18] ;  /* 0x0000180001047983 */ /* 0x002f680000100800 */
[----:B--2---:R-:W2:Y:S01]  /*3020*/  LDL R3, [R1+0x1c] ;  /* 0x00001c0001037983 */ /* 0x004ea20000100800 */
[----:B------:R-:W-:-:S13]  /*3030*/  ISETP.GE.AND P4, PT, R20, c[0x0][0x220], PT ;  /* 0x0000880014007a0c */ /* 0x000fda0003f86270 */
[----:B------:R-:W-:Y:S01]  /*3040*/  @!P4 IMAD.MOV.U32 R6, RZ, RZ, R239 ;  /* 0x000000ffff06c224 */ /* 0x000fe200078e00ef */
        /* <DEDUP_REMOVED lines=25> */
.L_x_104:
[----:B------:R-:W-:Y:S05]  /*31e0*/  BSYNC B0 ;  /* 0x0000000000007941 */ /* 0x000fea0003800000 */
.L_x_103:
[----:B------:R-:W-:Y:S01]  /*31f0*/  PLOP3.LUT P0, PT, PT, PT, UP0, 0x80, 0x0 ;  /* 0x000000000000781c */ /* 0x000fe20003f0f008 */
[----:B------:R-:W-:Y:S01]  /*3200*/  BSSY B0, `(.L_x_105) ;  /* 0x0000036000007945 */ /* 0x000fe20003800000 */
[----:B------:R-:W-:-:S04]  /*3210*/  IADD3 R3, R16, 0x1800, RZ ;  /* 0x0000180010037810 */ /* 0x000fc80007ffe0ff */
        /* <DEDUP_REMOVED lines=16> */
.L_x_106:
[----:B-1----:R-:W5:Y:S04]  /*3320*/  LDL R4, [R1+0x18] ;  /* 0x0000180001047983 */ /* 0x002f680000100800 */
        /* <DEDUP_REMOVED lines=35> */
.L_x_107:
[----:B------:R-:W-:Y:S05]  /*3560*/  BSYNC B0 ;  /* 0x0000000000007941 */ /* 0x000fea0003800000 */
.L_x_105:
[----:B------:R-:W5:Y:S01]  /*3570*/  LDL R18, [R1+0x50] ;  /* 0x0000500001127983 */ /* 0x000f620000100800 */
[----:B------:R-:W-:Y:S01]  /*3580*/  IMAD.MOV.U32 R12, RZ, RZ, 0x7f800000 ;  /* 0x7f800000ff0c7424 */ /* 0x000fe200078e00ff */
[----:B------:R-:W-:Y:S01]  /*3590*/  ULDC.64 UR6, c[0x0][0x198] ;  /* 0x0000660000067ab9 */ /* 0x000fe20000000a00 */
[----:B--2-4-:R-:W-:Y:S02]  /*35a0*/  IMAD.MOV.U32 R9, RZ, RZ, 0x7f800000 ;  /* 0x7f800000ff097424 */ /* 0x014fe400078e00ff */
[----:B------:R-:W-:Y:S02]  /*35b0*/  IMAD.MOV.U32 R10, RZ, RZ, 0x7f800000 ;  /* 0x7f800000ff0a7424 */ /* 0x000fe400078e00ff */
[----:B------:R-:W-:Y:S01]  /*35c0*/  IMAD.MOV.U32 R11, RZ, RZ, 0x7f800000 ;  /* 0x7f800000ff0b7424 */ /* 0x000fe200078e00ff */
[C---:B-----5:R-:W-:Y:S01]  /*35d0*/  IADD3 R3, R18.reuse, 0x28, RZ ;  /* 0x0000002812037810 */ /* 0x060fe20007ffe0ff */
[C---:B-1----:R-:W-:Y:S01]  /*35e0*/  IMAD.SHL.U32 R5, R18.reuse, 0x4, RZ ;  /* 0x0000000412057824 */ /* 0x042fe200078e00ff */
[----:B------:R-:W-:-:S02]  /*35f0*/  IADD3 R4, R18, 0x8, RZ ;  /* 0x0000000812047810 */ /* 0x000fc40007ffe0ff */
[----:B------:R-:W-:Y:S02]  /*3600*/  ISETP.GE.AND P4, PT, R3, UR4, PT ;  /* 0x0000000403007c0c */ /* 0x000fe4000bf86270 */
[----:B------:R-:W-:Y:S02]  /*3610*/  SHF.R.S32.HI R16, RZ, 0x1f, R18 ;  /* 0x0000001fff107819 */ /* 0x000fe40000011412 */
[----:B------:R-:W-:Y:S02]  /*3620*/  ISETP.GE.AND P6, PT, R4, UR4, PT ;  /* 0x0000000404007c0c */ /* 0x000fe4000bfc6270 */
[----:B------:R-:W-:Y:S02]  /*3630*/  SHF.R.S32.HI R7, RZ, 0x1f, R3 ;  /* 0x0000001fff077819 */ /* 0x000fe40000011403 */
[----:B------:R-:W-:Y:S02]  /*3640*/  IADD3 R4, P3, R5, UR9, RZ ;  /* 0x0000000905047c10 */ /* 0x000fe4000ff7e0ff */
[----:B------:R-:W-:-:S02]  /*3650*/  SHF.L.U64.HI R5, R18, 0x2, R16 ;  /* 0x0000000212057819 */ /* 0x000fc40000010210 */
[C---:B------:R-:W-:Y:S02]  /*3660*/  IADD3 R8, R18.reuse, 0x20, RZ ;  /* 0x0000002012087810 */ /* 0x040fe40007ffe0ff */
[----:B------:R-:W-:Y:S02]  /*3670*/  @!P4 LEA R6, P2, R3, UR9, 0x2 ;  /* 0x000000090306cc11 */ /* 0x000fe4000f8410ff */
[----:B------:R-:W-:Y:S02]  /*3680*/  IADD3.X R5, R5, UR8, RZ, P3, !PT ;  /* 0x0000000805057c10 */ /* 0x000fe40009ffe4ff */
[----:B------:R-:W-:Y:S02]  /*3690*/  @!P4 LEA.HI.X R7, R3, UR8, R7, 0x2, P2 ;  /* 0x000000080307cc11 */ /* 0x000fe400090f1407 */
[----:B------:R-:W-:Y:S01]  /*36a0*/  ISETP.GE.AND P2, PT, R18, UR4, PT ;  /* 0x0000000412007c0c */ /* 0x000fe2000bf46270 */
[----:B------:R1:W2:Y:S01]  /*36b0*/  @!P6 LDG.E R11, [R4.64+0x20] ;  /* 0x0000200c040be981 */ /* 0x0002a2000c1e1900 */
[----:B------:R-:W-:-:S03]  /*36c0*/  ISETP.GE.AND P3, PT, R8, UR4, PT ;  /* 0x0000000408007c0c */ /* 0x000fc6000bf66270 */
[----:B------:R4:W5:Y:S08]  /*36d0*/  @!P4 LDG.E R9, [R6.64] ;  /* 0x0000000c0609c981 */ /* 0x000970000c1e1900 */
[----:B---3--:R1:W3:Y:S04]  /*36e0*/  @!P2 LDG.E R12, [R4.64] ;  /* 0x0000000c040ca981 */ /* 0x0082e8000c1e1900 */
[----:B------:R1:W2:Y:S01]  /*36f0*/  @!P3 LDG.E R10, [R4.64+0x80] ;  /* 0x0000800c040ab981 */ /* 0x0002a2000c1e1900 */
[----:B------:R-:W-:-:S03]  /*3700*/  UIMAD UR4, UR18, UR6, URZ ;  /* 0x00000006120472a4 */ /* 0x000fc6000f8e023f */
[----:B------:R-:W-:Y:S01]  /*3710*/  @P1 STS [R0+0x9000], RZ ;  /* 0x009000ff00001388 */ /* 0x000fe20000000800 */
[----:B------:R-:W-:-:S03]  /*3720*/  UIMAD UR4, UR24, UR7, UR4 ;  /* 0x00000007180472a4 */ /* 0x000fc6000f8e0204 */
[----:B------:R-:W-:Y:S04]  /*3730*/  @P1 STS [R0+0x9004], RZ ;  /* 0x009004ff00001388 */ /* 0x000fe80000000800 */
[----:B------:R-:W-:Y:S04]  /*3740*/  @P1 STS.64 [R0+0x9008], RZ ;  /* 0x009008ff00001388 */ /* 0x000fe80000000a00 */
[----:B------:R-:W-:Y:S04]  /*3750*/  @P1 STS.128 [R0+0xb000], RZ ;  /* 0x00b000ff00001388 */ /* 0x000fe80000000c00 */
[----:B------:R-:W-:Y:S01]  /*3760*/  @P1 STS.128 [R0+0xd000], RZ ;  /* 0x00d000ff00001388 */ /* 0x000fe20000000c00 */
[----:B------:R-:W-:-:S02]  /*3770*/  IMAD.U32 R3, RZ, RZ, UR4 ;  /* 0x00000004ff037e24 */ /* 0x000fc4000f8e00ff */
[----:B-1----:R-:W-:-:S05]  /*3780*/  IMAD.WIDE.U32 R4, R14, c[0x0][0x198], R20 ;  /* 0x000066000e047a25 */ /* 0x002fca00078e0014 */
[----:B----4-:R-:W-:-:S04]  /*3790*/  IADD3 R6, P2, R4, UR19, RZ ;  /* 0x0000001304067c10 */ /* 0x010fc8000ff5e0ff */
[----:B------:R-:W-:Y:S01]  /*37a0*/  IADD3.X R7, R5, UR27, R3, P2, !PT ;  /* 0x0000001b05077c10 */ /* 0x000fe200097fe403 */
[----:B------:R-:W-:Y:S01]  /*37b0*/  IMAD R3, R15, c[0x0][0x1b0], RZ ;  /* 0x00006c000f037a24 */ /* 0x000fe200078e02ff */
[----:B------:R-:W-:Y:S03]  /*37c0*/  BSSY B0, `(.L_x_108) ;  /* 0x000002c000007945 */ /* 0x000fe60003800000 */
[C---:B------:R-:W-:Y:S02]  /*37d0*/  IMAD R3, R13.reuse, c[0x0][0x1b4], R3 ;  /* 0x00006d000d037a24 */ /* 0x040fe400078e0203 */
[----:B------:R-:W-:Y:S01]  /*37e0*/  IMAD.WIDE.U32 R6, R13, c[0x0][0x1b0], R6 ;  /* 0x00006c000d067a25 */ /* 0x000fe200078e0006 */
[----:B---3--:R1:W-:Y:S04]  /*37f0*/  STL [R1+0x10], R12 ;  /* 0x0000100c01007387 */ /* 0x0083e80000100800 */
[----:B-----5:R3:W-:Y:S04]  /*3800*/  STL [R1+0xc], R9 ;  /* 0x00000c0901007387 */ /* 0x0207e80000100800 */
[----:B--2---:R3:W-:Y:S04]  /*3810*/  STL [R1+0x8], R10 ;  /* 0x0000080a01007387 */ /* 0x0047e80000100800 */
[----:B------:R3:W-:Y:S01]  /*3820*/  STL [R1+0x14], R11 ;  /* 0x0000140b01007387 */ /* 0x0007e20000100800 */
[----:B-1----:R-:W-:Y:S01]  /*3830*/  IMAD.IADD R12, R7, 0x1, R3 ;  /* 0x00000001070c7824 */ /* 0x002fe200078e0203 */
[----:B------:R-:W-:Y:S05]  /*3840*/  @P1 BRA `(.L_x_109) ;  /* 0x0000023000001947 */ /* 0x000fea0003800000 */
[----:B---3--:R-:W2:Y:S04]  /*3850*/  LDL R10, [R1+0x18] ;  /* 0x00001800010a7983 */ /* 0x008ea80000100800 */
        /* <DEDUP_REMOVED lines=8> */
[----:B------:R1:W-:Y:S04]  /*38e0*/  @P4 STS [R0+0x9000], RZ ;  /* 0x009000ff00004388 */ /* 0x0003e80000000800 */
[----:B------:R1:W-:Y:S04]  /*38f0*/  @P4 STS [R0+0x9004], RZ ;  /* 0x009004ff00004388 */ /* 0x0003e80000000800 */
[----:B------:R1:W-:Y:S01]  /*3900*/  @P4 STS.64 [R0+0x9008], RZ ;  /* 0x009008ff00004388 */ /* 0x0003e20000000a00 */
[----:B--2---:R-:W-:-:S02]  /*3910*/  ISETP.GE.AND P3, PT, R10, c[0x0][0x220], PT ;  /* 0x000088000a007a0c */ /* 0x004fc40003f66270 */
[C---:B------:R-:W-:Y:S02]  /*3920*/  @!P4 LEA R10, P6, R4.reuse, c[0x0][0x168], 0x1 ;  /* 0x00005a00040aca11 */ /* 0x040fe400078c08ff */
[----:B---3--:R-:W-:Y:S02]  /*3930*/  ISETP.GE.AND P1, PT, R9, c[0x0][0x220], PT ;  /* 0x0000880009007a0c */ /* 0x008fe40003f26270 */
[----:B------:R-:W-:-:S05]  /*3940*/  @!P4 LEA.HI.X R11, R4, c[0x0][0x16c], R3, 0x1, P6 ;  /* 0x00005b00040bca11 */ /* 0x000fca00030f0c03 */
[----:B------:R-:W-:Y:S01]  /*3950*/  @!PT LDS RZ, [RZ] ;  /* 0x00000000fffff984 */ /* 0x000fe20000000800 */
[----:B------:R-:W-:Y:S01]  /*3960*/  @!PT LDS RZ, [RZ] ;  /* 0x00000000fffff984 */ /* 0x000fe20000000800 */
[----:B------:R-:W-:Y:S01]  /*3970*/  @!PT LDS RZ, [RZ] ;  /* 0x00000000fffff984 */ /* 0x000fe20000000800 */
[----:B------:R1:W-:Y:S02]  /*3980*/  @!P4 LDGSTS.E.BYPASS.LTC128B.128 [R0+0x9000], [R10.64] ;  /* 0x090000000a00cfae */ /* 0x0003e4000b901d4c */
[C---:B------:R-:W-:Y:S02]  /*3990*/  @!P3 LEA R8, P2, R4.reuse, c[0x0][0x168], 0x1 ;  /* 0x00005a000408ba11 */ /* 0x040fe400078408ff */
[----:B------:R1:W-:Y:S02]  /*39a0*/  @P3 STS.128 [R0+0xb000], RZ ;  /* 0x00b000ff00003388 */ /* 0x0003e40000000c00 */
[----:B------:R-:W-:-:S05]  /*39b0*/  @!P3 LEA.HI.X R9, R4, c[0x0][0x16c], R3, 0x1, P2 ;  /* 0x00005b000409ba11 */ /* 0x000fca00010f0c03 */
        /* <DEDUP_REMOVED lines=12> */
.L_x_109:
[----:B------:R-:W-:Y:S05]  /*3a80*/  BSYNC B0 ;  /* 0x0000000000007941 */ /* 0x000fea0003800000 */
.L_x_108:
        /* <DEDUP_REMOVED lines=14> */
[----:B---3--:R-:W-:Y:S01]  /*3b70*/  IMAD.WIDE.U32 R8, R3, c[0x0][0x198], R6 ;  /* 0x0000660003087a25 */ /* 0x008fe200078e0006 */
        /* <DEDUP_REMOVED lines=24> */
.L_x_111:
[----:B------:R-:W-:Y:S05]  /*3d00*/  BSYNC B0 ;  /* 0x0000000000007941 */ /* 0x000fea0003800000 */
.L_x_110:
[----:B------:R-:W0:Y:S01]  /*3d10*/  LDGDEPBAR ;  /* 0x00000000000079af */ /* 0x000e220000000000 */
[----:B------:R-:W-:Y:S02]  /*3d20*/  ULDC.64 UR16, c[0x0][0x318] ;  /* 0x0000c60000107ab9 */ /* 0x000fe40000000a00 */
[----:B------:R-:W-:Y:S02]  /*3d30*/  UISETP.NE.U32.AND UP1, UPT, URZ, UR16, UPT ;  /* 0x000000103f00728c */ /* 0x000fe4000bf25070 */
[----:B------:R-:W-:Y:S02]  /*3d40*/  ULDC.64 UR18, c[0x0][0x320] ;  /* 0x0000c80000127ab9 */ /* 0x000fe40000000a00 */
[----:B------:R-:W-:-:S06]  /*3d50*/  UISETP.NE.AND.EX UP1, UPT, URZ, UR17, UPT, UP1 ;  /* 0x000000113f00728c */ /* 0x000fcc000bf25310 */
[----:B------:R-:W-:-:S05]  /*3d60*/  PLOP3.LUT P1, PT, PT, PT, UP1, 0x80, 0x0 ;  /* 0x000000000000781c */ /* 0x000fca0003f2f018 */
[----:B------:R-:W-:Y:S02]  /*3d70*/  @UP1 UIMAD UR4, UR38, UR18, URZ ;  /* 0x00000012260412a4 */ /* 0x000fe4000f8e023f */
[----:B------:R-:W-:Y:S02]  /*3d80*/  @UP1 UMOV UR6, UR34 ;  /* 0x0000002200061c82 */ /* 0x000fe40008000000 */
[----:B------:R-:W-:Y:S01]  /*3d90*/  @UP1 UMOV UR7, UR56 ;  /* 0x0000003800071c82 */ /* 0x000fe20008000000 */
[----:B------:R-:W-:-:S04]  /*3da0*/  DEPBAR.LE SB0, 0x1 ;  /* 0x000080400000791a */ /* 0x000fc80000000000 */
[----:B------:R-:W-:Y:S01]  /*3db0*/  BAR.SYNC.DEFER_BLOCKING 0x0 ;  /* 0x0000000000007b1d */ /* 0x000fe20000010000 */
[----:B------:R-:W-:Y:S02]  /*3dc0*/  @UP1 UIMAD.WIDE.U32 UR6, UR30, UR18, UR6 ;  /* 0x000000121e0612a5 */ /* 0x000fe4000f8e0006 */
[----:B------:R-:W-:Y:S02]  /*3dd0*/  @UP1 UIMAD UR19, UR30, UR19, UR4 ;  /* 0x000000131e1312a4 */ /* 0x000fe4000f8e0204 */
[----:B------:R-:W-:Y:S02]  /*3de0*/  @UP1 ULEA UR16, UP0, UR6, UR16, 0x2 ;  /* 0x0000001006101291 */ /* 0x000fe4000f80103f */
[----:B------:R-:W-:-:S04]  /*3df0*/  @UP1 UIADD3 UR19, UR7, UR19, URZ ;  /* 0x0000001307131290 */ /* 0x000fc8000fffe03f */
[----:B------:R-:W-:Y:S01]  /*3e00*/  @UP1 ULEA.HI.X UR17, UR6, UR17, UR19, 0x2, UP0 ;  /* 0x0000001106111291 */ /* 0x000fe200080f1413 */
[----:B-1----:R-:W-:-:S05]  /*3e10*/  IMAD.U32 R4, RZ, RZ, UR16 ;  /* 0x00000010ff047e24 */ /* 0x002fca000f8e00ff */
[----:B------:R-:W-:-:S05]  /*3e20*/  IMAD.U32 R5, RZ, RZ, UR17 ;  /* 0x00000011ff057e24 */ /* 0x000fca000f8e00ff */
[----:B--2---:R1:W2:Y:S01]  /*3e30*/  @P1 LDG.E R0, [R4.64] ;  /* 0x0000000c04001981 */ /* 0x0042a2000c1e1900 */
[----:B------:R-:W-:Y:S02]  /*3e40*/  IMAD.U32 R3, RZ, RZ, UR25 ;  /* 0x00000019ff037e24 */ /* 0x000fe4000f8e00ff */
[----:B------:R-:W-:Y:S01]  /*3e50*/  IMAD.U32 R229, RZ, RZ, UR22 ;  /* 0x00000016ffe57e24 */ /* 0x000fe2000f8e00ff */
[----:B------:R-:W4:Y:S01]  /*3e60*/  LDSM.16.M88.4 R168, [R218+0xf000] ;  /* 0x00f00000daa8783b */ /* 0x000f220000000200 */
[C---:B------:R-:W-:Y:S01]  /*3e70*/  IMAD.SHL.U32 R7, R18.reuse, 0x4, RZ ;  /* 0x0000000412077824 */ /* 0x040fe200078e00ff */
[C---:B------:R-:W-:Y:S01]  /*3e80*/  IADD3 R216, R227.reuse, 0x1800, RZ ;  /* 0x00001800e3d87810 */ /* 0x040fe20007ffe0ff */
[----:B------:R-:W-:Y:S01]  /*3e90*/  IMAD.SHL.U32 R219, R227, 0x2, RZ ;  /* 0x00000002e3db7824 */ /* 0x000fe200078e00ff */
[----:B------:R-:W3:Y:S01]  /*3ea0*/  LDSM.16.M88.4 R172, [R218+0xf400] ;  /* 0x00f40000daac783b */ /* 0x000ee20000000200 */
[----:B------:R-:W-:Y:S01]  /*3eb0*/  MOV R242, R228 ;  /* 0x000000e400f27202 */ /* 0x000fe20000000f00 */
[----:B------:R-:W-:Y:S01]  /*3ec0*/  CS2R R126, SRZ ;  /* 0x00000000007e7805 */ /* 0x000fe2000001ff00 */
[----:B------:R-:W-:Y:S01]  /*3ed0*/  CS2R R124, SRZ ;  /* 0x00000000007c7805 */ /* 0x000fe2000001ff00 */
[----:B------:R-:W2:Y:S01]  /*3ee0*/  LDSM.16.M88.4 R176, [R217+0xf000] ;  /* 0x00f00000d9b0783b */ /* 0x000ea20000000200 */
[----:B------:R-:W-:Y:S01]  /*3ef0*/  CS2R R130, SRZ ;  /* 0x0000000000827805 */ /* 0x000fe2000001ff00 */
        /* <DEDUP_REMOVED lines=11> */
[----:B-1----:R-:W2:Y:S01]  /*3fb0*/  @P1 MUFU.RCP R5, c[0x0][0x238] ;  /* 0x00008e0000051b08 */ /* 0x002ea20000001000 */
[----:B------:R-:W-:Y:S01]  /*3fc0*/  IADD3 R4, R18, 0x1, RZ ;  /* 0x0000000112047810 */ /* 0x000fe20007ffe0ff */
[----:B------:R-:W-:Y:S01]  /*3fd0*/  CS2R R112, SRZ ;  /* 0x0000000000707805 */ /* 0x000fe2000001ff00 */
[----:B------:R-:W1:Y:S01]  /*3fe0*/  LDSM.16.M88.4 R192, [R217+0x11000] ;  /* 0x01100000d9c0783b */ /* 0x000e620000000200 */
[----:B------:R-:W-:Y:S01]  /*3ff0*/  CS2R R106, SRZ ;  /* 0x00000000006a7805 */ /* 0x000fe2000001ff00 */
[----:B------:R-:W-:Y:S01]  /*4000*/  IADD3 R3, R4, UR15, -R3 ;  /* 0x0000000f04037c10 */ /* 0x000fe2000fffe803 */
        /* <DEDUP_REMOVED lines=40> */
[----:B------:R-:W-:Y:S01]  /*4290*/  UMOV UR4, URZ ;  /* 0x0000003f00047c82 */ /* 0x000fe20008000000 */
[----:B--2---:R-:W-:-:S02]  /*42a0*/  @P1 FMUL.FTZ R0, R0, R5 ;  /* 0x0000000500001220 */ /* 0x004fc40000410000 */
[----:B------:R-:W2:Y:S01]  /*42b0*/  LDL R5, [R1+0x58] ;  /* 0x0000580001057983 */ /* 0x000ea20000100800 */
[----:B------:R-:W-:Y:S01]  /*42c0*/  MOV R4, c[0x0][0x22c] ;  /* 0x00008b0000047a02 */ /* 0x000fe20000000f00 */
[----:B------:R5:W1:Y:S01]  /*42d0*/  @P1 R2UR UR6, R0 ;  /* 0x00000000000613c2 */ /* 0x000a6200000e0000 */
[----:B------:R-:W-:Y:S01]  /*42e0*/  SEL R216, R216, R227, !P0 ;  /* 0x000000e3d8d87207 */ /* 0x000fe20004000000 */
[----:B------:R3:W-:Y:S01]  /*42f0*/  STL [R1+0x48], R3 ;  /* 0x0000480301007387 */ /* 0x0007e20000100800 */
[----:B------:R-:W-:Y:S01]  /*4300*/  UIADD3 UR16, UR25, 0x80, UR24 ;  /* 0x0000008019107890 */ /* 0x000fe2000fffe018 */
[----:B------:R-:W-:Y:S01]  /*4310*/  IMAD R4, R4, c[0x0][0x1c0], RZ ;  /* 0x0000700004047a24 */ /* 0x000fe200078e02ff */
[----:B------:R-:W-:Y:S01]  /*4320*/  IADD3 R220, R219, R226, RZ ;  /* 0x000000e2dbdc7210 */ /* 0x000fe20007ffe0ff */
[----:B------:R-:W-:Y:S01]  /*4330*/  IMAD.SHL.U32 R216, R216, 0x2, RZ ;  /* 0x00000002d8d87824 */ /* 0x000fe200078e00ff */
[----:B------:R-:W-:Y:S01]  /*4340*/  UIADD3 UR16, UR16, -UR15, URZ ;  /* 0x8000000f10107290 */ /* 0x000fe2000fffe03f */
[----:B------:R-:W-:Y:S01]  /*4350*/  IMAD.SHL.U32 R6, R4, 0x10, RZ ;  /* 0x0000001004067824 */ /* 0x000fe200078e00ff */
[----:B-----5:R-:W-:Y:S01]  /*4360*/  IADD3 R0, R18, -0x40, RZ ;  /* 0xffffffc012007810 */ /* 0x020fe20007ffe0ff */
[----:B-1----:R-:W-:Y:S01]  /*4370*/  @UP1 UMOV UR4, UR6 ;  /* 0x0000000600041c82 */ /* 0x002fe20008000000 */
[----:B---3--:R-:W-:-:S03]  /*4380*/  IADD3 R3, R225, 0x1800, RZ ;  /* 0x00001800e1037810 */ /* 0x008fc60007ffe0ff */
[----:B------:R-:W-:Y:S01]  /*4390*/  IMAD.SHL.U32 R0, R0, 0x4, RZ ;  /* 0x0000000400007824 */ /* 0x000fe200078e00ff */
[----:B------:R-:W-:-:S05]  /*43a0*/  SEL R3, R3, R225, !P0 ;  /* 0x000000e103037207 */ /* 0x000fca0004000000 */
[----:B------:R-:W-:Y:S02]  /*43b0*/  IMAD.SHL.U32 R3, R3, 0x2, RZ ;  /* 0x0000000203037824 */ /* 0x000fe400078e00ff */
[----:B--2---:R-:W-:Y:S01]  /*43c0*/  IMAD R229, R229, 0x80, R5 ;  /* 0x00000080e5e57824 */ /* 0x004fe200078e0205 */
[----:B------:R-:W-:-:S03]  /*43d0*/  SHF.L.U64.HI R5, R18, 0x2, R16 ;  /* 0x0000000212057819 */ /* 0x000fc60000010210 */
[----:B------:R1:W2:Y:S01]  /*43e0*/  I2F R247, R229 ;  /* 0x000000e500f77306 */ /* 0x0002a20000201400 */
[C---:B------:R-:W-:Y:S01]  /*43f0*/  IADD3 R251, R229.reuse, 0x10, RZ ;  /* 0x00000010e5fb7810 */ /* 0x040fe20007ffe0ff */
[----:B------:R3:W-:Y:S01]  /*4400*/  STL [R1+0x44], R5 ;  /* 0x0000440501007387 */ /* 0x0007e20000100800 */
[C---:B------:R-:W-:Y:S02]  /*4410*/  IADD3 R250, R229.reuse, 0x9, RZ ;  /* 0x00000009e5fa7810 */ /* 0x040fe40007ffe0ff */
[C---:B------:R-:W-:Y:S01]  /*4420*/  IADD3 R249, R229.reuse, 0x8, RZ ;  /* 0x00000008e5f97810 */ /* 0x040fe20007ffe0ff */
[----:B------:R5:W-:Y:S01]  /*4430*/  STL [R1+0x40], R7 ;  /* 0x0000400701007387 */ /* 0x000be20000100800 */
[C---:B------:R-:W-:Y:S01]  /*4440*/  IADD3 R248, R229.reuse, 0x1, RZ ;  /* 0x00000001e5f87810 */ /* 0x040fe20007ffe0ff */
[----:B------:R-:W1:Y:S01]  /*4450*/  I2F R251, R251 ;  /* 0x000000fb00fb7306 */ /* 0x000e620000201400 */
[C---:B------:R-:W-:Y:S01]  /*4460*/  IADD3 R243, R229.reuse, 0x19, RZ ;  /* 0x00000019e5f37810 */ /* 0x040fe20007ffe0ff */
[----:B------:R1:W-:Y:S01]  /*4470*/  STL [R1+0x3c], R0 ;  /* 0x00003c0001007387 */ /* 0x0003e20000100800 */
[----:B------:R-:W-:-:S02]  /*4480*/  IADD3 R241, R229, 0x18, RZ ;  /* 0x00000018e5f17810 */ /* 0x000fc40007ffe0ff */
[----:B------:R-:W-:-:S03]  /*4490*/  IADD3 R240, R229, 0x11, RZ ;  /* 0x00000011e5f07810 */ /* 0x000fc60007ffe0ff */
[----:B------:R-:W1:Y:S08]  /*44a0*/  I2F R250, R250 ;  /* 0x000000fa00fa7306 */ /* 0x000e700000201400 */
[----:B------:R-:W2:Y:S01]  /*44b0*/  I2F R249, R249 ;  /* 0x000000f900f97306 */ /* 0x000ea20000201400 */
[----:B---3--:R-:W-:Y:S02]  /*44c0*/  SHF.L.U32 R5, R4, 0x3, RZ ;  /* 0x0000000304057819 */ /* 0x008fe400000006ff */
[----:B-----5:R-:W-:-:S05]  /*44d0*/  IADD3 R7, R6, 0x20, RZ ;  /* 0x0000002006077810 */ /* 0x020fca0007ffe0ff */
[----:B------:R-:W3:Y:S01]  /*44e0*/  I2F R248, R248 ;  /* 0x000000f800f87306 */ /* 0x000ee20000201400 */
[----:B------:R-:W-:Y:S01]  /*44f0*/  IADD3 R6, R6, 0x40, RZ ;  /* 0x0000004006067810 */ /* 0x000fe20007ffe0ff */
[----:B------:R-:W-:-:S04]  /*4500*/  IMAD.IADD R4, R5, 0x1, R7 ;  /* 0x0000000105047824 */ /* 0x000fc800078e0207 */
[C---:B-1----:R-:W-:Y:S02]  /*4510*/  IMAD.IADD R0, R5.reuse, 0x1, R6 ;  /* 0x0000000105007824 */ /* 0x042fe400078e0206 */
[C---:B------:R-:W-:Y:S01]  /*4520*/  IMAD.IADD R6, R5.reuse, 0x1, R4 ;  /* 0x0000000105067824 */ /* 0x040fe200078e0204 */
[----:B------:R1:W1:Y:S01]  /*4530*/  I2F R246, R243 ;  /* 0x000000f300f67306 */ /* 0x0002620000201400 */
[C---:B------:R-:W-:Y:S02]  /*4540*/  IMAD.IADD R0, R5.reuse, 0x1, R0 ;  /* 0x0000000105007824 */ /* 0x040fe400078e0200 */
[----:B------:R-:W-:-:S03]  /*4550*/  IMAD.IADD R6, R5, 0x1, R6 ;  /* 0x0000000105067824 */ /* 0x000fc600078e0206 */
[C---:B------:R-:W-:Y:S01]  /*4560*/  IADD3 R0, R5.reuse, R0, RZ ;  /* 0x0000000005007210 */ /* 0x040fe20007ffe0ff */
[C---:B------:R-:W-:Y:S01]  /*4570*/  IMAD.IADD R6, R5.reuse, 0x1, R6 ;  /* 0x0000000105067824 */ /* 0x040fe200078e0206 */
[----:B------:R1:W1:Y:S03]  /*4580*/  I2F R245, R241 ;  /* 0x000000f100f57306 */ /* 0x0002660000201400 */
[C---:B------:R-:W-:Y:S01]  /*4590*/  IMAD.IADD R0, R5.reuse, 0x1, R0 ;  /* 0x0000000105007824 */ /* 0x040fe200078e0200 */
[----:B------:R-:W-:Y:S01]  /*45a0*/  STL [R1+0x24], R6 ;  /* 0x0000240601007387 */ /* 0x000fe20000100800 */
[----:B------:R-:W-:-:S03]  /*45b0*/  IADD3 R4, R5, R6, RZ ;  /* 0x0000000605047210 */ /* 0x000fc60007ffe0ff */
[----:B------:R5:W-:Y:S01]  /*45c0*/  STL [R1+0x20], R0 ;  /* 0x0000200001007387 */ /* 0x000be20000100800 */
[----:B------:R1:W1:Y:S03]  /*45d0*/  I2F R244, R240 ;  /* 0x000000f000f47306 */ /* 0x0002660000201400 */
[----:B------:R1:W-:Y:S01]  /*45e0*/  STL [R1+0x2c], R4 ;  /* 0x00002c0401007387 */ /* 0x0003e20000100800 */
[----:B-----5:R-:W-:-:S05]  /*45f0*/  IMAD.IADD R0, R5, 0x1, R0 ;  /* 0x0000000105007824 */ /* 0x020fca00078e0200 */
[----:B--234-:R1:W-:Y:S02]  /*4600*/  STL [R1+0x28], R0 ;  /* 0x0000280001007387 */ /* 0x01c3e40000100800 */
.L_x_114:
[----:B------:R-:W0:Y:S01]  /*4610*/  LDGDEPBAR ;  /* 0x00000000000079af */ /* 0x000e220000000000 */
[----:B-1----:R-:W-:Y:S01]  /*4620*/  IADD3 R0, R226, R216, RZ ;  /* 0x000000d8e2007210 */ /* 0x002fe20007ffe0ff */
[----:B------:R-:W-:Y:S02]  /*4630*/  USHF.L.U32 UR6, UR5, 0x6, URZ ;  /* 0x0000000605067899 */ /* 0x000fe4000800063f */
[----:B------:R-:W-:Y:S02]  /*4640*/  USHF.L.U32 UR7, UR22, 0x7, URZ ;  /* 0x0000000716077899 */ /* 0x000fe4000800063f */
[----:B------:R-:W-:Y:S02]  /*4650*/  UISETP.GE.AND UP0, UPT, UR6, UR16, UPT ;  /* 0x000000100600728c */ /* 0x000fe4000bf06270 */
[----:B------:R-:W2:Y:S01]  /*4660*/  LDL R252, [R1+0x14] ;  /* 0x0000140001fc7983 */ /* 0x000ea20000100800 */
[----:B------:R-:W-:Y:S02]  /*4670*/  UIADD3 UR7, UR7, 0x80, URZ ;  /* 0x0000008007077890 */ /* 0x000fe4000fffe03f */
[----:B------:R-:W-:Y:S01]  /*4680*/  UISETP.GT.AND UP3, UPT, UR5, UR14, UPT ;  /* 0x0000000e0500728c */ /* 0x000fe2000bf64270 */
[----:B------:R1:W-:Y:S01]  /*4690*/  STL [R1+0x78], R41 ;  /* 0x0000782901007387 */ /* 0x0003e20000100800 */
[----:B------:R-:W-:Y:S06]  /*46a0*/  UISETP.LT.AND UP0, UPT, UR7, UR15, UP0 ;  /* 0x0000000f0700728c */ /* 0x000fec0008701270 */
[----:B------:R-:W-:Y:S01]  /*46b0*/  PLOP3.LUT P0, PT, PT, PT, UP0, 0x80, 0x0 ;  /* 0x000000000000781c */ /* 0x000fe20003f0f008 */
[----:B-1----:R-:W3:Y:S04]  /*46c0*/  LDL R41, [R1+0x10] ;  /* 0x0000100001297983 */ /* 0x002ee80000100800 */
[----:B------:R1:W-:Y:S04]  /*46d0*/  STL [R1+0x74], R40 ;  /* 0x0000742801007387 */ /* 0x0003e80000100800 */
[----:B-1----:R-:W4:Y:S04]  /*46e0*/  LDL R40, [R1+0x48] ;  /* 0x0000480001287983 */ /* 0x002f280000100800 */
[----:B------:R-:W-:Y:S04]  /*46f0*/  STL [R1+0x70], R39 ;  /* 0x0000702701007387 */ /* 0x000fe80000100800 */
[----:B------:R-:W-:Y:S04]  /*4700*/  STL [R1+0x6c], R38 ;  /* 0x00006c2601007387 */ /* 0x000fe80000100800 */
[----:B------:R-:W-:Y:S04]  /*4710*/  STL [R1+0x68], R37 ;  /* 0x0000682501007387 */ /* 0x000fe80000100800 */
[----:B------:R-:W-:Y:S04]  /*4720*/  STL [R1+0x64], R36 ;  /* 0x0000642401007387 */ /* 0x000fe80000100800 */
[----:B------:R1:W-:Y:S04]  /*4730*/  STL [R1+0x60], R3 ;  /* 0x0000600301007387 */ /* 0x0003e80000100800 */
[----:B------:R1:W-:Y:S04]  /*4740*/  STL [R1+0x5c], R2 ;  /* 0x00005c0201007387 */ /* 0x0003e80000100800 */
[----:B-1----:R-:W2:Y:S04]  /*4750*/  LDL R3, [R1+0x8] ;  /* 0x0000080001037983 */ /* 0x002ea80000100800 */
        /* <DEDUP_REMOVED lines=23> */
[----:B------:R-:W3:Y:S07]  /*48d0*/  LDSM.16.M88.4 R132, [R216+0x1000] ;  /* 0x00100000d884783b */ /* 0x000eee0000000200 */
        /* <DEDUP_REMOVED lines=11> */
[-C--:B---3--:R-:W-:Y:S01]  /*4990*/  HMMA.16816.F32 R4, R132, R152.reuse, R4 ;  /* 0x000000988404723c */ /* 0x088fe20000001804 */
[----:B------:R-:W-:Y:S07]  /*49a0*/  LDSM.16.M88.4 R148, [R216+0x2800] ;  /* 0x00280000d894783b */ /* 0x000fee0000000200 */
[C---:B------:R-:W-:Y:S08]  /*49b0*/  HMMA.16816.F32 R8, R156.reuse, R152, R8 ;  /* 0x000000989c08723c */ /* 0x040ff00000001808 */
[-C--:B------:R-:W-:Y:S03]  /*49c0*/  HMMA.16816.F32 R12, R156, R154.reuse, R12 ;  /* 0x0000009a9c0c723c */ /* 0x080fe6000000180c */
[----:B------:R-:W-:Y:S05]  /*49d0*/  FSETP.NEU.FTZ.AND P1, PT, R41, -INF , PT ;  /* 0xff8000002900780b */ /* 0x000fea0003f3d000 */
        /* <DEDUP_REMOVED lines=11> */
[-C--:B------:R-:W-:Y:S08]  /*4a90*/  HMMA.16816.F32 R12, R164, R162.reuse, R12 ;  /* 0x000000a2a40c723c */ /* 0x080ff0000000180c */
[C---:B------:R-:W-:Y:S01]  /*4aa0*/  HMMA.16816.F32 R16, R144.reuse, R162, R16 ;  /* 0x000000a29010723c */ /* 0x040fe20000001810 */
[----:B------:R-:W3:Y:S07]  /*4ab0*/  LDSM.16.M88.4 R160, [R217+0xd000] ;  /* 0x00d00000d9a0783b */ /* 0x000eee0000000200 */
[-C--:B--2---:R-:W-:Y:S08]  /*4ac0*/  HMMA.16816.F32 R20, R144, R136.reuse, R20 ;  /* 0x000000889014723c */ /* 0x084ff00000001814 */
[C---:B------:R-:W-:Y:S07]  /*4ad0*/  HMMA.16816.F32 R24, R164.reuse, R136, R24 ;  /* 0x00000088a418723c */ /* 0x040fee0000001818 */
[----:B------:R-:W-:Y:S01]  /*4ae0*/  FMUL.FTZ R136, R3, 1.4426950216293334961 ;  /* 0x3fb8aa3b03887820 */ /* 0x000fe20000410000 */
[-C--:B------:R-:W-:Y:S08]  /*4af0*/  HMMA.16816.F32 R28, R164, R138.reuse, R28 ;  /* 0x0000008aa41c723c */ /* 0x080ff0000000181c */
[----:B------:R-:W-:Y:S07]  /*4b00*/  HMMA.16816.F32 R32, R144, R138, R32 ;  /* 0x0000008a9020723c */ /* 0x000fee0000001820 */
[----:B------:R-:W-:Y:S01]  /*4b10*/  FMUL.FTZ R138, R252, 1.4426950216293334961 ;  /* 0x3fb8aa3bfc8a7820 */ /* 0x000fe20000410000 */
[-C--:B-1----:R-:W-:Y:S08]  /*4b20*/  HMMA.16816.F32 R4, R132, R140.reuse, R4 ;  /* 0x0000008c8404723c */ /* 0x082ff00000001804 */
[C---:B------:R-:W-:Y:S07]  /*4b30*/  HMMA.16816.F32 R8, R148.reuse, R140, R8 ;  /* 0x0000008c9408723c */ /* 0x040fee0000001808 */
[----:B------:R-:W-:Y:S01]  /*4b40*/  FMUL.FTZ R140, R41, 1.4426950216293334961 ;  /* 0x3fb8aa3b298c7820 */ /* 0x000fe20000410000 */
[-C--:B------:R-:W-:Y:S04]  /*4b50*/  HMMA.16816.F32 R12, R148, R142.reuse, R12 ;  /* 0x0000008e940c723c */ /* 0x080fe8000000180c */
[----:B------:R-:W-:Y:S04]  /*4b60*/  FSEL R140, R140, RZ, P1 ;  /* 0x000000ff8c8c7208 */ /* 0x000fe80000800000 */
[C---:B------:R-:W-:Y:S07]  /*4b70*/  HMMA.16816.F32 R16, R132.reuse, R142, R16 ;  /* 0x0000008e8410723c */ /* 0x040fee0000001810 */
[----:B------:R-:W-:Y:S01]  /*4b80*/  @!P0 IADD3 R142, R229, 0x1, RZ ;  /* 0x00000001e58e8810 */ /* 0x000fe20007ffe0ff */
[-C--:B------:R-:W-:Y:S08]  /*4b90*/  HMMA.16816.F32 R20, R132, R152.reuse, R20 ;  /* 0x000000988414723c */ /* 0x080ff00000001814 */
[C---:B------:R-:W-:Y:S08]  /*4ba0*/  HMMA.16816.F32 R24, R148.reuse, R152, R24 ;  /* 0x000000989418723c */ /* 0x040ff00000001818 */
[-C--:B------:R-:W-:Y:S08]  /*4bb0*/  HMMA.16816.F32 R28, R148, R154.reuse, R28 ;  /* 0x0000009a941c723c */ /* 0x080ff0000000181c */
[----:B------:R-:W-:Y:S01]  /*4bc0*/  HMMA.16816.F32 R32, R132, R154, R32 ;  /* 0x0000009a8420723c */ /* 0x000fe20000001820 */
[----:B------:R4:W1:Y:S07]  /*4bd0*/  LDSM.16.M88.4 R132, [R0+0x2800] ;  /* 0x002800000084783b */ /* 0x00086e0000000200 */
[-C--:B---3--:R-:W-:Y:S05]  /*4be0*/  HMMA.16816.F32 R4, R156, R160.reuse, R4 ;  /* 0x000000a09c04723c */ /* 0x088fea0000001804 */
[----:B----4-:R-:W-:Y:S04]  /*4bf0*/  @!P0 IADD3 R0, R40, UR6, RZ ;  /* 0x0000000628008c10 */ /* 0x010fe8000fffe0ff */
[C---:B------:R-:W-:Y:S03]  /*4c00*/  @!P0 IMNMX R141, R0.reuse, UR15, PT ;  /* 0x0000000f008d8c17 */ /* 0x040fe6000b800200 */
[----:B------:R-:W-:Y:S11]  /*4c10*/  @!P0 IADD3 R139, R0, 0x8, RZ ;  /* 0x00000008008b8810 */ /* 0x000ff60007ffe0ff */
[----:B------:R-:W-:Y:S01]  /*4c20*/  @!UPT UIADD3 URZ, URZ, URZ, URZ ;  /* 0x0000003f3f3ff290 */ /* 0x000fe2000fffe03f */
[----:B------:R-:W-:Y:S01]  /*4c30*/  FFMA.FTZ R4, R247, UR4, R4 ;  /* 0x00000004f7047c23 */ /* 0x000fe20008010004 */
[-C--:B------:R-:W-:Y:S01]  /*4c40*/  @!P0 ISETP.GE.AND P2, PT, R229, R141.reuse, PT ;  /* 0x0000008de500820c */ /* 0x080fe20003f46270 */
[----:B------:R-:W-:Y:S01]  /*4c50*/  FFMA.FTZ R5, R248, UR4, R5 ;  /* 0x00000004f8057c23 */ /* 0x000fe20008010005 */
[----:B------:R-:W-:Y:S01]  /*4c60*/  @!P0 IMNMX R139, R139, UR15, PT ;  /* 0x0000000f8b8b8c17 */ /* 0x000fe2000b800200 */
[----:B------:R-:W-:Y:S01]  /*4c70*/  FFMA.FTZ R6, R247, UR4, R6 ;  /* 0x00000004f7067c23 */ /* 0x000fe20008010006 */
[----:B------:R-:W-:Y:S01]  /*4c80*/  @!P0 ISETP.GE.AND P1, PT, R142, R141, PT ;  /* 0x0000008d8e00820c */ /* 0x000fe20003f26270 */
[----:B------:R-:W-:Y:S01]  /*4c90*/  FFMA.FTZ R7, R248, UR4, R7 ;  /* 0x00000004f8077c23 */ /* 0x000fe20008010007 */
[----:B------:R-:W-:Y:S01]  /*4ca0*/  @!P0 FSEL R4, R4, -INF , !P2 ;  /* 0xff80000004048808 */ /* 0x000fe20005000000 */
[C---:B-1----:R-:W-:Y:S04]  /*4cb0*/  HMMA.16816.F32 R8, R132.reuse, R160, R8 ;  /* 0x000000a08408723c */ /* 0x042fe80000001808 */
[--C-:B------:R-:W-:Y:S01]  /*4cc0*/  FFMA.FTZ R4, R4, c[0x0][0x23c], -R140.reuse ;  /* 0x00008f0004047a23 */ /* 0x100fe2000001088c */
[----:B------:R-:W-:Y:S02]  /*4cd0*/  @!P0 FSEL R5, R5, -INF , !P1 ;  /* 0xff80000005058808 */ /* 0x000fe40004800000 */
[----:B------:R-:W-:Y:S01]  /*4ce0*/  FSETP.NEU.FTZ.AND P1, PT, R252, -INF , PT ;  /* 0xff800000fc00780b */ /* 0x000fe20003f3d000 */
[-C--:B------:R-:W-:Y:S01]  /*4cf0*/  HMMA.16816.F32 R12, R132, R162.reuse, R12 ;  /* 0x000000a2840c723c */ /* 0x080fe2000000180c */
[----:B------:R1:W-:Y:S02]  /*4d00*/  MUFU.EX2 R146, R4 ;  /* 0x0000000400927308 */ /* 0x0003e40000000800 */
[-C--:B------:R-:W-:Y:S01]  /*4d10*/  @!P0 ISETP.GE.AND P2, PT, R229, R139.reuse, PT ;  /* 0x0000008be500820c */ /* 0x080fe20003f46270 */
[----:B------:R-:W-:Y:S01]  /*4d20*/  FFMA.FTZ R5, R5, c[0x0][0x23c], -R140 ;  /* 0x00008f0005057a23 */ /* 0x000fe2000001088c */
[----:B------:R-:W-:Y:S02]  /*4d30*/  @!P0 IADD3 R137, R0, 0x20, RZ ;  /* 0x0000002000898810 */ /* 0x000fe40007ffe0ff */
[----:B------:R-:W-:Y:S01]  /*4d40*/  FSEL R138, R138, RZ, P1 ;  /* 0x000000ff8a8a7208 */ /* 0x000fe20000800000 */
[C---:B------:R-:W-:Y:S03]  /*4d50*/  HMMA.16816.F32 R16, R156.reuse, R162, R16 ;  /* 0x000000a29c10723c */ /* 0x040fe60000001810 */
[----:B------:R-:W2:Y:S01]  /*4d60*/  MUFU.EX2 R144, R5 ;  /* 0x0000000500907308 */ /* 0x000ea20000000800 */
[----:B------:R-:W-:Y:S02]  /*4d70*/  @!P0 ISETP.GE.AND P1, PT, R142, R139, PT ;  /* 0x0000008b8e00820c */ /* 0x000fe40003f26270 */
[----:B------:R-:W-:Y:S02]  /*4d80*/  @!P0 IMNMX R137, R137, UR15, PT ;  /* 0x0000000f89898c17 */ /* 0x000fe4000b800200 */
[----:B------:R-:W-:Y:S01]  /*4d90*/  FFMA.FTZ R8, R247, UR4, R8 ;  /* 0x00000004f7087c23 */ /* 0x000fe20008010008 */
[----:B------:R-:W-:Y:S02]  /*4da0*/  @!P0 FSEL R6, R6, -INF , !P2 ;  /* 0xff80000006068808 */ /* 0x000fe40005000000 */
[-C--:B------:R-:W-:Y:S01]  /*4db0*/  @!P0 ISETP.GE.AND P2, PT, R229, R137.reuse, PT ;  /* 0x00000089e500820c */ /* 0x080fe20003f46270 */
[----:B------:R-:W-:Y:S01]  /*4dc0*/  FFMA.FTZ R9, R248, UR4, R9 ;  /* 0x00000004f8097c23 */ /* 0x000fe20008010009 */
[----:B------:R-:W-:Y:S01]  /*4dd0*/  @!P0 FSEL R7, R7, -INF , !P1 ;  /* 0xff80000007078808 */ /* 0x000fe20004800000 */
[----:B------:R-:W-:Y:S01]  /*4de0*/  FFMA.FTZ R6, R6, c[0x0][0x23c], -R138 ;  /* 0x00008f0006067a23 */ /* 0x000fe2000001088a */
[----:B------:R-:W-:Y:S01]  /*4df0*/  FSETP.NEU.FTZ.AND P1, PT, R3, -INF , PT ;  /* 0xff8000000300780b */ /* 0x000fe20003f3d000 */
[----:B------:R-:W-:Y:S01]  /*4e00*/  FFMA.FTZ R10, R247, UR4, R10 ;  /* 0x00000004f70a7c23 */ /* 0x000fe2000801000a */
[----:B------:R-:W-:Y:S01]  /*4e10*/  @!P0 FSEL R8, R8, -INF , !P2 ;  /* 0xff80000008088808 */ /* 0x000fe20005000000 */
[----:B------:R-:W-:Y:S01]  /*4e20*/  FFMA.FTZ R7, R7, c[0x0][0x23c], -R138 ;  /* 0x00008f0007077a23 */ /* 0x000fe2000001088a */
[----:B------:R-:W-:Y:S01]  /*4e30*/  FSEL R136, R136, RZ, P1 ;  /* 0x000000ff88887208 */ /* 0x000fe20000800000 */
[----:B------:R-:W-:Y:S01]  /*4e40*/  MUFU.EX2 R147, R6 ;  /* 0x0000000600937308 */ /* 0x000fe20000000800 */
[-C--:B------:R-:W-:Y:S01]  /*4e50*/  @!P0 ISETP.GE.AND P1, PT, R142, R137.reuse, PT ;  /* 0x000000898e00820c */ /* 0x080fe20003f26270 */
[----:B------:R-:W-:Y:S02]  /*4e60*/  FFMA.FTZ R11, R248, UR4, R11 ;  /* 0x00000004f80b7c23 */ /* 0x000fe4000801000b */
[----:B-1----:R-:W-:Y:S01]  /*4e70*/  FFMA.FTZ R4, R8, c[0x0][0x23c], -R136 ;  /* 0x00008f0008047a23 */ /* 0x002fe20000010888 */
[----:B------:R-:W-:Y:S01]  /*4e80*/  @!P0 IADD3 R8, R0, 0x28, RZ ;  /* 0x0000002800088810 */ /* 0x000fe20007ffe0ff */
[----:B------:R-:W-:Y:S01]  /*4e90*/  FMUL.FTZ R0, R2, 1.4426950216293334961 ;  /* 0x3fb8aa3b02007820 */ /* 0x000fe20000410000 */
[----:B------:R-:W-:Y:S01]  /*4ea0*/  @!P0 FSEL R9, R9, -INF , !P1 ;  /* 0xff80000009098808 */ /* 0x000fe20004800000 */
[----:B------:R-:W-:Y:S01]  /*4eb0*/  FFMA.FTZ R12, R249, UR4, R12 ;  /* 0x00000004f90c7c23 */ /* 0x000fe2000801000c */
[----:B------:R-:W-:Y:S01]  /*4ec0*/  @!P0 IMNMX R8, R8, UR15, PT ;  /* 0x0000000f08088c17 */ /* 0x000fe2000b800200 */
[----:B------:R-:W1:Y:S01]  /*4ed0*/  MUFU.EX2 R145, R7 ;  /* 0x0000000700917308 */ /* 0x000e620000000800 */
[----:B------:R-:W-:Y:S01]  /*4ee0*/  FSETP.NEU.FTZ.AND P1, PT, R2, -INF , PT ;  /* 0xff8000000200780b */ /* 0x000fe20003f3d000 */
[----:B------:R-:W-:Y:S01]  /*4ef0*/  FFMA.FTZ R9, R9, c[0x0][0x23c], -R136 ;  /* 0x00008f0009097a23 */ /* 0x000fe20000010888 */
[-C--:B------:R-:W-:Y:S01]  /*4f00*/  @!P0 ISETP.GE.AND P2, PT, R229, R8.reuse, PT ;  /* 0x00000008e500820c */ /* 0x080fe20003f46270 */
[----:B------:R-:W-:Y:S01]  /*4f10*/  FFMA.FTZ R13, R250, UR4, R13 ;  /* 0x00000004fa0d7c23 */ /* 0x000fe2000801000d */
[----:B------:R-:W-:Y:S01]  /*4f20*/  FSEL R0, R0, RZ, P1 ;  /* 0x000000ff00007208 */ /* 0x000fe20000800000 */
[C---:B------:R-:W-:Y:S01]  /*4f30*/  FFMA.FTZ R14, R249.reuse, UR4, R14 ;  /* 0x00000004f90e7c23 */ /* 0x040fe2000801000e */
[----:B------:R-:W-:Y:S01]  /*4f40*/  @!P0 FSEL R10, R10, -INF , !P2 ;  /* 0xff8000000a0a8808 */ /* 0x000fe20005000000 */
[----:B------:R-:W-:Y:S01]  /*4f50*/  FFMA.FTZ R15, R250, UR4, R15 ;  /* 0x00000004fa0f7c23 */ /* 0x000fe2000801000f */
[-C--:B------:R-:W-:Y:S01]  /*4f60*/  @!P0 ISETP.GE.AND P1, PT, R142, R8.reuse, PT ;  /* 0x000000088e00820c */ /* 0x080fe20003f26270 */
[----:B------:R3:W-:Y:S01]  /*4f70*/  MUFU.EX2 R41, R4 ;  /* 0x0000000400297308 */ /* 0x0007e20000000800 */
[----:B------:R-:W-:Y:S01]  /*4f80*/  FFMA.FTZ R16, R249, UR4, R16 ;  /* 0x00000004f9107c23 */ /* 0x000fe20008010010 */
[-C--:B------:R-:W-:Y:S01]  /*4f90*/  @!P0 ISETP.GE.AND P2, PT, R241, R137.reuse, PT ;  /* 0x00000089f100820c */ /* 0x080fe20003f46270 */
[----:B------:R-:W-:Y:S01]  /*4fa0*/  FFMA.FTZ R10, R10, c[0x0][0x23c], -R0 ;  /* 0x00008f000a0a7a23 */ /* 0x000fe20000010800 */
[----:B------:R-:W-:Y:S01]  /*4fb0*/  @!P0 FSEL R11, R11, -INF , !P1 ;  /* 0xff8000000b0b8808 */ /* 0x000fe20004800000 */
[C---:B------:R-:W-:Y:S01]  /*4fc0*/  FFMA.FTZ R17, R250.reuse, UR4, R17 ;  /* 0x00000004fa117c23 */ /* 0x040fe20008010011 */
[----:B------:R-:W4:Y:S01]  /*4fd0*/  LDL R142, [R1+0x44] ;  /* 0x00004400018e7983 */ /* 0x000f220000100800 */
[----:B------:R-:W-:Y:S02]  /*4fe0*/  FFMA.FTZ R18, R249, UR4, R18 ;  /* 0x00000004f9127c23 */ /* 0x000fe40008010012 */
[----:B------:R-:W-:Y:S01]  /*4ff0*/  FFMA.FTZ R19, R250, UR4, R19 ;  /* 0x00000004fa137c23 */ /* 0x000fe20008010013 */
[----:B------:R1:W-:Y:S01]  /*5000*/  MUFU.EX2 R37, R10 ;  /* 0x0000000a00257308 */ /* 0x0003e20000000800 */
[----:B------:R-:W-:Y:S09]  /*5010*/  FFMA.FTZ R11, R11, c[0x0][0x23c], -R0 ;  /* 0x00008f000b0b7a23 */ /* 0x000ff20000010800 */
[----:B------:R2:W2:Y:S01]  /*5020*/  MUFU.EX2 R40, R9 ;  /* 0x0000000900287308 */ /* 0x0004a20000000800 */
[----:B---3--:R-:W3:Y:S09]  /*5030*/  LDSM.16.M88.4 R4, [R217+0xd400] ;  /* 0x00d40000d904783b */ /* 0x008ef20000000200 */
[----:B------:R-:W3:Y:S01]  /*5040*/  MUFU.EX2 R36, R11 ;  /* 0x0000000b00247308 */ /* 0x000ee20000000800 */
[C---:B-1----:R-:W-:Y:S04]  /*5050*/  @!P0 IADD3 R10, R229.reuse, 0x8, RZ ;  /* 0x00000008e50a8810 */ /* 0x042fe80007ffe0ff */
[-C--:B------:R-:W-:Y:S04]  /*5060*/  @!P0 ISETP.GE.AND P1, PT, R10, R137.reuse, PT ;  /* 0x000000890a00820c */ /* 0x080fe80003f26270 */
[----:B------:R-:W-:Y:S02]  /*5070*/  @!P0 FSEL R12, R12, -INF , !P1 ;  /* 0xff8000000c0c8808 */ /* 0x000fe40004800000 */
[----:B--2---:R-:W-:Y:S03]  /*5080*/  @!P0 IADD3 R9, R229, 0x9, RZ ;  /* 0x00000009e5098810 */ /* 0x004fe60007ffe0ff */
[--C-:B------:R-:W-:Y:S01]  /*5090*/  FFMA.FTZ R12, R12, c[0x0][0x23c], -R136.reuse ;  /* 0x00008f000c0c7a23 */ /* 0x100fe20000010888 */
[----:B------:R-:W-:Y:S03]  /*50a0*/  @!P0 ISETP.GE.AND P1, PT, R9, R137, PT ;  /* 0x000000890900820c */ /* 0x000fe60003f26270 */
[----:B------:R-:W-:Y:S01]  /*50b0*/  MUFU.EX2 R39, R12 ;  /* 0x0000000c00277308 */ /* 0x000fe20000000800 */
[----:B------:R-:W-:Y:S02]  /*50c0*/  @!P0 FSEL R13, R13, -INF , !P1 ;  /* 0xff8000000d0d8808 */ /* 0x000fe40004800000 */
[-C--:B------:R-:W-:Y:S03]  /*50d0*/  @!P0 ISETP.GE.AND P1, PT, R10, R8.reuse, PT ;  /* 0x000000080a00820c */ /* 0x080fe60003f26270 */
[----:B------:R-:W-:Y:S01]  /*50e0*/  FFMA.FTZ R13, R13, c[0x0][0x23c], -R136 ;  /* 0x00008f000d0d7a23 */ /* 0x000fe20000010888 */
[----:B------:R-:W-:Y:S02]  /*50f0*/  @!P0 FSEL R14, R14, -INF , !P1 ;  /* 0xff8000000e0e8808 */ /* 0x000fe40004800000 */
[----:B------:R-:W-:Y:S01]  /*5100*/  @!P0 ISETP.GE.AND P1, PT, R9, R8, PT ;  /* 0x000000080900820c */ /* 0x000fe20003f26270 */
[----:B------:R-:W-:Y:S02]  /*5110*/  MUFU.EX2 R38, R13 ;  /* 0x0000000d00267308 */ /* 0x000fe40000000800 */
[--C-:B------:R-:W-:Y:S01]  /*5120*/  FFMA.FTZ R14, R14, c[0x0][0x23c], -R0.reuse ;  /* 0x00008f000e0e7a23 */ /* 0x100fe20000010800 */
[-C--:B---3--:R-:W-:Y:S03]  /*5130*/  HMMA.16816.F32 R20, R156, R4.reuse, R20 ;  /* 0x000000049c14723c */ /* 0x088fe60000001814 */
[----:B------:R-:W-:Y:S02]  /*5140*/  @!P0 FSEL R15, R15, -INF , !P1 ;  /* 0xff8000000f0f8808 */ /* 0x000fe40004800000 */
[-C--:B------:R-:W-:Y:S02]  /*5150*/  @!P0 ISETP.GE.AND P1, PT, R10, R141.reuse, PT ;  /* 0x0000008d0a00820c */ /* 0x080fe40003f26270 */
[----:B------:R-:W-:Y:S01]  /*5160*/  MUFU.EX2 R3, R14 ;  /* 0x0000000e00037308 */ /* 0x000fe20000000800 */
[C---:B------:R-:W-:Y:S04]  /*5170*/  HMMA.16816.F32 R24, R132.reuse, R4, R24 ;  /* 0x000000048418723c */ /* 0x040fe80000001818 */
[----:B------:R-:W-:Y:S01]  /*5180*/  @!P0 FSEL R16, R16, -INF , !P1 ;  /* 0xff80000010108808 */ /* 0x000fe20004800000 */
[----:B------:R-:W-:Y:S01]  /*5190*/  FFMA.FTZ R15, R15, c[0x0][0x23c], -R0 ;  /* 0x00008f000f0f7a23 */ /* 0x000fe20000010800 */
[----:B------:R-:W-:Y:S02]  /*51a0*/  @!P0 ISETP.GE.AND P1, PT, R9, R141, PT ;  /* 0x0000008d0900820c */ /* 0x000fe40003f26270 */
[-C--:B------:R-:W-:Y:S01]  /*51b0*/  HMMA.16816.F32 R28, R132, R6.reuse, R28 ;  /* 0x00000006841c723c */ /* 0x080fe2000000181c */
[----:B------:R-:W-:Y:S03]  /*51c0*/  MUFU.EX2 R2, R15 ;  /* 0x0000000f00027308 */ /* 0x000fe60000000800 */
[----:B------:R-:W-:Y:S01]  /*51d0*/  @!P0 FSEL R17, R17, -INF , !P1 ;  /* 0xff80000011118808 */ /* 0x000fe20004800000 */
[----:B------:R-:W-:Y:S01]  /*51e0*/  FFMA.FTZ R16, R16, c[0x0][0x23c], -R140 ;  /* 0x00008f0010107a23 */ /* 0x000fe2000001088c */
[-C--:B------:R-:W-:Y:S02]  /*51f0*/  @!P0 ISETP.GE.AND P1, PT, R10, R139.reuse, PT ;  /* 0x0000008b0a00820c */ /* 0x080fe40003f26270 */
[----:B------:R-:W-:Y:S03]  /*5200*/  HMMA.16816.F32 R32, R156, R6, R32 ;  /* 0x000000069c20723c */ /* 0x000fe60000001820 */
[----:B------:R-:W-:Y:S01]  /*5210*/  MUFU.EX2 R166, R16 ;  /* 0x0000001000a67308 */ /* 0x000fe20000000800 */
[----:B------:R-:W-:Y:S01]  /*5220*/  @!P0 FSEL R18, R18, -INF , !P1 ;  /* 0xff80000012128808 */ /* 0x000fe20004800000 */
[----:B------:R-:W-:Y:S01]  /*5230*/  FFMA.FTZ R20, R251, UR4, R20 ;  /* 0x00000004fb147c23 */ /* 0x000fe20008010014 */
[----:B------:R-:W-:Y:S01]  /*5240*/  @!P0 ISETP.GE.AND P1, PT, R9, R139, PT ;  /* 0x0000008b0900820c */ /* 0x000fe20003f26270 */
[C---:B------:R-:W-:Y:S01]  /*5250*/  FFMA.FTZ R21, R244.reuse, UR4, R21 ;  /* 0x00000004f4157c23 */ /* 0x040fe20008010015 */
[----:B------:R-:W-:Y:S01]  /*5260*/  @!P0 IADD3 R9, R229, 0x10, RZ ;  /* 0x00000010e5098810 */ /* 0x000fe20007ffe0ff */
[----:B------:R-:W-:Y:S03]  /*5270*/  FFMA.FTZ R22, R251, UR4, R22 ;  /* 0x00000004fb167c23 */ /* 0x000fe60008010016 */
[----:B------:R-:W-:Y:S01]  /*5280*/  @!P0 FSEL R19, R19, -INF , !P1 ;  /* 0xff80000013138808 */ /* 0x000fe20004800000 */
[C---:B------:R-:W-:Y:S01]  /*5290*/  FFMA.FTZ R23, R244.reuse, UR4, R23 ;  /* 0x00000004f4177c23 */ /* 0x040fe20008010017 */
[-C--:B------:R-:W-:Y:S01]  /*52a0*/  @!P0 ISETP.GE.AND P1, PT, R9, R141.reuse, PT ;  /* 0x0000008d0900820c */ /* 0x080fe20003f26270 */
[C---:B------:R-:W-:Y:S01]  /*52b0*/  FFMA.FTZ R24, R251.reuse, UR4, R24 ;  /* 0x00000004fb187c23 */ /* 0x040fe20008010018 */
[----:B------:R-:W-:Y:S01]  /*52c0*/  MOV R157, R144 ;  /* 0x00000090009d7202 */ /* 0x000fe20000000f00 */
[----:B------:R-:W-:Y:S01]  /*52d0*/  FFMA.FTZ R25, R244, UR4, R25 ;  /* 0x00000004f4197c23 */ /* 0x000fe20008010019 */
[----:B------:R-:W-:Y:S01]  /*52e0*/  @!P0 FSEL R20, R20, -INF , !P1 ;  /* 0xff80000014148808 */ /* 0x000fe20004800000 */
[----:B------:R-:W-:Y:S01]  /*52f0*/  FFMA.FTZ R26, R251, UR4, R26 ;  /* 0x00000004fb1a7c23 */ /* 0x000fe2000801001a */
[----:B------:R-:W-:Y:S01]  /*5300*/  @!P0 ISETP.GE.AND P1, PT, R240, R141, PT ;  /* 0x0000008df000820c */ /* 0x000fe20003f26270 */
[----:B------:R-:W-:Y:S01]  /*5310*/  FFMA.FTZ R27, R244, UR4, R27 ;  /* 0x00000004f41b7c23 */ /* 0x000fe2000801001b */
[----:B------:R-:W-:Y:S01]  /*5320*/  F2FP.PACK_AB R4, R157, R146 ;  /* 0x000000929d04723e */ /* 0x000fe200000000ff */
[C---:B------:R-:W-:Y:S01]  /*5330*/  FFMA.FTZ R29, R246.reuse, UR4, R29 ;  /* 0x00000004f61d7c23 */ /* 0x040fe2000801001d */
[----:B------:R-:W-:Y:S01]  /*5340*/  @!P0 FSEL R21, R21, -INF , !P1 ;  /* 0xff80000015158808 */ /* 0x000fe20004800000 */
[----:B------:R-:W-:Y:S01]  /*5350*/  FFMA.FTZ R30, R245, UR4, R30 ;  /* 0x00000004f51e7c23 */ /* 0x000fe2000801001e */
[-C--:B------:R-:W-:Y:S01]  /*5360*/  @!P0 ISETP.GE.AND P1, PT, R9, R139.reuse, PT ;  /* 0x0000008b0900820c */ /* 0x080fe20003f26270 */
[----:B------:R-:W-:Y:S01]  /*5370*/  FFMA.FTZ R33, R246, UR4, R33 ;  /* 0x00000004f6217c23 */ /* 0x000fe20008010021 */
[----:B------:R1:W-:Y:S01]  /*5380*/  STS [R233+0x13000], R4 ;  /* 0x01300004e9007388 */ /* 0x0003e20000000800 */
[----:B------:R-:W-:Y:S01]  /*5390*/  FFMA.FTZ R34, R245, UR4, R34 ;  /* 0x00000004f5227c23 */ /* 0x000fe20008010022 */
[----:B------:R-:W-:Y:S01]  /*53a0*/  @!P0 FSEL R22, R22, -INF , !P1 ;  /* 0xff80000016168808 */ /* 0x000fe20004800000 */
[----:B------:R-:W-:Y:S01]  /*53b0*/  FFMA.FTZ R35, R246, UR4, R35 ;  /* 0x00000004f6237c23 */ /* 0x000fe20008010023 */
[----:B------:R-:W-:Y:S01]  /*53c0*/  @!P0 ISETP.GE.AND P1, PT, R240, R139, PT ;  /* 0x0000008bf000820c */ /* 0x000fe20003f26270 */
[----:B------:R-:W-:Y:S01]  /*53d0*/  FFMA.FTZ R31, R246, UR4, R31 ;  /* 0x00000004f61f7c23 */ /* 0x000fe2000801001f */
[----:B------:R-:W-:Y:S01]  /*53e0*/  MOV R158, R145 ;  /* 0x00000091009e7202 */ /* 0x000fe20000000f00 */
[----:B------:R-:W-:Y:S01]  /*53f0*/  FFMA.FTZ R18, R18, c[0x0][0x23c], -R138 ;  /* 0x00008f0012127a23 */ /* 0x000fe2000001088a */
[----:B------:R-:W-:Y:S01]  /*5400*/  @!P0 FSEL R23, R23, -INF , !P1 ;  /* 0xff80000017178808 */ /* 0x000fe20004800000 */
[----:B------:R-:W-:Y:S01]  /*5410*/  FFMA.FTZ R17, R17, c[0x0][0x23c], -R140 ;  /* 0x00008f0011117a23 */ /* 0x000fe2000001088c */
[----:B------:R-:W-:Y:S01]  /*5420*/  @!P0 ISETP.GE.AND P1, PT, R9, R137, PT ;  /* 0x000000890900820c */ /* 0x000fe20003f26270 */
[----:B------:R-:W2:Y:S01]  /*5430*/  MUFU.EX2 R148, R18 ;  /* 0x0000001200947308 */ /* 0x000ea20000000800 */
[----:B------:R-:W-:Y:S01]  /*5440*/  FFMA.FTZ R19, R19, c[0x0][0x23c], -R138 ;  /* 0x00008f0013137a23 */ /* 0x000fe2000001088a */
[----:B------:R-:W-:Y:S01]  /*5450*/  F2FP.PACK_AB R7, R158, R147 ;  /* 0x000000939e07723e */ /* 0x000fe200000000ff */
[C---:B------:R-:W-:Y:S01]  /*5460*/  FFMA.FTZ R28, R245.reuse, UR4, R28 ;  /* 0x00000004f51c7c23 */ /* 0x040fe2000801001c */
[----:B------:R-:W-:Y:S01]  /*5470*/  @!P0 FSEL R24, R24, -INF , !P1 ;  /* 0xff80000018188808 */ /* 0x000fe20004800000 */
[----:B------:R-:W3:Y:S01]  /*5480*/  LDL R144, [R1+0x40] ;  /* 0x0000400001907983 */ /* 0x000ee20000100800 */
[----:B------:R-:W-:Y:S01]  /*5490*/  @!P0 ISETP.GE.AND P1, PT, R240, R137, PT ;  /* 0x00000089f000820c */ /* 0x000fe20003f26270 */
[----:B------:R-:W-:Y:S01]  /*54a0*/  FFMA.FTZ R32, R245, UR4, R32 ;  /* 0x00000004f5207c23 */ /* 0x000fe20008010020 */
[----:B------:R-:W-:Y:S01]  /*54b0*/  F2FP.PACK_AB R6, R40, R41 ;  /* 0x000000292806723e */ /* 0x000fe200000000ff */
[----:B------:R1:W-:Y:S01]  /*54c0*/  STS [R233+0x13400], R7 ;  /* 0x01340007e9007388 */ /* 0x0003e20000000800 */
[----:B------:R-:W-:Y:S01]  /*54d0*/  @!P0 FSEL R25, R25, -INF , !P1 ;  /* 0xff80000019198808 */ /* 0x000fe20004800000 */
[----:B------:R-:W1:Y:S01]  /*54e0*/  MUFU.EX2 R165, R17 ;  /* 0x0000001100a57308 */ /* 0x000e620000000800 */
[-C--:B------:R-:W-:Y:S01]  /*54f0*/  @!P0 ISETP.GE.AND P1, PT, R9, R8.reuse, PT ;  /* 0x000000080900820c */ /* 0x080fe20003f26270 */
[--C-:B------:R-:W-:Y:S01]  /*5500*/  FFMA.FTZ R20, R20, c[0x0][0x23c], -R140.reuse ;  /* 0x00008f0014147a23 */ /* 0x100fe2000001088c */
[----:B------:R-:W-:Y:S01]  /*5510*/  F2FP.PACK_AB R5, R36, R37 ;  /* 0x000000252405723e */ /* 0x000fe200000000ff */
[----:B------:R-:W-:Y:S01]  /*5520*/  FFMA.FTZ R21, R21, c[0x0][0x23c], -R140 ;  /* 0x00008f0015157a23 */ /* 0x000fe2000001088c */
[----:B------:R-:W-:Y:S01]  /*5530*/  @!P0 FSEL R26, R26, -INF , !P1 ;  /* 0xff8000001a1a8808 */ /* 0x000fe20004800000 */
[--C-:B------:R-:W-:Y:S01]  /*5540*/  FFMA.FTZ R22, R22, c[0x0][0x23c], -R138.reuse ;  /* 0x00008f0016167a23 */ /* 0x100fe2000001088a */
[----:B------:R-:W-:Y:S01]  /*5550*/  @!P0 ISETP.GE.AND P1, PT, R240, R8, PT ;  /* 0x00000008f000820c */ /* 0x000fe20003f26270 */
[----:B------:R-:W-:Y:S01]  /*5560*/  FFMA.FTZ R23, R23, c[0x0][0x23c], -R138 ;  /* 0x00008f0017177a23 */ /* 0x000fe2000001088a */
[----:B------:R-:W-:Y:S01]  /*5570*/  @!P0 FSEL R28, R28, -INF , !P2 ;  /* 0xff8000001c1c8808 */ /* 0x000fe20005000000 */
[----:B------:R-:W-:Y:S01]  /*5580*/  FFMA.FTZ R26, R26, c[0x0][0x23c], -R0 ;  /* 0x00008f001a1a7a23 */ /* 0x000fe20000010800 */
[----:B------:R-:W-:Y:S01]  /*5590*/  @!P0 FSEL R27, R27, -INF , !P1 ;  /* 0xff8000001b1b8808 */ /* 0x000fe20004800000 */
[----:B------:R-:W-:Y:S01]  /*55a0*/  MUFU.EX2 R167, R19 ;  /* 0x0000001300a77308 */ /* 0x000fe20000000800 */
[----:B------:R-:W-:Y:S01]  /*55b0*/  @!P0 ISETP.GE.AND P1, PT, R243, R137, PT ;  /* 0x00000089f300820c */ /* 0x000fe20003f26270 */
[----:B------:R-:W-:Y:S01]  /*55c0*/  FFMA.FTZ R24, R24, c[0x0][0x23c], -R136 ;  /* 0x00008f0018187a23 */ /* 0x000fe20000010888 */
[----:B--2---:R-:W-:Y:S01]  /*55d0*/  MOV R159, R148 ;  /* 0x00000094009f7202 */ /* 0x004fe20000000f00 */
[----:B------:R-:W-:Y:S01]  /*55e0*/  FFMA.FTZ R27, R27, c[0x0][0x23c], -R0 ;  /* 0x00008f001b1b7a23 */ /* 0x000fe20000010800 */
[----:B------:R-:W-:Y:S01]  /*55f0*/  @!P0 FSEL R29, R29, -INF , !P1 ;  /* 0xff8000001d1d8808 */ /* 0x000fe20004800000 */
[--C-:B------:R-:W-:Y:S01]  /*5600*/  FFMA.FTZ R25, R25, c[0x0][0x23c], -R136.reuse ;  /* 0x00008f0019197a23 */ /* 0x100fe20000010888 */
[C---:B------:R-:W-:Y:S01]  /*5610*/  @!P0 ISETP.GE.AND P1, PT, R241.reuse, R8, PT ;  /* 0x00000008f100820c */ /* 0x040fe20003f26270 */
[--C-:B------:R-:W-:Y:S01]  /*5620*/  FFMA.FTZ R28, R28, c[0x0][0x23c], -R136.reuse ;  /* 0x00008f001c1c7a23 */ /* 0x100fe20000010888 */
[-C--:B------:R-:W-:Y:S01]  /*5630*/  @!P0 ISETP.GE.AND P2, PT, R241, R141.reuse, PT ;  /* 0x0000008df100820c */ /* 0x080fe20003f46270 */
[----:B------:R-:W-:Y:S01]  /*5640*/  MUFU.EX2 R160, R20 ;  /* 0x0000001400a07308 */ /* 0x000fe20000000800 */
[----:B------:R-:W-:Y:S01]  /*5650*/  @!P0 FSEL R30, R30, -INF , !P1 ;  /* 0xff8000001e1e8808 */ /* 0x000fe20004800000 */
[----:B------:R-:W-:Y:S01]  /*5660*/  FFMA.FTZ R136, R29, c[0x0][0x23c], -R136 ;  /* 0x00008f001d887a23 */ /* 0x000fe20000010888 */
[----:B------:R-:W-:Y:S02]  /*5670*/  @!P0 ISETP.GE.AND P1, PT, R243, R141, PT ;  /* 0x0000008df300820c */ /* 0x000fe40003f26270 */
[----:B-1----:R-:W-:Y:S01]  /*5680*/  F2FP.PACK_AB R4, R165, R166 ;  /* 0x000000a6a504723e */ /* 0x002fe200000000ff */
[----:B------:R-:W-:Y:S01]  /*5690*/  FFMA.FTZ R30, R30, c[0x0][0x23c], -R0 ;  /* 0x00008f001e1e7a23 */ /* 0x000fe20000010800 */
[----:B------:R-:W-:Y:S02]  /*56a0*/  @!P0 FSEL R33, R33, -INF , !P1 ;  /* 0xff80000021218808 */ /* 0x000fe40004800000 */
[-C--:B------:R-:W-:Y:S01]  /*56b0*/  @!P0 ISETP.GE.AND P1, PT, R241, R139.reuse, PT ;  /* 0x0000008bf100820c */ /* 0x080fe20003f26270 */
[----:B------:R1:W-:Y:S01]  /*56c0*/  STS [R231+0x13000], R4 ;  /* 0x01300004e7007388 */ /* 0x0003e20000000800 */
[----:B------:R-:W-:Y:S01]  /*56d0*/  @!P0 FSEL R32, R32, -INF , !P2 ;  /* 0xff80000020208808 */ /* 0x000fe20005000000 */
[----:B------:R-:W-:Y:S01]  /*56e0*/  MUFU.EX2 R143, R21 ;  /* 0x00000015008f7308 */ /* 0x000fe20000000800 */
[----:B------:R-:W-:Y:S02]  /*56f0*/  @!P0 FSEL R34, R34, -INF , !P1 ;  /* 0xff80000022228808 */ /* 0x000fe40004800000 */
[----:B------:R-:W-:Y:S01]  /*5700*/  @!P0 ISETP.GE.AND P1, PT, R243, R139, PT ;  /* 0x0000008bf300820c */ /* 0x000fe20003f26270 */
[--C-:B------:R-:W-:Y:S01]  /*5710*/  FFMA.FTZ R32, R32, c[0x0][0x23c], -R140.reuse ;  /* 0x00008f0020207a23 */ /* 0x100fe2000001088c */
[----:B------:R-:W-:Y:S01]  /*5720*/  F2FP.PACK_AB R7, R38, R39 ;  /* 0x000000272607723e */ /* 0x000fe200000000ff */
[----:B------:R-:W-:Y:S01]  /*5730*/  FFMA.FTZ R140, R33, c[0x0][0x23c], -R140 ;  /* 0x00008f00218c7a23 */ /* 0x000fe2000001088c */
[----:B------:R-:W-:Y:S01]  /*5740*/  @!P0 FSEL R35, R35, -INF , !P1 ;  /* 0xff80000023238808 */ /* 0x000fe20004800000 */
[--C-:B------:R-:W-:Y:S01]  /*5750*/  FFMA.FTZ R34, R34, c[0x0][0x23c], -R138.reuse ;  /* 0x00008f0022227a23 */ /* 0x100fe2000001088a */
[----:B------:R-:W-:Y:S01]  /*5760*/  @!P0 ISETP.GE.AND P1, PT, R243, R8, PT ;  /* 0x00000008f300820c */ /* 0x000fe20003f26270 */
[----:B------:R-:W-:Y:S02]  /*5770*/  MUFU.EX2 R163, R22 ;  /* 0x0000001600a37308 */ /* 0x000fe40000000800 */
[----:B------:R-:W-:Y:S01]  /*5780*/  FFMA.FTZ R138, R35, c[0x0][0x23c], -R138 ;  /* 0x00008f00238a7a23 */ /* 0x000fe2000001088a */
[----:B------:R-:W-:Y:S05]  /*5790*/  @!P0 FSEL R31, R31, -INF , !P1 ;  /* 0xff8000001f1f8808 */ /* 0x000fea0004800000 */
[----:B------:R-:W-:Y:S02]  /*57a0*/  FFMA.FTZ R0, R31, c[0x0][0x23c], -R0 ;  /* 0x00008f001f007a23 */ /* 0x000fe40000010800 */
[----:B------:R-:W1:Y:S10]  /*57b0*/  MUFU.EX2 R161, R23 ;  /* 0x0000001700a17308 */ /* 0x000e740000000800 */
[----:B------:R2:W-:Y:S10]  /*57c0*/  MUFU.EX2 R152, R0 ;  /* 0x0000000000987308 */ /* 0x0005f40000000800 */
[----:B------:R-:W-:Y:S01]  /*57d0*/  MUFU.EX2 R149, R32 ;  /* 0x0000002000957308 */ /* 0x000fe20000000800 */
[----:B-1----:R-:W-:Y:S09]  /*57e0*/  F2FP.PACK_AB R4, R161, R163 ;  /* 0x000000a3a104723e */ /* 0x002ff200000000ff */
[----:B------:R-:W1:Y:S01]  /*57f0*/  MUFU.EX2 R148, R140 ;  /* 0x0000008c00947308 */ /* 0x000e620000000800 */
[----:B--2---:R-:W-:Y:S05]  /*5800*/  F2FP.PACK_AB R0, R167, R159 ;  /* 0x0000009fa700723e */ /* 0x004fea00000000ff */
[----:B------:R1:W-:Y:S04]  /*5810*/  STS [R231+0x13400], R0 ;  /* 0x01340000e7007388 */ /* 0x0003e80000000800 */
[----:B------:R-:W-:Y:S01]  /*5820*/  MUFU.EX2 R151, R34 ;  /* 0x0000002200977308 */ /* 0x000fe20000000800 */
[----:B------:R2:W-:Y:S04]  /*5830*/  STS [R233+0x14000], R6 ;  /* 0x01400006e9007388 */ /* 0x0005e80000000800 */
[----:B------:R2:W-:Y:S05]  /*5840*/  STS [R233+0x14400], R5 ;  /* 0x01440005e9007388 */ /* 0x0005ea0000000800 */
[----:B------:R-:W-:Y:S01]  /*5850*/  MUFU.EX2 R150, R138 ;  /* 0x0000008a00967308 */ /* 0x000fe20000000800 */
[----:B------:R2:W-:Y:S09]  /*5860*/  STS [R231+0x14000], R7 ;  /* 0x01400007e7007388 */ /* 0x0005f20000000800 */
[----:B------:R-:W-:Y:S01]  /*5870*/  MUFU.EX2 R164, R24 ;  /* 0x0000001800a47308 */ /* 0x000fe20000000800 */
[----:B-1----:R-:W-:Y:S02]  /*5880*/  F2FP.PACK_AB R0, R148, R149 ;  /* 0x000000959400723e */ /* 0x002fe400000000ff */
[----:B--2---:R-:W-:Y:S07]  /*5890*/  F2FP.PACK_AB R6, R2, R3 ;  /* 0x000000030206723e */ /* 0x004fee00000000ff */
[----:B------:R-:W1:Y:S01]  /*58a0*/  MUFU.EX2 R162, R25 ;  /* 0x0000001900a27308 */ /* 0x000e620000000800 */
[----:B------:R-:W-:Y:S01]  /*58b0*/  F2FP.PACK_AB R5, R143, R160 ;  /* 0x000000a08f05723e */ /* 0x000fe200000000ff */
[----:B------:R-:W-:Y:S04]  /*58c0*/  STS [R231+0x14400], R6 ;  /* 0x01440006e7007388 */ /* 0x000fe80000000800 */
[----:B------:R2:W-:Y:S04]  /*58d0*/  STS [R232+0x13000], R5 ;  /* 0x01300005e8007388 */ /* 0x0005e80000000800 */
[----:B------:R-:W-:Y:S01]  /*58e0*/  MUFU.EX2 R252, R26 ;  /* 0x0000001a00fc7308 */ /* 0x000fe20000000800 */
[----:B------:R4:W-:Y:S04]  /*58f0*/  STS [R232+0x13400], R4 ;  /* 0x01340004e8007388 */ /* 0x0009e80000000800 */
[----:B------:R4:W-:Y:S05]  /*5900*/  STS [R230+0x13000], R0 ;  /* 0x01300000e6007388 */ /* 0x0009ea0000000800 */
[----:B------:R-:W4:Y:S01]  /*5910*/  MUFU.EX2 R156, R27 ;  /* 0x0000001b009c7308 */ /* 0x000f220000000800 */
[----:B-1----:R-:W-:Y:S09]  /*5920*/  F2FP.PACK_AB R7, R162, R164 ;  /* 0x000000a4a207723e */ /* 0x002ff200000000ff */
[----:B------:R-:W-:Y:S01]  /*5930*/  MUFU.EX2 R154, R28 ;  /* 0x0000001c009a7308 */ /* 0x000fe20000000800 */
[----:B--2---:R-:W-:Y:S05]  /*5940*/  F2FP.PACK_AB R5, R150, R151 ;  /* 0x000000979605723e */ /* 0x004fea00000000ff */
[----:B------:R-:W-:Y:S04]  /*5950*/  STS [R230+0x13400], R5 ;  /* 0x01340005e6007388 */ /* 0x000fe80000000800 */
[----:B------:R-:W1:Y:S01]  /*5960*/  MUFU.EX2 R153, R136 ;  /* 0x0000008800997308 */ /* 0x000e620000000800 */
[----:B------:R-:W-:Y:S01]  /*5970*/  STS [R232+0x14000], R7 ;  /* 0x01400007e8007388 */ /* 0x000fe20000000800 */
[----:B----4-:R-:W-:Y:S05]  /*5980*/  F2FP.PACK_AB R6, R156, R252 ;  /* 0x000000fc9c06723e */ /* 0x010fea00000000ff */
[----:B------:R-:W-:Y:S03]  /*5990*/  STS [R232+0x14400], R6 ;  /* 0x01440006e8007388 */ /* 0x000fe60000000800 */
[----:B------:R-:W2:Y:S01]  /*59a0*/  MUFU.EX2 R155, R30 ;  /* 0x0000001e009b7308 */ /* 0x000ea20000000800 */
[----:B-1----:R-:W-:Y:S05]  /*59b0*/  F2FP.PACK_AB R4, R153, R154 ;  /* 0x0000009a9904723e */ /* 0x002fea00000000ff */
[----:B------:R-:W-:Y:S01]  /*59c0*/  STS [R230+0x14000], R4 ;  /* 0x01400004e6007388 */ /* 0x000fe20000000800 */
[----:B--2---:R-:W-:Y:S05]  /*59d0*/  F2FP.PACK_AB R0, R152, R155 ;  /* 0x0000009b9800723e */ /* 0x004fea00000000ff */
[----:B------:R-:W-:Y:S04]  /*59e0*/  STS [R230+0x14400], R0 ;  /* 0x01440000e6007388 */ /* 0x000fe80000000800 */
[----:B------:R-:W1:Y:S08]  /*59f0*/  LDSM.16.M88.4 R32, [R219+0x6000] ;  /* 0x00600000db20783b */ /* 0x000e700000000200 */
[----:B------:R-:W2:Y:S08]  /*5a00*/  LDSM.16.M88.4 R28, [R219+0x6800] ;  /* 0x00680000db1c783b */ /* 0x000eb00000000200 */
[----:B------:R-:W4:Y:S08]  /*5a10*/  LDSM.16.M88.4 R132, [R220+0x6000] ;  /* 0x00600000dc84783b */ /* 0x000f300000000200 */
[----:B------:R-:W3:Y:S01]  /*5a20*/  LDSM.16.M88.4 R136, [R220+0x6800] ;  /* 0x00680000dc88783b */ /* 0x000ee20000000200 */
[-C--:B-1----:R-:W-:Y:S08]  /*5a30*/  HMMA.16816.F32 R4, R32, R168.reuse, RZ ;  /* 0x000000a82004723c */ /* 0x082ff000000018ff */
[C---:B--2---:R-:W-:Y:S08]  /*5a40*/  HMMA.16816.F32 R8, R28.reuse, R168, RZ ;  /* 0x000000a81c08723c */ /* 0x044ff000000018ff */
[-C--:B------:R-:W-:Y:S08]  /*5a50*/  HMMA.16816.F32 R12, R28, R170.reuse, RZ ;  /* 0x000000aa1c0c723c */ /* 0x080ff000000018ff */
[C---:B------:R-:W-:Y:S08]  /*5a60*/  HMMA.16816.F32 R16, R32.reuse, R170, RZ ;  /* 0x000000aa2010723c */ /* 0x040ff000000018ff */
[-C--:B------:R-:W-:Y:S08]  /*5a70*/  HMMA.16816.F32 R20, R32, R172.reuse, RZ ;  /* 0x000000ac2014723c */ /* 0x080ff000000018ff */
[C---:B------:R-:W-:Y:S04]  /*5a80*/  HMMA.16816.F32 R24, R28.reuse, R172, RZ ;  /* 0x000000ac1c18723c */ /* 0x040fe800000018ff */
[----:B---3--:R-:W-:Y:S04]  /*5a90*/  IADD3 R144, P0, R144, UR11, RZ ;  /* 0x0000000b90907c10 */ /* 0x008fe8000ff1e0ff */
[-C--:B------:R-:W-:Y:S01]  /*5aa0*/  HMMA.16816.F32 R28, R28, R174.reuse, RZ ;  /* 0x000000ae1c1c723c */ /* 0x080fe200000018ff */
[----:B------:R-:W-:Y:S02]  /*5ab0*/  IADD3.X R145, R142, UR10, RZ, P0, !PT ;  /* 0x0000000a8e917c10 */ /* 0x000fe400087fe4ff */
[----:B------:R-:W-:Y:S05]  /*5ac0*/  PLOP3.LUT P0, PT, PT, PT, UP3, 0x80, 0x0 ;  /* 0x000000000000781c */ /* 0x000fea0003f0f038 */
[----:B------:R-:W-:Y:S01]  /*5ad0*/  HMMA.16816.F32 R32, R32, R174, RZ ;  /* 0x000000ae2020723c */ /* 0x000fe200000018ff */
[----:B------:R-:W2:Y:S04]  /*5ae0*/  LDG.E R141, [R144.64+0x20] ;  /* 0x0000200c908d7981 */ /* 0x000ea8000c1e1900 */
[----:B------:R-:W3:Y:S03]  /*5af0*/  LDG.E R140, [R144.64+0x80] ;  /* 0x0000800c908c7981 */ /* 0x000ee6000c1e1900 */
[-C--:B----4-:R-:W-:Y:S01]  /*5b00*/  HMMA.16816.F32 R4, R132, R176.reuse, R4 ;  /* 0x000000b08404723c */ /* 0x090fe20000001804 */
[----:B------:R-:W4:Y:S04]  /*5b10*/  LDG.E R142, [R144.64] ;  /* 0x0000000c908e7981 */ /* 0x000f28000c1e1900 */
[----:B------:R-:W2:Y:S03]  /*5b20*/  LDG.E R0, [R144.64+0xa0] ;  /* 0x0000a00c90007981 */ /* 0x000ea6000c1e1900 */
[C---:B------:R-:W-:Y:S08]  /*5b30*/  HMMA.16816.F32 R8, R136.reuse, R176, R8 ;  /* 0x000000b08808723c */ /* 0x040ff00000001808 */
[-C--:B------:R-:W-:Y:S08]  /*5b40*/  HMMA.16816.F32 R12, R136, R178.reuse, R12 ;  /* 0x000000b2880c723c */ /* 0x080ff0000000180c */
[C---:B------:R-:W-:Y:S08]  /*5b50*/  HMMA.16816.F32 R16, R132.reuse, R178, R16 ;  /* 0x000000b28410723c */ /* 0x040ff00000001810 */
[-C--:B------:R-:W-:Y:S08]  /*5b60*/  HMMA.16816.F32 R20, R132, R180.reuse, R20 ;  /* 0x000000b48414723c */ /* 0x080ff00000001814 */
[C---:B------:R-:W-:Y:S08]  /*5b70*/  HMMA.16816.F32 R24, R136.reuse, R180, R24 ;  /* 0x000000b48818723c */ /* 0x040ff00000001818 */
[-C--:B------:R-:W-:Y:S01]  /*5b80*/  HMMA.16816.F32 R28, R136, R182.reuse, R28 ;  /* 0x000000b6881c723c */ /* 0x080fe2000000181c */
[----:B------:R-:W1:Y:S07]  /*5b90*/  LDSM.16.M88.4 R136, [R219+0x7000] ;  /* 0x00700000db88783b */ /* 0x000e6e0000000200 */
[----:B------:R-:W-:Y:S01]  /*5ba0*/  HMMA.16816.F32 R32, R132, R182, R32 ;  /* 0x000000b68420723c */ /* 0x000fe20000001820 */
[----:B------:R-:W1:Y:S07]  /*5bb0*/  LDSM.16.M88.4 R132, [R219+0x7800] ;  /* 0x00780000db84783b */ /* 0x000e6e0000000200 */
[-C--:B-1----:R-:W-:Y:S08]  /*5bc0*/  HMMA.16816.F32 R4, R136, R184.reuse, R4 ;  /* 0x000000b88804723c */ /* 0x082ff00000001804 */
        /* <DEDUP_REMOVED lines=32> */
[C---:B------:R-:W-:Y:S01]  /*5dd0*/  FADD.FTZ R7, -R141.reuse, R7 ;  /* 0x000000078d077221 */ /* 0x040fe20000010100 */
[C---:B------:R-:W-:Y:S04]  /*5de0*/  HMMA.16816.F32 R16, R132.reuse, R210, R16 ;  /* 0x000000d28410723c */ /* 0x040fe80000001810 */
[C---:B----4-:R-:W-:Y:S02]  /*5df0*/  FADD.FTZ R4, -R142.reuse, R4 ;  /* 0x000000048e047221 */ /* 0x050fe40000010100 */
[----:B------:R-:W-:Y:S02]  /*5e00*/  FADD.FTZ R5, -R142, R5 ;  /* 0x000000058e057221 */ /* 0x000fe40000010100 */
[C---:B---3--:R-:W-:Y:S01]  /*5e10*/  FADD.FTZ R8, -R140.reuse, R8 ;  /* 0x000000088c087221 */ /* 0x048fe20000010100 */
[-C--:B------:R-:W-:Y:S03]  /*5e20*/  HMMA.16816.F32 R20, R132, R212.reuse, R20 ;  /* 0x000000d48414723c */ /* 0x080fe60000001814 */
[----:B------:R-:W-:Y:S02]  /*5e30*/  FADD.FTZ R9, -R140, R9 ;  /* 0x000000098c097221 */ /* 0x000fe40000010100 */
[----:B------:R-:W-:Y:S02]  /*5e40*/  FADD.FTZ R11, -R0, R11 ;  /* 0x0000000b000b7221 */ /* 0x000fe40000010100 */
[C---:B------:R-:W-:Y:S01]  /*5e50*/  FADD.FTZ R12, -R140.reuse, R12 ;  /* 0x0000000c8c0c7221 */ /* 0x040fe20000010100 */
[C---:B------:R-:W-:Y:S04]  /*5e60*/  HMMA.16816.F32 R24, R136.reuse, R212, R24 ;  /* 0x000000d48818723c */ /* 0x040fe80000001818 */
[----:B------:R-:W-:Y:S02]  /*5e70*/  FADD.FTZ R13, -R140, R13 ;  /* 0x0000000d8c0d7221 */ /* 0x000fe40000010100 */
[C---:B------:R-:W-:Y:S02]  /*5e80*/  FADD.FTZ R6, -R141.reuse, R6 ;  /* 0x000000068d067221 */ /* 0x040fe40000010100 */
[C---:B------:R-:W-:Y:S01]  /*5e90*/  FADD.FTZ R16, -R142.reuse, R16 ;  /* 0x000000108e107221 */ /* 0x040fe20000010100 */
[-C--:B------:R-:W-:Y:S03]  /*5ea0*/  HMMA.16816.F32 R28, R136, R214.reuse, R28 ;  /* 0x000000d6881c723c */ /* 0x080fe6000000181c */
[C---:B------:R-:W-:Y:S02]  /*5eb0*/  FADD.FTZ R17, -R142.reuse, R17 ;  /* 0x000000118e117221 */ /* 0x040fe40000010100 */
[C---:B------:R-:W-:Y:S02]  /*5ec0*/  FADD.FTZ R18, -R141.reuse, R18 ;  /* 0x000000128d127221 */ /* 0x040fe40000010100 */
[C---:B------:R-:W-:Y:S01]  /*5ed0*/  FADD.FTZ R22, -R141.reuse, R22 ;  /* 0x000000168d167221 */ /* 0x040fe20000010100 */
[----:B------:R-:W-:Y:S04]  /*5ee0*/  HMMA.16816.F32 R32, R132, R214, R32 ;  /* 0x000000d68420723c */ /* 0x000fe80000001820 */
[----:B------:R-:W-:Y:S02]  /*5ef0*/  FADD.FTZ R21, -R142, R21 ;  /* 0x000000158e157221 */ /* 0x000fe40000010100 */
[----:B------:R-:W-:Y:S02]  /*5f00*/  FADD.FTZ R23, -R141, R23 ;  /* 0x000000178d177221 */ /* 0x000fe40000010100 */
[----:B------:R-:W-:Y:S04]  /*5f10*/  FMUL.FTZ R143, R143, R21 ;  /* 0x000000158f8f7220 */ /* 0x000fe80000410000 */
[----:B------:R-:W-:Y:S02]  /*5f20*/  FMUL.FTZ R21, R40, R9 ;  /* 0x0000000928157220 */ /* 0x000fe40000410000 */
[----:B------:R-:W-:Y:S02]  /*5f30*/  FADD.FTZ R9, -R0, R15 ;  /* 0x0000000f00097221 */ /* 0x000fe40000010100 */
[----:B------:R-:W-:Y:S02]  /*5f40*/  FADD.FTZ R20, -R142, R20 ;  /* 0x000000148e147221 */ /* 0x000fe40000010100 */
[----:B------:R-:W-:Y:S02]  /*5f50*/  FMUL.FTZ R9, R2, R9 ;  /* 0x0000000902097220 */ /* 0x000fe40000410000 */
[C---:B------:R-:W-:Y:S02]  /*5f60*/  FADD.FTZ R19, -R141.reuse, R19 ;  /* 0x000000138d137221 */ /* 0x040fe40000010100 */
[----:B------:R-:W-:Y:S02]  /*5f70*/  FMUL.FTZ R146, R146, R4 ;  /* 0x0000000492927220 */ /* 0x000fe40000410000 */
[----:B------:R-:W-:Y:S02]  /*5f80*/  FADD.FTZ R134, -R141, R35 ;  /* 0x000000238d867221 */ /* 0x000fe40000010100 */
[----:B------:R-:W-:Y:S02]  /*5f90*/  FMUL.FTZ R35, R163, R22 ;  /* 0x00000016a3237220 */ /* 0x000fe40000410000 */
[----:B------:R-:W-:Y:S02]  /*5fa0*/  FMUL.FTZ R22, R41, R8 ;  /* 0x0000000829167220 */ /* 0x000fe40000410000 */
[----:B------:R-:W-:Y:S01]  /*5fb0*/  FADD.FTZ R32, -R142, R32 ;  /* 0x000000208e207221 */ /* 0x000fe20000010100 */
[----:B------:R1:W5:Y:S01]  /*5fc0*/  LDL.LU R41, [R1+0x78] ;  /* 0x0000780001297983 */ /* 0x0003620000300800 */
[----:B------:R-:W-:Y:S01]  /*5fd0*/  FADD.FTZ R135, -R141, R34 ;  /* 0x000000228d877221 */ /* 0x000fe20000010100 */
[----:B------:R-:W-:Y:S01]  /*5fe0*/  MOV R141, R234 ;  /* 0x000000ea008d7202 */ /* 0x000fe20000000f00 */
[----:B------:R-:W-:Y:S01]  /*5ff0*/  FMUL.FTZ R139, R149, R32 ;  /* 0x00000020958b7220 */ /* 0x000fe20000410000 */
[----:B------:R1:W5:Y:S01]  /*6000*/  LDL.LU R40, [R1+0x74] ;  /* 0x0000740001287983 */ /* 0x0003620000300800 */
[----:B------:R-:W-:Y:S02]  /*6010*/  FMUL.FTZ R32, R39, R12 ;  /* 0x0000000c27207220 */ /* 0x000fe40000410000 */
[----:B------:R-:W-:Y:S01]  /*6020*/  FMUL.FTZ R34, R161, R23 ;  /* 0x00000017a1227220 */ /* 0x000fe20000410000 */
[----:B------:R1:W5:Y:S01]  /*6030*/  LDL.LU R39, [R1+0x70] ;  /* 0x0000700001277983 */ /* 0x0003620000300800 */
[----:B------:R-:W-:Y:S02]  /*6040*/  FMUL.FTZ R23, R38, R13 ;  /* 0x0000000d26177220 */ /* 0x000fe40000410000 */
[----:B------:R-:W-:Y:S01]  /*6050*/  FADD.FTZ R8, -R0, R10 ;  /* 0x0000000a00087221 */ /* 0x000fe20000010100 */
[----:B------:R1:W5:Y:S01]  /*6060*/  LDL.LU R38, [R1+0x6c] ;  /* 0x00006c0001267983 */ /* 0x0003620000300800 */
[----:B------:R-:W-:Y:S02]  /*6070*/  FADD.FTZ R33, -R142, R33 ;  /* 0x000000218e217221 */ /* 0x000fe40000010100 */
[----:B------:R-:W-:Y:S02]  /*6080*/  FMUL.FTZ R8, R37, R8 ;  /* 0x0000000825087220 */ /* 0x000fe40000410000 */
[----:B------:R-:W-:Y:S01]  /*6090*/  FMUL.FTZ R137, R148, R33 ;  /* 0x0000002194897220 */ /* 0x000fe20000410000 */
[----:B------:R1:W5:Y:S01]  /*60a0*/  LDL.LU R37, [R1+0x68] ;  /* 0x0000680001257983 */ /* 0x0003620000300800 */
[----:B------:R-:W-:Y:S02]  /*60b0*/  FMUL.FTZ R33, R158, R7 ;  /* 0x000000079e217220 */ /* 0x000fe40000410000 */
[----:B------:R-:W-:Y:S02]  /*60c0*/  FADD.FTZ R7, -R0, R14 ;  /* 0x0000000e00077221 */ /* 0x000fe40000010100 */
[----:B------:R-:W-:Y:S02]  /*60d0*/  FMUL.FTZ R13, R36, R11 ;  /* 0x0000000b240d7220 */ /* 0x000fe40000410000 */
[----:B------:R-:W-:Y:S01]  /*60e0*/  FMUL.FTZ R7, R3, R7 ;  /* 0x0000000703077220 */ /* 0x000fe20000410000 */
[----:B------:R1:W5:Y:S01]  /*60f0*/  LDL.LU R36, [R1+0x64] ;  /* 0x0000640001247983 */ /* 0x0003620000300800 */
        /* <DEDUP_REMOVED lines=8> */
[----:B------:R1:W5:Y:S01]  /*6180*/  LDL.64 R150, [R1] ;  /* 0x0000000001967983 */ /* 0x0003620000100a00 */
[----:B------:R-:W-:Y:S02]  /*6190*/  FMUL.FTZ R132, R167, R19 ;  /* 0x00000013a7847220 */ /* 0x000fe40000410000 */
[C---:B------:R-:W-:Y:S02]  /*61a0*/  FADD.FTZ R4, -R140.reuse, R24 ;  /* 0x000000188c047221 */ /* 0x040fe40000010100 */
[C---:B------:R-:W-:Y:S01]  /*61b0*/  FADD.FTZ R24, -R140.reuse, R25 ;  /* 0x000000198c187221 */ /* 0x040fe20000010100 */
[----:B------:R1:W5:Y:S01]  /*61c0*/  LDL R148, [R1+0x18] ;  /* 0x0000180001947983 */ /* 0x0003620000100800 */
[C---:B------:R-:W-:Y:S02]  /*61d0*/  FADD.FTZ R5, -R140.reuse, R28 ;  /* 0x0000001c8c057221 */ /* 0x040fe40000010100 */
[----:B------:R-:W-:Y:S01]  /*61e0*/  FADD.FTZ R28, -R140, R29 ;  /* 0x0000001d8c1c7221 */ /* 0x000fe20000010100 */
[----:B------:R1:W5:Y:S01]  /*61f0*/  LDL R142, [R1+0x1c] ;  /* 0x00001c00018e7983 */ /* 0x0003620000100800 */
[C---:B------:R-:W-:Y:S01]  /*6200*/  FADD.FTZ R18, -R0.reuse, R26 ;  /* 0x0000001a00127221 */ /* 0x040fe20000010100 */
[----:B------:R-:W-:Y:S01]  /*6210*/  MOV R140, R235 ;  /* 0x000000eb008c7202 */ /* 0x000fe20000000f00 */
        /* <DEDUP_REMOVED lines=14> */
[----:B-1----:R-:W-:Y:S01]  /*6300*/  ULOP3.LUT UR6, UR5, 0x1, URZ, 0xc0, !UPT ;  /* 0x0000000105067892 */ /* 0x002fe2000f8ec03f */
[----:B------:R-:W-:Y:S01]  /*6310*/  IMAD.MOV.U32 R0, RZ, RZ, c[0x0][0x190] ;  /* 0x00006400ff007624 */ /* 0x000fe200078e00ff */
[----:B-----5:R-:W-:Y:S02]  /*6320*/  ISETP.GE.AND P2, PT, R150, c[0x0][0x220], PT ;  /* 0x0000880096007a0c */ /* 0x020fe40003f46270 */
[----:B------:R-:W-:Y:S01]  /*6330*/  UISETP.NE.U32.AND UP0, UPT, UR6, 0x1, UPT ;  /* 0x000000010600788c */ /* 0x000fe2000bf05070 */
[----:B------:R-:W-:Y:S01]  /*6340*/  IMAD.U32 R0, R0, -0x40, RZ ;  /* 0xffffffc000007824 */ /* 0x000fe200078e00ff */
[----:B------:R-:W-:Y:S02]  /*6350*/  ISETP.GE.AND P1, PT, R148, c[0x0][0x220], PT ;  /* 0x0000880094007a0c */ /* 0x000fe40003f26270 */
[----:B------:R-:W-:Y:S02]  /*6360*/  USEL UR6, UR39, 0x3000, !UP0 ;  /* 0x0000300027067887 */ /* 0x000fe4000c000000 */
[----:B------:R-:W-:Y:S02]  /*6370*/  LEA R238, P3, R0, R238, 0x1 ;  /* 0x000000ee00ee7211 */ /* 0x000fe400078608ff */
[----:B------:R-:W-:Y:S02]  /*6380*/  SHF.R.S32.HI R4, RZ, 0x1f, R0 ;  /* 0x0000001fff047819 */ /* 0x000fe40000011400 */
[----:B------:R-:W-:Y:S02]  /*6390*/  IADD3 R228, R228, UR6, RZ ;  /* 0x00000006e4e47c10 */ /* 0x000fe4000fffe0ff */
[----:B------:R-:W-:Y:S01]  /*63a0*/  LEA.HI.X R237, R0, R237, R4, 0x1, P3 ;  /* 0x000000ed00ed7211 */ /* 0x000fe200018f0c04 */
[--C-:B------:R-:W-:Y:S01]  /*63b0*/  @!P2 IMAD.MOV.U32 R4, RZ, RZ, R238.reuse ;  /* 0x000000ffff04a224 */ /* 0x100fe200078e00ee */
[C---:B------:R-:W-:Y:S01]  /*63c0*/  IADD3 R0, R242.reuse, UR6, RZ ;  /* 0x00000006f2007c10 */ /* 0x040fe2000fffe0ff */
[----:B------:R1:W-:Y:S01]  /*63d0*/  @P2 STS [R228], RZ ;  /* 0x000000ffe4002388 */ /* 0x0003e20000000800 */
[----:B------:R-:W-:Y:S01]  /*63e0*/  @!P1 IADD3 R6, R242, UR6, RZ ;  /* 0x00000006f2069c10 */ /* 0x000fe2000fffe0ff */
[--C-:B------:R-:W-:Y:S01]  /*63f0*/  @!P2 IMAD.MOV.U32 R5, RZ, RZ, R237.reuse ;  /* 0x000000ffff05a224 */ /* 0x100fe200078e00ed */
[----:B------:R-:W-:Y:S01]  /*6400*/  IADD3 R216, R216, UR6, RZ ;  /* 0x00000006d8d87c10 */ /* 0x000fe2000fffe0ff */
[----:B------:R1:W-:Y:S04]  /*6410*/  @P2 STS [R228+0x4], RZ ;  /* 0x000004ffe4002388 */ /* 0x0003e80000000800 */
[----:B------:R1:W-:Y:S04]  /*6420*/  @P2 STS [R228+0x8], RZ ;  /* 0x000008ffe4002388 */ /* 0x0003e80000000800 */
        /* <DEDUP_REMOVED lines=8> */
[----:B------:R1:W-:Y:S01]  /*64b0*/  @P1 STS [R228+0x100c], RZ ;  /* 0x00100cffe4001388 */ /* 0x0003e20000000800 */
[--C-:B--2---:R-:W-:Y:S02]  /*64c0*/  @!P1 IMAD.MOV.U32 R4, RZ, RZ, R238.reuse ;  /* 0x000000ffff049224 */ /* 0x104fe400078e00ee */
[--C-:B------:R-:W-:Y:S05]  /*64d0*/  @!P1 IMAD.MOV.U32 R5, RZ, RZ, R237.reuse ;  /* 0x000000ffff059224 */ /* 0x100fea00078e00ed */
[----:B------:R-:W-:Y:S01]  /*64e0*/  @!PT LDS RZ, [RZ] ;  /* 0x00000000fffff984 */ /* 0x000fe20000000800 */
[----:B------:R-:W-:Y:S01]  /*64f0*/  @!PT LDS RZ, [RZ] ;  /* 0x00000000fffff984 */ /* 0x000fe20000000800 */
[----:B------:R-:W-:Y:S01]  /*6500*/  @!PT LDS RZ, [RZ] ;  /* 0x00000000fffff984 */ /* 0x000fe20000000800 */
[----:B------:R2:W-:Y:S01]  /*6510*/  @!P1 LDGSTS.E.BYPASS.LTC128B.128 [R6+0x1000], [R4.64+0x40] ;  /* 0x0100004004069fae */ /* 0x0005e2000b901d4c */
[----:B------:R-:W-:Y:S11]  /*6520*/  ISETP.GE.AND P1, PT, R142, c[0x0][0x220], PT ;  /* 0x000088008e007a0c */ /* 0x000ff60003f26270 */
[----:B------:R-:W-:Y:S02]  /*6530*/  @!UPT UIADD3 URZ, URZ, URZ, URZ ;  /* 0x0000003f3f3ff290 */ /* 0x000fe4000fffe03f */
[----:B------:R1:W-:Y:S04]  /*6540*/  @P1 STS [R228+0x2000], RZ ;  /* 0x002000ffe4001388 */ /* 0x0003e80000000800 */
[----:B------:R1:W-:Y:S04]  /*6550*/  @P1 STS [R228+0x2004], RZ ;  /* 0x002004ffe4001388 */ /* 0x0003e80000000800 */
[----:B------:R1:W-:Y:S04]  /*6560*/  @P1 STS [R228+0x2008], RZ ;  /* 0x002008ffe4001388 */ /* 0x0003e80000000800 */
[----:B------:R1:W-:Y:S01]  /*6570*/  @P1 STS [R228+0x200c], RZ ;  /* 0x00200cffe4001388 */ /* 0x0003e20000000800 */
[----:B--2---:R-:W-:Y:S01]  /*6580*/  @!P1 IADD3 R6, R242, UR6, RZ ;  /* 0x00000006f2069c10 */ /* 0x004fe2000fffe0ff */
[----:B------:R-:W-:Y:S02]  /*6590*/  @!P1 IMAD.MOV.U32 R4, RZ, RZ, R238 ;  /* 0x000000ffff049224 */ /* 0x000fe400078e00ee */
[----:B------:R-:W-:Y:S02]  /*65a0*/  @!P1 IMAD.MOV.U32 R5, RZ, RZ, R237 ;  /* 0x000000ffff059224 */ /* 0x000fe400078e00ed */
[----:B------:R-:W-:Y:S03]  /*65b0*/  IMAD.MOV.U32 R242, RZ, RZ, R0 ;  /* 0x000000fffff27224 */ /* 0x000fe600078e0000 */
[----:B------:R-:W-:Y:S01]  /*65c0*/  @!PT LDS RZ, [RZ] ;  /* 0x00000000fffff984 */ /* 0x000fe20000000800 */
[----:B------:R-:W-:Y:S01]  /*65d0*/  @!PT LDS RZ, [RZ] ;  /* 0x00000000fffff984 */ /* 0x000fe20000000800 */
[----:B------:R-:W-:Y:S01]  /*65e0*/  @!PT LDS RZ, [RZ] ;  /* 0x00000000fffff984 */ /* 0x000fe20000000800 */
[----:B------:R1:W-:Y:S04]  /*65f0*/  @!P1 LDGSTS.E.BYPASS.LTC128B.128 [R6+0x2000], [R4.64+0x80] ;  /* 0x0200008004069fae */ /* 0x0003e8000b901d4c */
[----:B------:R-:W0:Y:S02]  /*6600*/  LDGDEPBAR ;  /* 0x00000000000079af */ /* 0x000e240000000000 */
.L_x_112:
        /* <DEDUP_REMOVED lines=35> */
[----:B-----5:R-:W-:Y:S04]  /*6840*/  LDSM.16.MT88.4 R4, [R2+0x13000] ;  /* 0x013000000204783b */ /* 0x020fe80000004200 */
[----:B------:R-:W2:Y:S04]  /*6850*/  LDSM.16.MT88.4 R8, [R0+0x6000] ;  /* 0x006000000008783b */ /* 0x000ea80000004200 */
[----:B------:R-:W3:Y:S04]  /*6860*/  LDSM.16.MT88.4 R12, [R2+0x15000] ;  /* 0x01500000020c783b */ /* 0x000ee80000004200 */
[----:B------:R-:W4:Y:S04]  /*6870*/  LDSM.16.MT88.4 R16, [R0+0x7000] ;  /* 0x007000000010783b */ /* 0x000f280000004200 */
[----:B------:R-:W1:Y:S04]  /*6880*/  LDSM.16.MT88.4 R20, [R0+0x8000] ;  /* 0x008000000014783b */ /* 0x000e680000004200 */
[----:B------:R-:W-:Y:S04]  /*6890*/  LDSM.16.MT88.4 R24, [R2+0x15800] ;  /* 0x015800000218783b */ /* 0x000fe80000004200 */
[----:B------:R-:W-:Y:S01]  /*68a0*/  LDSM.16.MT88.4 R28, [R0+0x7400] ;  /* 0x00740000001c783b */ /* 0x000fe20000004200 */
[-C--:B--2---:R-:W-:Y:S08]  /*68b0*/  HMMA.16816.F32 R36, R4, R8.reuse, R36 ;  /* 0x000000080424723c */ /* 0x084ff00000001824 */
[C---:B---3--:R-:W-:Y:S08]  /*68c0*/  HMMA.16816.F32 R40, R12.reuse, R8, R40 ;  /* 0x000000080c28723c */ /* 0x048ff00000001828 */
[-C--:B------:R-:W-:Y:S08]  /*68d0*/  HMMA.16816.F32 R44, R12, R10.reuse, R44 ;  /* 0x0000000a0c2c723c */ /* 0x080ff0000000182c */
[C---:B------:R-:W-:Y:S01]  /*68e0*/  HMMA.16816.F32 R48, R4.reuse, R10, R48 ;  /* 0x0000000a0430723c */ /* 0x040fe20000001830 */
[----:B------:R-:W-:Y:S07]  /*68f0*/  LDSM.16.MT88.4 R8, [R2+0x13800] ;  /* 0x013800000208783b */ /* 0x000fee0000004200 */
[-C--:B----4-:R-:W-:Y:S08]  /*6900*/  HMMA.16816.F32 R52, R4, R16.reuse, R52 ;  /* 0x000000100434723c */ /* 0x090ff00000001834 */
[C---:B------:R-:W-:Y:S08]  /*6910*/  HMMA.16816.F32 R56, R12.reuse, R16, R56 ;  /* 0x000000100c38723c */ /* 0x040ff00000001838 */
[-C--:B------:R-:W-:Y:S08]  /*6920*/  HMMA.16816.F32 R60, R12, R18.reuse, R60 ;  /* 0x000000120c3c723c */ /* 0x080ff0000000183c */
[C---:B------:R-:W-:Y:S01]  /*6930*/  HMMA.16816.F32 R64, R4.reuse, R18, R64 ;  /* 0x000000120440723c */ /* 0x040fe20000001840 */
[----:B------:R-:W2:Y:S07]  /*6940*/  LDSM.16.MT88.4 R16, [R0+0x6400] ;  /* 0x006400000010783b */ /* 0x000eae0000004200 */
[-C--:B-1----:R-:W-:Y:S08]  /*6950*/  HMMA.16816.F32 R68, R4, R20.reuse, R68 ;  /* 0x000000140444723c */ /* 0x082ff00000001844 */
[C---:B------:R-:W-:Y:S08]  /*6960*/  HMMA.16816.F32 R72, R12.reuse, R20, R72 ;  /* 0x000000140c48723c */ /* 0x040ff00000001848 */
[-C--:B------:R-:W-:Y:S01]  /*6970*/  HMMA.16816.F32 R76, R12, R22.reuse, R76 ;  /* 0x000000160c4c723c */ /* 0x080fe2000000184c */
[----:B------:R-:W1:Y:S07]  /*6980*/  LDSM.16.MT88.4 R12, [R0+0x8400] ;  /* 0x00840000000c783b */ /* 0x000e6e0000004200 */
[----:B------:R-:W-:Y:S01]  /*6990*/  HMMA.16816.F32 R80, R4, R22, R80 ;  /* 0x000000160450723c */ /* 0x000fe20000001850 */
[----:B------:R-:W-:Y:S04]  /*69a0*/  LDSM.16.MT88.4 R4, [R2+0x14000] ;  /* 0x014000000204783b */ /* 0x000fe80000004200 */
[----:B------:R-:W-:Y:S03]  /*69b0*/  LDSM.16.MT88.4 R20, [R2+0x16000] ;  /* 0x016000000214783b */ /* 0x000fe60000004200 */
        /* <DEDUP_REMOVED lines=9> */
[----:B------:R-:W3:Y:S07]  /*6a50*/  LDSM.16.MT88.4 R28, [R0+0x7800] ;  /* 0x00780000001c783b */ /* 0x000eee0000004200 */
[-C--:B-1----:R-:W-:Y:S08]  /*6a60*/  HMMA.16816.F32 R68, R8, R12.reuse, R68 ;  /* 0x0000000c0844723c */ /* 0x082ff00000001844 */
[C---:B------:R-:W-:Y:S08]  /*6a70*/  HMMA.16816.F32 R72, R24.reuse, R12, R72 ;  /* 0x0000000c1848723c */ /* 0x040ff00000001848 */
[-C--:B------:R-:W-:Y:S01]  /*6a80*/  HMMA.16816.F32 R76, R24, R14.reuse, R76 ;  /* 0x0000000e184c723c */ /* 0x080fe2000000184c */
[----:B------:R-:W1:Y:S07]  /*6a90*/  LDSM.16.MT88.4 R24, [R0+0x8800] ;  /* 0x008800000018783b */ /* 0x000e6e0000004200 */
[----:B------:R-:W-:Y:S01]  /*6aa0*/  HMMA.16816.F32 R80, R8, R14, R80 ;  /* 0x0000000e0850723c */ /* 0x000fe20000001850 */
[----:B------:R-:W-:Y:S04]  /*6ab0*/  LDSM.16.MT88.4 R8, [R2+0x14800] ;  /* 0x014800000208783b */ /* 0x000fe80000004200 */
[----:B------:R-:W4:Y:S03]  /*6ac0*/  LDSM.16.MT88.4 R12, [R0+0x6c00] ;  /* 0x006c0000000c783b */ /* 0x000f260000004200 */
[-C--:B--2---:R-:W-:Y:S08]  /*6ad0*/  HMMA.16816.F32 R36, R4, R16.reuse, R36 ;  /* 0x000000100424723c */ /* 0x084ff00000001824 */
[C---:B------:R-:W-:Y:S08]  /*6ae0*/  HMMA.16816.F32 R40, R20.reuse, R16, R40 ;  /* 0x000000101428723c */ /* 0x040ff00000001828 */
[-C--:B------:R-:W-:Y:S08]  /*6af0*/  HMMA.16816.F32 R44, R20, R18.reuse, R44 ;  /* 0x00000012142c723c */ /* 0x080ff0000000182c */
[C---:B------:R-:W-:Y:S01]  /*6b00*/  HMMA.16816.F32 R48, R4.reuse, R18, R48 ;  /* 0x000000120430723c */ /* 0x040fe20000001830 */
[----:B------:R-:W2:Y:S07]  /*6b10*/  LDSM.16.MT88.4 R16, [R2+0x16800] ;  /* 0x016800000210783b */ /* 0x000eae0000004200 */
[-C--:B---3--:R-:W-:Y:S08]  /*6b20*/  HMMA.16816.F32 R52, R4, R28.reuse, R52 ;  /* 0x0000001c0434723c */ /* 0x088ff00000001834 */
[C---:B------:R-:W-:Y:S08]  /*6b30*/  HMMA.16816.F32 R56, R20.reuse, R28, R56 ;  /* 0x0000001c1438723c */ /* 0x040ff00000001838 */
[-C--:B------:R-:W-:Y:S08]  /*6b40*/  HMMA.16816.F32 R60, R20, R30.reuse, R60 ;  /* 0x0000001e143c723c */ /* 0x080ff0000000183c */
[C---:B------:R-:W-:Y:S01]  /*6b50*/  HMMA.16816.F32 R64, R4.reuse, R30, R64 ;  /* 0x0000001e0440723c */ /* 0x040fe20000001840 */
[----:B------:R-:W3:Y:S07]  /*6b60*/  LDSM.16.MT88.4 R28, [R0+0x7c00] ;  /* 0x007c0000001c783b */ /* 0x000eee0000004200 */
[-C--:B-1----:R-:W-:Y:S08]  /*6b70*/  HMMA.16816.F32 R68, R4, R24.reuse, R68 ;  /* 0x000000180444723c */ /* 0x082ff00000001844 */
[C---:B------:R-:W-:Y:S08]  /*6b80*/  HMMA.16816.F32 R72, R20.reuse, R24, R72 ;  /* 0x000000181448723c */ /* 0x040ff00000001848 */
[-C--:B------:R-:W-:Y:S01]  /*6b90*/  HMMA.16816.F32 R76, R20, R26.reuse, R76 ;  /* 0x0000001a144c723c */ /* 0x080fe2000000184c */
[----:B------:R-:W1:Y:S04]  /*6ba0*/  LDSM.16.MT88.4 R20, [R0+0x8c00] ;  /* 0x008c00000014783b */ /* 0x000e680000004200 */
[----:B------:R-:W-:Y:S03]  /*6bb0*/  BAR.SYNC.DEFER_BLOCKING 0x0 ;  /* 0x0000000000007b1d */ /* 0x000fe60000010000 */
[----:B------:R-:W-:Y:S08]  /*6bc0*/  HMMA.16816.F32 R80, R4, R26, R80 ;  /* 0x0000001a0450723c */ /* 0x000ff00000001850 */
[-C--:B----4-:R-:W-:Y:S08]  /*6bd0*/  HMMA.16816.F32 R36, R8, R12.reuse, R36 ;  /* 0x0000000c0824723c */ /* 0x090ff00000001824 */
[C---:B--2---:R-:W-:Y:S08]  /*6be0*/  HMMA.16816.F32 R40, R16.reuse, R12, R40 ;  /* 0x0000000c1028723c */ /* 0x044ff00000001828 */
[-C--:B------:R-:W-:Y:S08]  /*6bf0*/  HMMA.16816.F32 R44, R16, R14.reuse, R44 ;  /* 0x0000000e102c723c */ /* 0x080ff0000000182c */
[C---:B------:R-:W-:Y:S08]  /*6c00*/  HMMA.16816.F32 R48, R8.reuse, R14, R48 ;  /* 0x0000000e0830723c */ /* 0x040ff00000001830 */
[-C--:B---3--:R-:W-:Y:S08]  /*6c10*/  HMMA.16816.F32 R52, R8, R28.reuse, R52 ;  /* 0x0000001c0834723c */ /* 0x088ff00000001834 */
[C---:B------:R-:W-:Y:S08]  /*6c20*/  HMMA.16816.F32 R56, R16.reuse, R28, R56 ;  /* 0x0000001c1038723c */ /* 0x040ff00000001838 */
[-C--:B------:R-:W-:Y:S08]  /*6c30*/  HMMA.16816.F32 R60, R16, R30.reuse, R60 ;  /* 0x0000001e103c723c */ /* 0x080ff0000000183c */
[C---:B------:R-:W-:Y:S08]  /*6c40*/  HMMA.16816.F32 R64, R8.reuse, R30, R64 ;  /* 0x0000001e0840723c */ /* 0x040ff00000001840 */
[-C--:B-1----:R-:W-:Y:S08]  /*6c50*/  HMMA.16816.F32 R68, R8, R20.reuse, R68 ;  /* 0x000000140844723c */ /* 0x082ff00000001844 */
[C---:B------:R-:W-:Y:S08]  /*6c60*/  HMMA.16816.F32 R72, R16.reuse, R20, R72 ;  /* 0x000000141048723c */ /* 0x040ff00000001848 */
[-C--:B------:R-:W-:Y:S08]  /*6c70*/  HMMA.16816.F32 R76, R16, R22.reuse, R76 ;  /* 0x00000016104c723c */ /* 0x080ff0000000184c */
[----:B------:R-:W-:Y:S01]  /*6c80*/  HMMA.16816.F32 R80, R8, R22, R80 ;  /* 0x000000160850723c */ /* 0x000fe20000001850 */
[----:B------:R-:W-:-:S07]  /*6c90*/  @!P0 BRA `(.L_x_113) ;  /* 0x0000021000008947 */ /* 0x000fce0003800000 */
[----:B------:R-:W-:Y:S01]  /*6ca0*/  IMAD.MOV.U32 R5, RZ, RZ, c[0x0][0x370] ;  /* 0x0000dc00ff057624 */ /* 0x000fe200078e00ff */
[----:B------:R-:W-:Y:S01]  /*6cb0*/  ISETP.GE.AND P3, PT, R150, c[0x0][0x220], PT ;  /* 0x0000880096007a0c */ /* 0x000fe20003f66270 */
[----:B------:R-:W-:Y:S01]  /*6cc0*/  IMAD.SHL.U32 R4, R149, 0x2, RZ ;  /* 0x0000000295047824 */ /* 0x000fe200078e00ff */
[----:B------:R-:W-:Y:S01]  /*6cd0*/  ISETP.GE.AND P2, PT, R148, c[0x0][0x220], PT ;  /* 0x0000880094007a0c */ /* 0x000fe20003f46270 */
[----:B------:R-:W-:Y:S01]  /*6ce0*/  IMAD.U32 R5, R5, -0x40, RZ ;  /* 0xffffffc005057824 */ /* 0x000fe200078e00ff */
[----:B------:R-:W-:Y:S04]  /*6cf0*/  ISETP.GE.AND P1, PT, R142, c[0x0][0x220], PT ;  /* 0x000088008e007a0c */ /* 0x000fe80003f26270 */
[C---:B------:R-:W-:Y:S02]  /*6d00*/  LEA R239, P4, R5.reuse, R239, 0x1 ;  /* 0x000000ef05ef7211 */ /* 0x040fe400078808ff */
[----:B------:R-:W-:Y:S03]  /*6d10*/  SHF.R.S32.HI R6, RZ, 0x1f, R5 ;  /* 0x0000001fff067819 */ /* 0x000fe60000011405 */
[----:B------:R1:W-:Y:S01]  /*6d20*/  @P3 STS [R4+0x6000], RZ ;  /* 0x006000ff04003388 */ /* 0x0003e20000000800 */
[----:B------:R-:W-:Y:S01]  /*6d30*/  LEA.HI.X R236, R5, R236, R6, 0x1, P4 ;  /* 0x000000ec05ec7211 */ /* 0x000fe200020f0c06 */
[--C-:B------:R-:W-:Y:S01]  /*6d40*/  @!P2 IMAD.MOV.U32 R8, RZ, RZ, R239.reuse ;  /* 0x000000ffff08a224 */ /* 0x100fe200078e00ef */
        /* <DEDUP_REMOVED lines=22> */
.L_x_113:
        /* <DEDUP_REMOVED lines=15> */
[----:B------:R-:W-:Y:S03]  /*6fa0*/  LDSM.16.M88.4 R32, [R222] ;  /* 0x00000000de20783b */ /* 0x000fe60000000200 */
[----:B------:R-:W-:Y:S01]  /*6fb0*/  IMAD R143, R143, c[0x0][0x1c0], RZ ;  /* 0x000070008f8f7a24 */ /* 0x000fe200078e02ff */
[----:B------:R-:W5:Y:S03]  /*6fc0*/  LDL R152, [R1+0x4c] ;  /* 0x00004c0001987983 */ /* 0x000f660000100800 */
[----:B------:R-:W-:Y:S01]  /*6fd0*/  IMAD.SHL.U32 R143, R143, 0x8, RZ ;  /* 0x000000088f8f7824 */ /* 0x000fe200078e00ff */
[----:B------:R-:W3:Y:S04]  /*6fe0*/  LDSM.16.MT88.4 R132, [R0+0x9400] ;  /* 0x009400000084783b */ /* 0x000ee80000004200 */
[----:B------:R2:W4:Y:S04]  /*6ff0*/  LDL R144, [R1+0x14] ;  /* 0x0000140001907983 */ /* 0x0005280000100800 */
[----:B------:R-:W3:Y:S04]  /*7000*/  LDSM.16.MT88.4 R136, [R0+0xb400] ;  /* 0x00b400000088783b */ /* 0x000ee80000004200 */
[----:B------:R3:W4:Y:S01]  /*7010*/  LDL R145, [R1+0xc] ;  /* 0x00000c0001917983 */ /* 0x0007220000100800 */
[C---:B-1----:R-:W-:Y:S03]  /*7020*/  HMMA.16816.F32 R4, R24.reuse, R8, RZ ;  /* 0x000000081804723c */ /* 0x042fe600000018ff */
[----:B------:R1:W4:Y:S04]  /*7030*/  LDL R146, [R1+0x8] ;  /* 0x0000080001927983 */ /* 0x0003280000100800 */
        /* <DEDUP_REMOVED lines=72> */
[----:B-----5:R-:W-:Y:S01]  /*74c0*/  @P0 IADD3.X R137, R152, UR8, RZ, P2, !PT ;  /* 0x0000000898890c10 */ /* 0x020fe200097fe4ff */
        /* <DEDUP_REMOVED lines=11> */
[----:B------:R-:W5:Y:S01]  /*7580*/  @P0 LDG.E R147, [R136.64] ;  /* 0x0000000c88930981 */ /* 0x000f62000c1e1900 */
        /* <DEDUP_REMOVED lines=12> */
[----:B----4-:R4:W-:Y:S04]  /*7650*/  @P0 STL [R1+0x8], R146 ;  /* 0x0000089201000387 */ /* 0x0109e80000100800 */
[----:B-----5:R5:W-:Y:S01]  /*7660*/  @P0 STL [R1+0x10], R147 ;  /* 0x0000109301000387 */ /* 0x020be20000100800 */
        /* <DEDUP_REMOVED lines=9> */
[----:B-----5:R-:W-:Y:S02]  /*7700*/  IMAD.MOV.U32 R147, RZ, RZ, c[0x0][0x22c] ;  /* 0x00008b00ff937624 */ /* 0x020fe400078e00ff */
[----:B------:R1:W-:Y:S01]  /*7710*/  RED.E.ADD.F32.FTZ.RN.STRONG.GPU [R136.64], R6 ;  /* 0x000000068800798e */ /* 0x0003e2000c10e78c */
[----:B------:R-:W-:Y:S02]  /*7720*/  IMAD R146, R146, c[0x0][0x1c0], RZ ;  /* 0x0000700092927a24 */ /* 0x000fe400078e02ff */
[----:B------:R-:W-:Y:S02]  /*7730*/  IMAD R147, R147, c[0x0][0x1c0], RZ ;  /* 0x0000700093937a24 */ /* 0x000fe400078e02ff */
[----:B------:R-:W-:Y:S02]  /*7740*/  IMAD.SHL.U32 R146, R146, 0x20, RZ ;  /* 0x0000002092927824 */ /* 0x000fe400078e00ff */
[----:B------:R-:W-:Y:S02]  /*7750*/  IMAD R147, R147, 0x18, RZ ;  /* 0x0000001893937824 */ /* 0x000fe400078e02ff */
[----:B------:R-:W-:Y:S01]  /*7760*/  IMAD R145, R145, 0x28, RZ ;  /* 0x0000002891917824 */ /* 0x000fe200078e02ff */
[-C--:B------:R-:W-:Y:S02]  /*7770*/  LEA R30, P0, R146, R32.reuse, 0x2 ;  /* 0x00000020921e7211 */ /* 0x080fe400078010ff */
[-C--:B------:R-:W-:Y:S02]  /*7780*/  LEA R132, P1, R147, R32.reuse, 0x2 ;  /* 0x0000002093847211 */ /* 0x080fe400078210ff */
[-C--:B------:R-:W-:Y:S02]  /*7790*/  LEA R28, P2, R145, R32.reuse, 0x2 ;  /* 0x00000020911c7211 */ /* 0x080fe400078410ff */
[-C--:B------:R-:W-:Y:S01]  /*77a0*/  LEA.HI.X.SX32 R133, R147, R33.reuse, 0x2, P1 ;  /* 0x0000002193857211 */ /* 0x080fe200008f16ff */
[----:B------:R-:W-:Y:S01]  /*77b0*/  IMAD.MOV.U32 R147, RZ, RZ, c[0x0][0x22c] ;  /* 0x00008b00ff937624 */ /* 0x000fe200078e00ff */
[-C--:B------:R-:W-:Y:S02]  /*77c0*/  LEA R4, P1, R0, R32.reuse, 0x2 ;  /* 0x0000002000047211 */ /* 0x080fe400078210ff */
        /* <DEDUP_REMOVED lines=26> */
[----:B------:R5:W-:Y:S01]  /*7970*/  RED.E.ADD.F32.FTZ.RN.STRONG.GPU [R6.64], R11 ;  /* 0x0000000b0600798e */ /* 0x000be2000c10e78c */
[C---:B-1----:R-:W-:Y:S01]  /*7980*/  IADD3 R31, R144.reuse, 0x40, RZ ;  /* 0x00000040901f7810 */ /* 0x042fe20007ffe0ff */
[----:B------:R-:W-:Y:S02]  /*7990*/  IMAD.IADD R133, R143, 0x1, R133 ;  /* 0x000000018f857824 */ /* 0x000fe400078e0285 */
[----:B------:R1:W-:Y:S01]  /*79a0*/  RED.E.ADD.F32.FTZ.RN.STRONG.GPU [R32.64+0x80], R12 ;  /* 0x0000800c2000798e */ /* 0x0003e2000c10e78c */
[----:B------:R-:W-:Y:S02]  /*79b0*/  IADD3 R30, R144, 0x40, RZ ;  /* 0x00000040901e7810 */ /* 0x000fe40007ffe0ff */
[-C--:B-----5:R-:W-:Y:S01]  /*79c0*/  LEA R28, P1, R145, R32.reuse, 0x2 ;  /* 0x00000020911c7211 */ /* 0x0a0fe200078210ff */
[----:B------:R5:W-:Y:S01]  /*79d0*/  RED.E.ADD.F32.FTZ.RN.STRONG.GPU [R34.64+0x80], R13 ;  /* 0x0000800d2200798e */ /* 0x000be2000c10e78c */
[C---:B------:R-:W-:Y:S01]  /*79e0*/  IMAD.IADD R31, R143.reuse, 0x1, R31 ;  /* 0x000000018f1f7824 */ /* 0x040fe200078e021f */
[CC--:B------:R-:W-:Y:S01]  /*79f0*/  LEA R4, P0, R140.reuse, R32.reuse, 0x2 ;  /* 0x000000208c047211 */ /* 0x0c0fe200078010ff */
[----:B------:R-:W-:Y:S01]  /*7a00*/  IMAD.IADD R30, R143, 0x1, R30 ;  /* 0x000000018f1e7824 */ /* 0x000fe200078e021e */
[-C--:B------:R-:W-:Y:S01]  /*7a10*/  LEA.HI.X.SX32 R29, R145, R33.reuse, 0x2, P1 ;  /* 0x00000021911d7211 */ /* 0x080fe200008f16ff */
[C---:B------:R-:W-:Y:S01]  /*7a20*/  IMAD.IADD R133, R143.reuse, 0x1, R133 ;  /* 0x000000018f857824 */ /* 0x040fe200078e0285 */
[-C--:B------:R-:W-:Y:S01]  /*7a30*/  LEA.HI.X.SX32 R5, R140, R33.reuse, 0x2, P0 ;  /* 0x000000218c057211 */ /* 0x080fe200000f16ff */
[----:B------:R-:W-:Y:S01]  /*7a40*/  IMAD.IADD R30, R143, 0x1, R30 ;  /* 0x000000018f1e7824 */ /* 0x000fe200078e021e */
[----:B------:R-:W-:Y:S01]  /*7a50*/  IADD3 R140, R147, 0x20, RZ ;  /* 0x00000020938c7810 */ /* 0x000fe20007ffe0ff */
[----:B------:R-:W-:Y:S01]  /*7a60*/  IMAD.IADD R133, R143, 0x1, R133 ;  /* 0x000000018f857824 */ /* 0x000fe200078e0285 */
[CC--:B------:R-:W-:Y:S01]  /*7a70*/  LEA R10, P0, R141.reuse, R32.reuse, 0x2 ;  /* 0x000000208d0a7211 */ /* 0x0c0fe200078010ff */
[----:B------:R5:W-:Y:S02]  /*7a80*/  RED.E.ADD.F32.FTZ.RN.STRONG.GPU [R4.64], R14 ;  /* 0x0000000e0400798e */ /* 0x000be4000c10e78c */
[C---:B------:R-:W-:Y:S02]  /*7a90*/  IMAD.IADD R140, R146.reuse, 0x1, R140 ;  /* 0x00000001928c7824 */ /* 0x040fe400078e028c */
[----:B------:R5:W-:Y:S02]  /*7aa0*/  RED.E.ADD.F32.FTZ.RN.STRONG.GPU [R28.64], R15 ;  /* 0x0000000f1c00798e */ /* 0x000be4000c10e78c */
[C---:B------:R-:W-:Y:S01]  /*7ab0*/  IMAD.IADD R140, R146.reuse, 0x1, R140 ;  /* 0x00000001928c7824 */ /* 0x040fe200078e028c */
[-C--:B------:R-:W-:Y:S03]  /*7ac0*/  LEA.HI.X.SX32 R11, R141, R33.reuse, 0x2, P0 ;  /* 0x000000218d0b7211 */ /* 0x080fe600000f16ff */
[----:B------:R-:W-:Y:S01]  /*7ad0*/  IMAD.IADD R140, R146, 0x1, R140 ;  /* 0x00000001928c7824 */ /* 0x000fe200078e028c */
[CC--:B-1----:R-:W-:Y:S01]  /*7ae0*/  LEA R12, P4, R31.reuse, R32.reuse, 0x2 ;  /* 0x000000201f0c7211 */ /* 0x0c2fe200078810ff */
[----:B------:R1:W-:Y:S03]  /*7af0*/  RED.E.ADD.F32.FTZ.RN.STRONG.GPU [R10.64], R16 ;  /* 0x000000100a00798e */ /* 0x0003e6000c10e78c */
[CC--:B------:R-:W-:Y:S02]  /*7b00*/  LEA R8, P2, R140.reuse, R32.reuse, 0x2 ;  /* 0x000000208c087211 */ /* 0x0c0fe400078410ff */
[-C--:B-----5:R-:W-:Y:S02]  /*7b10*/  LEA.HI.X.SX32 R13, R31, R33.reuse, 0x2, P4 ;  /* 0x000000211f0d7211 */ /* 0x0a0fe400020f16ff */
[-C--:B------:R-:W-:Y:S05]  /*7b20*/  LEA.HI.X.SX32 R9, R140, R33.reuse, 0x2, P2 ;  /* 0x000000218c097211 */ /* 0x080fea00010f16ff */
[----:B------:R5:W-:Y:S01]  /*7b30*/  RED.E.ADD.F32.FTZ.RN.STRONG.GPU [R8.64], R17 ;  /* 0x000000110800798e */ /* 0x000be2000c10e78c */
[CC--:B------:R-:W-:Y:S04]  /*7b40*/  LEA R14, P5, R134.reuse, R32.reuse, 0x2 ;  /* 0x00000020860e7211 */ /* 0x0c0fe800078a10ff */
[-C--:B------:R-:W-:Y:S02]  /*7b50*/  LEA.HI.X.SX32 R15, R134, R33.reuse, 0x2, P5 ;  /* 0x00000021860f7211 */ /* 0x080fe400028f16ff */
[CC--:B-1----:R-:W-:Y:S04]  /*7b60*/  LEA R10, P3, R30.reuse, R32.reuse, 0x2 ;  /* 0x000000201e0a7211 */ /* 0x0c2fe800078610ff */
[-C--:B------:R-:W-:Y:S02]  /*7b70*/  LEA.HI.X.SX32 R11, R30, R33.reuse, 0x2, P3 ;  /* 0x000000211e0b7211 */ /* 0x080fe400018f16ff */
[----:B------:R-:W-:Y:S01]  /*7b80*/  LDSM.16.MT88.4 R28, [R3+0x2000] ;  /* 0x00200000031c783b */ /* 0x000fe20000004200 */
[CC--:B-----5:R-:W-:Y:S04]  /*7b90*/  LEA R8, P2, R133.reuse, R32.reuse, 0x2 ;  /* 0x0000002085087211 */ /* 0x0e0fe800078410ff */
        /* <DEDUP_REMOVED lines=50> */
[----:B------:R-:W5:Y:S03]  /*7ec0*/  LDSM.16.MT88.4 R28, [R3+0x1800] ;  /* 0x00180000031c783b */ /* 0x000f660000004200 */
        /* <DEDUP_REMOVED lines=15> */
[----:B------:R-:W3:Y:S04]  /*7fc0*/  LDSM.16.MT88.4 R8, [R3+0x1c00] ;  /* 0x001c00000308783b */ /* 0x000ee80000004200 */
[----:B------:R2:W1:Y:S03]  /*7fd0*/  LDSM.16.MT88.4 R32, [R3+0x2c00] ;  /* 0x002c00000320783b */ /* 0x0004660000004200 */
[-C--:B----4-:R-:W-:Y:S08]  /*7fe0*/  HMMA.16816.F32 R84, R4, R12.reuse, R84 ;  /* 0x0000000c0454723c */ /* 0x090ff00000001854 */
[C---:B------:R-:W-:Y:S08]  /*7ff0*/  HMMA.16816.F32 R88, R16.reuse, R12, R88 ;  /* 0x0000000c1058723c */ /* 0x040ff00000001858 */
[-C--:B------:R-:W-:Y:S04]  /*8000*/  HMMA.16816.F32 R92, R16, R14.reuse, R92 ;  /* 0x0000000e105c723c */ /* 0x080fe8000000185c */
[----:B--2---:R-:W-:Y:S04]  /*8010*/  IMAD.MOV.U32 R3, RZ, RZ, R0 ;  /* 0x000000ffff037224 */ /* 0x004fe800078e0000 */
        /* <DEDUP_REMOVED lines=13> */
[-C--:B---3--:R-:W-:Y:S08]  /*80f0*/  HMMA.16816.F32 R100, R24, R8.reuse, R100 ;  /* 0x000000081864723c */ /* 0x088ff00000001864 */
        /* <DEDUP_REMOVED lines=175> */
.L_x_115:
        /* <DEDUP_REMOVED lines=18> */
.L_x_116:
[----:B------:R-:W-:Y:S01]  /*8d10*/  BAR.SYNC.DEFER_BLOCKING 0x0 ;  /* 0x0000000000007b1d */ /* 0x000fe20000010000 */
[----:B-1----:R-:W-:Y:S01]  /*8d20*/  IMAD.SHL.U32 R0, R149, 0x2, RZ ;  /* 0x0000000295007824 */ /* 0x002fe200078e00ff */
[----:B------:R-:W-:Y:S01]  /*8d30*/  USHF.L.U32 UR4, UR22, 0x7, URZ ;  /* 0x0000000716047899 */ /* 0x000fe2000800063f */
[--C-:B------:R-:W-:Y:S01]  /*8d40*/  SHF.R.S32.HI R7, RZ, 0x1f, R150.reuse ;  /* 0x0000001fff077819 */ /* 0x100fe20000011496 */
[----:B------:R-:W-:Y:S02]  /*8d50*/  IMAD.MOV.U32 R6, RZ, RZ, R150 ;  /* 0x000000ffff067224 */ /* 0x000fe400078e0096 */
[----:B------:R-:W1:Y:S01]  /*8d60*/  S2R R27, SR_TID.X ;  /* 0x00000000001b7919 */ /* 0x000e620000002100 */
[----:B------:R-:W-:Y:S01]  /*8d70*/  USHF.R.S32.HI UR8, URZ, 0x1f, UR4 ;  /* 0x0000001f3f087899 */ /* 0x000fe20008011404 */
[----:B------:R-:W-:Y:S01]  /*8d80*/  IMAD.U32 R25, RZ, RZ, UR4 ;  /* 0x00000004ff197e24 */ /* 0x000fe2000f8e00ff */
[----:B------:R-:W-:Y:S01]  /*8d90*/  ULDC.64 UR6, c[0x0][0x3a0] ;  /* 0x0000e80000067ab9 */ /* 0x000fe20000000a00 */
[----:B------:R-:W2:Y:S01]  /*8da0*/  S2R R64, SR_TID.X ;  /* 0x0000000000407919 */ /* 0x000ea20000002100 */
[----:B------:R-:W-:Y:S01]  /*8db0*/  UIMAD UR5, UR8, UR6, URZ ;  /* 0x00000006080572a4 */ /* 0x000fe2000f8e023f */
[----:B------:R-:W-:Y:S01]  /*8dc0*/  IMAD.WIDE.U32 R4, R25, c[0x0][0x3a0], R6 ;  /* 0x0000e80019047a25 */ /* 0x000fe200078e0006 */
[----:B------:R-:W-:Y:S02]  /*8dd0*/  BSSY B0, `(.L_x_117) ;  /* 0x000002c000007945 */ /* 0x000fe40003800000 */
[----:B------:R-:W-:Y:S01]  /*8de0*/  UIMAD UR6, UR4, UR7, UR5 ;  /* 0x00000007040672a4 */ /* 0x000fe2000f8e0205 */
[----:B------:R-:W-:Y:S01]  /*8df0*/  IMAD.U32 R8, RZ, RZ, UR34 ;  /* 0x00000022ff087e24 */ /* 0x000fe2000f8e00ff */
[----:B------:R-:W-:Y:S01]  /*8e00*/  UIMAD UR5, UR22, -0x80, UR15 ;  /* 0xffffff80160578a4 */ /* 0x000fe2000f8e020f */
[----:B------:R-:W-:-:S03]  /*8e10*/  IADD3 R4, P0, R4, UR11, RZ ;  /* 0x0000000b04047c10 */ /* 0x000fc6000ff1e0ff */
[----:B------:R-:W-:Y:S01]  /*8e20*/  IMAD.U32 R3, RZ, RZ, UR6 ;  /* 0x00000006ff037e24 */ /* 0x000fe2000f8e00ff */
[----:B------:R-:W-:Y:S01]  /*8e30*/  ULDC.64 UR6, c[0x0][0x3b8] ;  /* 0x0000ee0000067ab9 */ /* 0x000fe20000000a00 */
[----:B------:R3:W4:Y:S01]  /*8e40*/  LDS.128 R36, [R0+0xa000] ;  /* 0x00a0000000247984 */ /* 0x0007220000000c00 */
[----:B------:R-:W-:Y:S02]  /*8e50*/  UIMAD UR6, UR57, UR6, URZ ;  /* 0x00000006390672a4 */ /* 0x000fe4000f8e023f */
[----:B------:R-:W-:Y:S01]  /*8e60*/  IADD3.X R5, R5, UR14, R3, P0, !PT ;  /* 0x0000000e05057c10 */ /* 0x000fe200087fe403 */
[----:B------:R3:W3:Y:S01]  /*8e70*/  LDS.128 R32, [R0+0xc000] ;  /* 0x00c0000000207984 */ /* 0x0006e20000000c00 */
[----:B------:R-:W-:Y:S01]  /*8e80*/  UIMAD UR6, UR34, UR7, UR6 ;  /* 0x00000007220672a4 */ /* 0x000fe2000f8e0206 */
[----:B-1----:R-:W-:Y:S02]  /*8e90*/  SHF.R.S32.HI R27, RZ, 0x1f, R27 ;  /* 0x0000001fff1b7819 */ /* 0x002fe4000001141b */
[----:B------:R-:W-:Y:S01]  /*8ea0*/  IMAD.WIDE.U32 R8, R8, c[0x0][0x3b8], R4 ;  /* 0x0000ee0008087a25 */ /* 0x000fe200078e0004 */
[----:B------:R1:W1:Y:S01]  /*8eb0*/  LDS.128 R28, [R0+0xe000] ;  /* 0x00e00000001c7984 */ /* 0x0002620000000c00 */
[----:B--2---:R-:W-:-:S03]  /*8ec0*/  LEA.HI R27, R27, R64, RZ, 0x2 ;  /* 0x000000401b1b7211 */ /* 0x004fc600078f10ff */
[----:B------:R2:W1:Y:S01]  /*8ed0*/  LDS.128 R48, [R0+0xf000] ;  /* 0x00f0000000307984 */ /* 0x0004620000000c00 */
[----:B------:R-:W-:Y:S02]  /*8ee0*/  IADD3 R24, R9, UR6, RZ ;  /* 0x0000000609187c10 */ /* 0x000fe4000fffe0ff */
[----:B------:R-:W-:Y:S01]  /*8ef0*/  SHF.R.S32.HI R27, RZ, 0x2, R27 ;  /* 0x00000002ff1b7819 */ /* 0x000fe2000001141b */
[----:B------:R2:W1:Y:S03]  /*8f00*/  LDS.128 R60, [R0+0x10000] ;  /* 0x01000000003c7984 */ /* 0x0004660000000c00 */
        /* <DEDUP_REMOVED lines=17> */
[----:B-123--:R-:W-:-:S04]  /*9020*/  IMAD R0, R26, c[0x0][0x3a0], RZ ;  /* 0x0000e8001a007a24 */ /* 0x00efc800078e02ff */
[----:B------:R-:W-:-:S04]  /*9030*/  IMAD R0, R27, c[0x0][0x3a4], R0 ;  /* 0x0000e9001b007a24 */ /* 0x000fc800078e0200 */
[----:B------:R-:W-:-:S05]  /*9040*/  IMAD.IADD R0, R0, 0x1, R11 ;  /* 0x0000000100007824 */ /* 0x000fca00078e020b */
[----:B------:R-:W-:-:S05]  /*9050*/  LEA.HI.X R5, R10, c[0x0][0x344], R0, 0x1, P3 ;  /* 0x0000d1000a057a11 */ /* 0x000fca00018f0c00 */
[----:B-----5:R1:W-:Y:S04]  /*9060*/  @!P1 STG.E.128 [R4.64+0x40], R20 ;  /* 0x0000401404009986 */ /* 0x0203e8000c101d0c */
[----:B----4-:R1:W-:Y:S04]  /*9070*/  @!P2 STG.E.128 [R4.64], R16 ;  /* 0x000000100400a986 */ /* 0x0103e8000c101d0c */
[----:B------:R1:W-:Y:S02]  /*9080*/  @!P0 STG.E.128 [R4.64+0x80], R12 ;  /* 0x0000800c04008986 */ /* 0x0003e4000c101d0c */
.L_x_118:
[----:B------:R-:W-:Y:S05]  /*9090*/  BSYNC B0 ;  /* 0x0000000000007941 */ /* 0x000fea0003800000 */
.L_x_117:
[----:B-123--:R-:W-:Y:S01]  /*90a0*/  IADD3 R0, R27, 0x40, RZ ;  /* 0x000000401b007810 */ /* 0x00efe20007ffe0ff */
[----:B------:R-:W-:Y:S03]  /*90b0*/  BSSY B0, `(.L_x_119) ;  /* 0x0000013000007945 */ /* 0x000fe60003800000 */
[----:B------:R-:W-:-:S13]  /*90c0*/  ISETP.GE.AND P3, PT, R0, UR5, PT ;  /* 0x0000000500007c0c */ /* 0x000fda000bf66270 */
[----:B------:R-:W-:Y:S05]  /*90d0*/  @P3 BRA `(.L_x_120) ;  /* 0x0000010000003947 */ /* 0x000fea0003800000 */
[----:B------:R-:W-:Y:S01]  /*90e0*/  IADD3 R0, P0, R27, 0x40, RZ ;  /* 0x000000401b007810 */ /* 0x000fe20007f1e0ff */
[----:B------:R-:W-:Y:S01]  /*90f0*/  IMAD.MOV.U32 R4, RZ, RZ, R8 ;  /* 0x000000ffff047224 */ /* 0x000fe200078e0008 */
[----:B------:R-:W-:Y:S02]  /*9100*/  MOV R5, R24 ;  /* 0x0000001800057202 */ /* 0x000fe40000000f00 */
[----:B------:R-:W-:Y:S01]  /*9110*/  ISETP.GE.AND P2, PT, R150, c[0x0][0x220], PT ;  /* 0x0000880096007a0c */ /* 0x000fe20003f46270 */
[----:B------:R-:W-:Y:S01]  /*9120*/  IMAD.X R3, RZ, RZ, R26, P0 ;  /* 0x000000ffff037224 */ /* 0x000fe200000e061a */
[----:B------:R-:W-:Y:S01]  /*9130*/  ISETP.GE.AND P1, PT, R148, c[0x0][0x220], PT ;  /* 0x0000880094007a0c */ /* 0x000fe20003f26270 */
[----:B------:R-:W-:Y:S01]  /*9140*/  IMAD.WIDE.U32 R8, R0, c[0x0][0x3a0], R4 ;  /* 0x0000e80000087a25 */ /* 0x000fe200078e0004 */
[----:B------:R-:W-:-:S03]  /*9150*/  ISETP.GE.AND P0, PT, R142, c[0x0][0x220], PT ;  /* 0x000088008e007a0c */ /* 0x000fc60003f06270 */
[----:B------:R-:W-:Y:S01]  /*9160*/  IMAD R3, R3, c[0x0][0x3a0], RZ ;  /* 0x0000e80003037a24 */ /* 0x000fe200078e02ff */
[----:B------:R-:W-:-:S03]  /*9170*/  LEA R4, P5, R8, c[0x0][0x340], 0x1 ;  /* 0x0000d00008047a11 */ /* 0x000fc600078a08ff */
[----:B------:R-:W-:-:S04]  /*9180*/  IMAD R0, R0, c[0x0][0x3a4], R3 ;  /* 0x0000e90000007a24 */ /* 0x000fc800078e0203 */
[----:B------:R-:W-:-:S05]  /*9190*/  IMAD.IADD R0, R0, 0x1, R9 ;  /* 0x0000000100007824 */ /* 0x000fca00078e0209 */
[----:B------:R-:W-:-:S05]  /*91a0*/  LEA.HI.X R5, R8, c[0x0][0x344], R0, 0x1, P5 ;  /* 0x0000d10008057a11 */ /* 0x000fca00028f0c00 */
[----:B----4-:R1:W-:Y:S04]  /*91b0*/  @!P2 STG.E.128 [R4.64], R36 ;  /* 0x000000240400a986 */ /* 0x0103e8000c101d0c */
[----:B------:R1:W-:Y:S04]  /*91c0*/  @!P1 STG.E.128 [R4.64+0x40], R32 ;  /* 0x0000402004009986 */ /* 0x0003e8000c101d0c */
[----:B------:R1:W-:Y:S02]  /*91d0*/  @!P0 STG.E.128 [R4.64+0x80], R28 ;  /* 0x0000801c04008986 */ /* 0x0003e4000c101d0c */
.L_x_120:
[----:B------:R-:W-:Y:S05]  /*91e0*/  BSYNC B0 ;  /* 0x0000000000007941 */ /* 0x000fea0003800000 */
.L_x_119:
        /* <DEDUP_REMOVED lines=17> */
[----:B------:R-:W-:Y:S01]  /*9300*/  ISETP.GE.AND P2, PT, R150, c[0x0][0x220], PT ;  /* 0x0000880096007a0c */ /* 0x000fe20003f46270 */
[----:B------:R-:W-:Y:S01]  /*9310*/  IMAD.MOV.U32 R4, RZ, RZ, R6 ;  /* 0x000000ffff047224 */ /* 0x000fe200078e0006 */
[----:B------:R-:W-:Y:S01]  /*9320*/  ISETP.GE.AND P1, PT, R148, c[0x0][0x220], PT ;  /* 0x0000880094007a0c */ /* 0x000fe20003f26270 */
[C---:B------:R-:W-:Y:S01]  /*9330*/  IMAD R0, R27.reuse, c[0x0][0x3ac], R0 ;  /* 0x0000eb001b007a24 */ /* 0x040fe200078e0200 */
[----:B------:R-:W-:Y:S01]  /*9340*/  ISETP.GE.AND P0, PT, R142, c[0x0][0x220], PT ;  /* 0x000088008e007a0c */ /* 0x000fe20003f06270 */
[----:B------:R-:W-:-:S04]  /*9350*/  IMAD.WIDE.U32 R8, R27, c[0x0][0x3a8], R4 ;  /* 0x0000ea001b087a25 */ /* 0x000fc800078e0004 */
[----:B------:R-:W-:Y:S01]  /*9360*/  IMAD.IADD R0, R0, 0x1, R9 ;  /* 0x0000000100007824 */ /* 0x000fe200078e0209 */
[----:B------:R-:W-:-:S04]  /*9370*/  LEA R4, P4, R8, c[0x0][0x348], 0x1 ;  /* 0x0000d20008047a11 */ /* 0x000fc800078808ff */
[----:B------:R-:W-:-:S05]  /*9380*/  LEA.HI.X R5, R8, c[0x0][0x34c], R0, 0x1, P4 ;  /* 0x0000d30008057a11 */ /* 0x000fca00020f0c00 */
[----:B------:R1:W-:Y:S04]  /*9390*/  @!P2 STG.E.128 [R4.64], R48 ;  /* 0x000000300400a986 */ /* 0x0003e8000c101d0c */
[----:B------:R1:W-:Y:S04]  /*93a0*/  @!P1 STG.E.128 [R4.64+0x40], R44 ;  /* 0x0000402c04009986 */ /* 0x0003e8000c101d0c */
[----:B------:R1:W-:Y:S02]  /*93b0*/  @!P0 STG.E.128 [R4.64+0x80], R40 ;  /* 0x0000802804008986 */ /* 0x0003e4000c101d0c */
.L_x_122:
[----:B------:R-:W-:Y:S05]  /*93c0*/  BSYNC B0 ;  /* 0x0000000000007941 */ /* 0x000fea0003800000 */
.L_x_121:
[----:B------:R-:W-:Y:S05]  /*93d0*/  @P3 BRA `(.L_x_98) ;  /* 0x000000f000003947 */ /* 0x000fea0003800000 */
[----:B------:R-:W-:Y:S01]  /*93e0*/  IADD3 R0, P0, R27, 0x40, RZ ;  /* 0x000000401b007810 */ /* 0x000fe20007f1e0ff */
[----:B------:R-:W-:Y:S01]  /*93f0*/  IMAD.MOV.U32 R7, RZ, RZ, R3 ;  /* 0x000000ffff077224 */ /* 0x000fe200078e0003 */
[----:B------:R-:W-:-:S02]  /*9400*/  ISETP.GE.AND P2, PT, R150, c[0x0][0x220], PT ;  /* 0x0000880096007a0c */ /* 0x000fc40003f46270 */
[----:B------:R-:W-:Y:S01]  /*9410*/  ISETP.GE.AND P1, PT, R148, c[0x0][0x220], PT ;  /* 0x0000880094007a0c */ /* 0x000fe20003f26270 */
[----:B-1----:R-:W-:Y:S01]  /*9420*/  IMAD.X R4, RZ, RZ, R26, P0 ;  /* 0x000000ffff047224 */ /* 0x002fe200000e061a */
        /* <DEDUP_REMOVED lines=10> */
.L_x_98:
[----:B------:R-:W-:Y:S05]  /*94d0*/  BSYNC B1 ;  /* 0x0000000000017941 */ /* 0x000fea0003800000 */
.L_x_84:
        /* <DEDUP_REMOVED lines=11> */
.L_x_123:
[----:B------:R-:W-:Y:S05]  /*9590*/  EXIT ;  /* 0x000000000000794d */ /* 0x000fea0003800000 */
.L_x_125:
        /* <DEDUP_REMOVED lines=14> */
.L_x_667:


//--------------------- .text._ZN5flash27flash_bwd_convert_dq_kernelI23Flash_bwd_kernel_traitsILi96ELi64ELi128ELi8ELi2ELi4ELi4ELb1ELb0EN7cutlass6half_tE19Flash_kernel_traitsILi96ELi64ELi128ELi8ES3_EEEEvNS_16Flash_bwd_paramsEi --------------------------
	.section	.text._ZN5flash27flash_bwd_convert_dq_kernelI23Flash_bwd_kernel_traitsILi96ELi64ELi128ELi8ELi2ELi4ELi4ELb1ELb0EN7cutlass6half_tE19Flash_kernel_traitsILi96ELi64ELi128ELi8ES3_EEEEvNS_16Flash_bwd_paramsEi,"ax",@progbits
	.sectioninfo	@"SHI_REGISTERS=64"
	.align	128
        .global         _ZN5flash27flash_bwd_convert_dq_kernelI23Flash_bwd_kernel_traitsILi96ELi64ELi128ELi8ELi2ELi4ELi4ELb1ELb0EN7cutlass6half_tE19Flash_kernel_traitsILi96ELi64ELi128ELi8ES3_EEEEvNS_16Flash_bwd_paramsEi
        .type           _ZN5flash27flash_bwd_convert_dq_kernelI23Flash_bwd_kernel_traitsILi96ELi64ELi128ELi8ELi2ELi4ELi4ELb1ELb0EN7cutlass6half_tE19Flash_kernel_traitsILi96ELi64ELi128ELi8ES3_EEEEvNS_16Flash_bwd_paramsEi,@function
        .size           _ZN5flash27flash_bwd_convert_dq_kernelI23Flash_bwd_kernel_traitsILi96ELi64ELi128ELi8ELi2ELi4ELi4ELb1ELb0EN7cutlass6half_tE19Flash_kernel_traitsILi96ELi64ELi128ELi8ES3_EEEEvNS_16Flash_bwd_paramsEi,(.L_x_668 - _ZN5flash27flash_bwd_convert_dq_kernelI23Flash_bwd_kernel_traitsILi96ELi64ELi128ELi8ELi2ELi4ELi4ELb1ELb0EN7cutlass6half_tE19Flash_kernel_traitsILi96ELi64ELi128ELi8ES3_EEEEvNS_16Flash_bwd_paramsEi)
        .other          _ZN5flash27flash_bwd_convert_dq_kernelI23Flash_bwd_kernel_traitsILi96ELi64ELi128ELi8ELi2ELi4ELi4ELb1ELb0EN7cutlass6half_tE19Flash_kernel_traitsILi96ELi64ELi128ELi8ES3_EEEEvNS_16Flash_bwd_paramsEi,@"STO_CUDA_ENTRY STV_DEFAULT"
_ZN5flash27flash_bwd_convert_dq_kernelI23Flash_bwd_kernel_traitsILi96ELi64ELi128ELi8ELi2ELi4ELi4ELb1ELb0EN7cutlass6half_tE19Flash_kernel_traitsILi96ELi64ELi128ELi8ES3_EEEEvNS_16Flash_bwd_paramsEi:
.text._ZN5flash27flash_bwd_convert_dq_kernelI23Flash_bwd_kernel_traitsILi96ELi64ELi128ELi8ELi2ELi4ELi4ELb1ELb0EN7cutlass6half_tE19Flash_kernel_traitsILi96ELi64ELi128ELi8ES3_EEEEvNS_16Flash_bwd_paramsEi:
[----:B------:R-:W-:Y:S02]  /*0000*/  IMAD.MOV.U32 R1, RZ, RZ, c[0x0][0x28] ;  /* 0x00000a00ff017624 */ /* 0x000fe400078e00ff */
[----:B------:R-:W0:Y:S01]  /*0010*/  S2UR UR14, SR_CTAID.Y ;  /* 0x00000000000e79c3 */ /* 0x000e220000002600 */
[----:B------:R-:W-:Y:S02]  /*0020*/  ULDC.64 UR4, c[0x0][0x240] ;  /* 0x0000900000047ab9 */ /* 0x000fe40000000a00 */
[----:B------:R-:W-:Y:S02]  /*0030*/  UISETP.NE.U32.AND UP0, UPT, URZ, UR4, UPT ;  /* 0x000000043f00728c */ /* 0x000fe4000bf05070 */
[----:B------:R-:W-:Y:S02]  /*0040*/  UMOV UR6, 0x4 ;  /* 0x0000000400067882 */ /* 0x000fe40000000000 */
[----:B------:R-:W-:Y:S02]  /*0050*/  UISETP.NE.AND.EX UP0, UPT, URZ, UR5, UPT, UP0 ;  /* 0x000000053f00728c */ /* 0x000fe4000bf05300 */
[----:B------:R-:W-:Y:S02]  /*0060*/  ULDC.64 UR22, c[0x0][0x118] ;  /* 0x0000460000167ab9 */ /* 0x000fe40000000a00 */
[----:B------:R-:W-:-:S02]  /*0070*/  ULDC.64 UR4, c[0x0][0x240] ;  /* 0x0000900000047ab9 */ /* 0x000fc40000000a00 */
[----:B------:R-:W-:Y:S01]  /*0080*/  PLOP3.LUT P0, PT, PT, PT, UP0, 0x80, 0x0 ;  /* 0x000000000000781c */ /* 0x000fe20003f0f008 */
[----:B0-----:R-:W-:-:S06]  /*0090*/  UIMAD.WIDE UR4, UR14, UR6, UR4 ;  /* 0x000000060e0472a5 */ /* 0x001fcc000f8e0204 */
[----:B------:R-:W-:Y:S02]  /*00a0*/  IMAD.U32 R2, RZ, RZ, UR4 ;  /* 0x00000004ff027e24 */ /* 0x000fe4000f8e00ff */
[----:B------:R-:W-:-:S05]  /*00b0*/  IMAD.U32 R3, RZ, RZ, UR5 ;  /* 0x00000005ff037e24 */ /* 0x000fca000f8e00ff */
[----:B------:R-:W2:Y:S04]  /*00c0*/  @P0 LDG.E R4, [R2.64] ;  /* 0x0000001602040981 */ /* 0x000ea8000c1e1900 */
[----:B------:R-:W3:Y:S01]  /*00d0*/  @P0 LDG.E R0, [R2.64+0x4] ;  /* 0x0000041602000981 */ /* 0x000ee2000c1e1900 */
[----:B------:R-:W-:Y:S01]  /*00e0*/  UMOV UR4, 0xffffffff ;  /* 0xffffffff00047882 */ /* 0x000fe20000000000 */
[----:B------:R-:W0:Y:S02]  /*00f0*/  S2UR UR6, SR_CTAID.X ;  /* 0x00000000000679c3 */ /* 0x000e240000002500 */
[----:B0-----:R-:W-:-:S06]  /*0100*/  USHF.L.U32 UR6, UR6, 0x6, URZ ;  /* 0x0000000606067899 */ /* 0x001fcc000800063f */
[----:B--2---:R-:W0:Y:S08]  /*0110*/  @P0 R2UR UR4, R4 ;  /* 0x00000000040403c2 */ /* 0x004e3000000e0000 */
[----:B---3--:R-:W0:Y:S02]  /*0120*/  @P0 R2UR UR7, R0 ;  /* 0x00000000000703c2 */ /* 0x008e2400000e0000 */
[----:B0-----:R-:W-:-:S07]  /*0130*/  @UP0 UIADD3 UR7, UR7, -UR4, URZ ;  /* 0x8000000407070290 */ /* 0x001fce000fffe03f */
[----:B------:R-:W-:Y:S02]  /*0140*/  @!UP0 ULDC UR7, c[0x0][0x214] ;  /* 0x0000850000078ab9 */ /* 0x000fe40000000800 */
[----:B------:R-:W-:-:S06]  /*0150*/  UISETP.GT.AND UP1, UPT, UR7, UR6, UPT ;  /* 0x000000060700728c */ /* 0x000fcc000bf24270 */
[----:B------:R-:W-:-:S13]  /*0160*/  PLOP3.LUT P0, PT, PT, PT, UP1, 0x80, 0x0 ;  /* 0x000000000000781c */ /* 0x000fda0003f0f018 */
[----:B------:R-:W-:Y:S05]  /*0170*/  @!P0 EXIT ;  /* 0x000000000000894d */ /* 0x000fea0003800000 */
[----:B------:R-:W0:Y:S01]  /*0180*/  S2R R22, SR_TID.X ;  /* 0x0000000000167919 */ /* 0x000e220000002100 */
[----:B------:R-:W-:Y:S01]  /*0190*/  UISETP.NE.AND UP1, UPT, UR4, -0x1, UPT ;  /* 0xffffffff0400788c */ /* 0x000fe2000bf25270 */
[----:B------:R-:W-:Y:S01]  /*01a0*/  MOV R0, c[0x0][0x3e0] ;  /* 0x0000f80000007a02 */ /* 0x000fe20000000f00 */
[----:B------:R-:W-:Y:S01]  /*01b0*/  ULDC.64 UR8, c[0x0][0x398] ;  /* 0x0000e60000087ab9 */ /* 0x000fe20000000a00 */
[----:B------:R-:W1:Y:S01]  /*01c0*/  S2UR UR26, SR_CTAID.Z ;  /* 0x00000000001a79c3 */ /* 0x000e620000002700 */
[----:B------:R-:W-:Y:S01]  /*01d0*/  ULDC.64 UR12, c[0x0][0x380] ;  /* 0x0000e000000c7ab9 */ /* 0x000fe20000000a00 */
[----:B------:R-:W-:Y:S01]  /*01e0*/  ISETP.GE.AND P0, PT, R0, 0x1, PT ;  /* 0x000000010000780c */ /* 0x000fe20003f06270 */
[----:B------:R-:W-:Y:S01]  /*01f0*/  USHF.R.S32.HI UR27, URZ, 0x1f, UR6 ;  /* 0x0000001f3f1b7899 */ /* 0x000fe20008011406 */
[----:B------:R-:W-:Y:S01]  /*0200*/  HFMA2.MMA R40, -RZ, RZ, 0, 0 ;  /* 0x00000000ff287435 */ /* 0x000fe200000001ff */
[----:B------:R-:W-:Y:S01]  /*0210*/  CS2R R14, SRZ ;  /* 0x00000000000e7805 */ /* 0x000fe2000001ff00 */
[----:B------:R-:W-:Y:S01]  /*0220*/  CS2R R16, SRZ ;  /* 0x0000000000107805 */ /* 0x000fe2000001ff00 */
[----:B------:R-:W-:Y:S01]  /*0230*/  IMAD.MOV.U32 R18, RZ, RZ, RZ ;  /* 0x000000ffff127224 */ /* 0x000fe200078e00ff */
[----:B------:R-:W-:Y:S01]  /*0240*/  @UP1 UIMAD.WIDE.U32 UR10, UR4, UR8, URZ ;  /* 0x00000008040a12a5 */ /* 0x000fe2000f8e003f */
[----:B------:R-:W-:Y:S01]  /*0250*/  CS2R R54, SRZ ;  /* 0x0000000000367805 */ /* 0x000fe2000001ff00 */
[----:B------:R-:W-:Y:S01]  /*0260*/  @!UP1 USHF.R.S32.HI UR8, URZ, 0x1f, UR14 ;  /* 0x0000001f3f089899 */ /* 0x000fe2000801140e */
[----:B------:R-:W-:Y:S01]  /*0270*/  CS2R R56, SRZ ;  /* 0x0000000000387805 */ /* 0x000fe2000001ff00 */
[----:B------:R-:W-:Y:S01]  /*0280*/  @UP1 UIMAD UR5, UR4, UR9, UR11 ;  /* 0x00000009040512a4 */ /* 0x000fe2000f8e020b */
[----:B------:R-:W-:Y:S01]  /*0290*/  CS2R R20, SRZ ;  /* 0x0000000000147805 */ /* 0x000fe2000001ff00 */
[----:B------:R-:W-:Y:S01]  /*02a0*/  @!UP1 UIMAD UR11, UR8, UR12, URZ ;  /* 0x0000000c080b92a4 */ /* 0x000fe2000f8e023f */
[----:B------:R-:W-:Y:S01]  /*02b0*/  IMAD.MOV.U32 R9, RZ, RZ, RZ ;  /* 0x000000ffff097224 */ /* 0x000fe200078e00ff */
[----:B------:R-:W-:Y:S01]  /*02c0*/  @!UP1 UIMAD.WIDE.U32 UR8, UR14, UR12, URZ ;  /* 0x0000000c0e0892a5 */ /* 0x000fe2000f8e003f */
[----:B------:R-:W-:Y:S01]  /*02d0*/  CS2R R10, SRZ ;  /* 0x00000000000a7805 */ /* 0x000fe2000001ff00 */
[----:B------:R-:W-:Y:S01]  /*02e0*/  @!UP1 UIMAD UR11, UR14, UR13, UR11 ;  /* 0x0000000d0e0b92a4 */ /* 0x000fe2000f8e020b */
[----:B------:R-:W-:Y:S01]  /*02f0*/  CS2R R12, SRZ ;  /* 0x00000000000c7805 */ /* 0x000fe2000001ff00 */
[----:B0-----:R-:W-:Y:S01]  /*0300*/  SHF.R.S32.HI R47, RZ, 0x1f, R22 ;  /* 0x0000001fff2f7819 */ /* 0x001fe20000011416 */
[----:B------:R-:W-:Y:S01]  /*0310*/  CS2R R2, SRZ ;  /* 0x0000000000027805 */ /* 0x000fe2000001ff00 */
[----:B------:R-:W-:Y:S01]  /*0320*/  @!UP1 UIADD3 UR5, UR9, UR11, URZ ;  /* 0x0000000b09059290 */ /* 0x000fe2000fffe03f */
[----:B------:R-:W-:Y:S01]  /*0330*/  CS2R R4, SRZ ;  /* 0x0000000000047805 */ /* 0x000fe2000001ff00 */
[CC--:B------:R-:W-:Y:S01]  /*0340*/  LEA.HI R41, R47.reuse, R22.reuse, RZ, 0x2 ;  /* 0x000000162f297211 */ /* 0x0c0fe200078f10ff */
[----:B------:R-:W-:Y:S01]  /*0350*/  @!UP1 UMOV UR10, UR8 ;  /* 0x00000008000a9c82 */ /* 0x000fe20008000000 */
[-C--:B------:R-:W-:Y:S01]  /*0360*/  LEA.HI R8, R47, R22.reuse, RZ, 0x5 ;  /* 0x000000162f087211 */ /* 0x080fe200078f28ff */
[----:B------:R-:W-:Y:S01]  /*0370*/  CS2R R6, SRZ ;  /* 0x0000000000067805 */ /* 0x000fe2000001ff00 */
[----:B------:R-:W-:Y:S01]  /*0380*/  LOP3.LUT R49, R41, 0xfffffffc, RZ, 0xc0, !PT ;  /* 0xfffffffc29317812 */ /* 0x000fe200078ec0ff */
[----:B------:R-:W-:Y:S01]  /*0390*/  IMAD.MOV.U32 R0, RZ, RZ, RZ ;  /* 0x000000ffff007224 */ /* 0x000fe200078e00ff */
[----:B------:R-:W-:-:S02]  /*03a0*/  LEA.HI R46, R47, R22, RZ, 0x3 ;  /* 0x000000162f2e7211 */ /* 0x000fc400078f18ff */
[----:B------:R-:W-:Y:S01]  /*03b0*/  LEA.HI R47, R47, R22, RZ, 0x7 ;  /* 0x000000162f2f7211 */ /* 0x000fe200078f38ff */
[----:B------:R-:W-:Y:S01]  /*03c0*/  IMAD.IADD R49, R22, 0x1, -R49 ;  /* 0x0000000116317824 */ /* 0x000fe200078e0a31 */
[----:B------:R-:W-:Y:S02]  /*03d0*/  SHF.R.S32.HI R48, RZ, 0x5, R8 ;  /* 0x00000005ff307819 */ /* 0x000fe40000011408 */
[----:B------:R-:W-:Y:S01]  /*03e0*/  SHF.R.S32.HI R50, RZ, 0x2, R41 ;  /* 0x00000002ff327819 */ /* 0x000fe20000011429 */
[----:B------:R-:W-:Y:S05]  /*03f0*/  @!P0 BRA `(.L_x_126) ;  /* 0x00000b7000008947 */ /* 0x000fea0003800000 */
[----:B-1----:R-:W-:Y:S01]  /*0400*/  UIMAD.WIDE UR8, UR14, 0x80, URZ ;  /* 0x000000800e0878a5 */ /* 0x002fe2000f8e023f */
[----:B------:R-:W-:Y:S01]  /*0410*/  LOP3.LUT R8, R8, 0xffffffe0, RZ, 0xc0, !PT ;  /* 0xffffffe008087812 */ /* 0x000fe200078ec0ff */
[----:B------:R-:W-:Y:S02]  /*0420*/  ULDC UR15, c[0x0][0x224] ;  /* 0x00008900000f7ab9 */ /* 0x000fe40000000800 */
[----:B------:R-:W-:Y:S01]  /*0430*/  UIMAD.WIDE UR14, UR14, UR15, URZ ;  /* 0x0000000f0e0e72a5 */ /* 0x000fe2000f8e023f */
[----:B------:R-:W-:Y:S01]  /*0440*/  IADD3 R15, -R8, R22, RZ ;  /* 0x00000016080f7210 */ /* 0x000fe20007ffe1ff */
[----:B------:R-:W-:-:S02]  /*0450*/  USEL UR18, UR8, URZ, UP0 ;  /* 0x0000003f08127287 */ /* 0x000fc40008000000 */
[----:B------:R-:W-:Y:S02]  /*0460*/  ULDC UR12, c[0x0][0x1c0] ;  /* 0x00007000000c7ab9 */ /* 0x000fe40000000800 */
[----:B------:R-:W-:Y:S02]  /*0470*/  USHF.R.S32.HI UR20, URZ, 0x1f, UR12 ;  /* 0x0000001f3f147899 */ /* 0x000fe4000801140c */
[----:B------:R-:W-:Y:S02]  /*0480*/  USEL UR21, UR9, URZ, UP0 ;  /* 0x0000003f09157287 */ /* 0x000fe40008000000 */
[----:B------:R-:W-:Y:S02]  /*0490*/  UIMAD UR15, UR15, UR12, URZ ;  /* 0x0000000c0f0f72a4 */ /* 0x000fe4000f8e023f */
[----:B------:R-:W-:Y:S02]  /*04a0*/  ULDC UR35, c[0x0][0x22c] ;  /* 0x00008b0000237ab9 */ /* 0x000fe40000000800 */
[----:B------:R-:W-:-:S02]  /*04b0*/  UIADD3 UR18, UP0, UR6, UR18, URZ ;  /* 0x0000001206127290 */ /* 0x000fc4000ff1e03f */
[----:B------:R-:W-:Y:S02]  /*04c0*/  UIMAD.WIDE UR8, UR12, UR35, URZ ;  /* 0x000000230c0872a5 */ /* 0x000fe4000f8e023f */
[----:B------:R-:W-:Y:S02]  /*04d0*/  UIMAD UR30, UR35, UR12, URZ ;  /* 0x0000000c231e72a4 */ /* 0x000fe4000f8e023f */
[----:B------:R-:W-:Y:S02]  /*04e0*/  UIMAD.WIDE.U32 UR12, UR14, UR12, URZ ;  /* 0x0000000c0e0c72a5 */ /* 0x000fe4000f8e003f */
[----:B------:R-:W-:Y:S02]  /*04f0*/  UIMAD UR25, UR14, UR20, UR15 ;  /* 0x000000140e1972a4 */ /* 0x000fe4000f8e020f */
[----:B------:R-:W-:Y:S01]  /*0500*/  UIADD3.X UR21, UR27, UR21, URZ, UP0, !UPT ;  /* 0x000000151b157290 */ /* 0x000fe200087fe43f */
[----:B------:R-:W-:Y:S01]  /*0510*/  IMAD R15, R48, UR30, R15 ;  /* 0x0000001e300f7c24 */ /* 0x000fe2000f8e020f */
[----:B------:R-:W-:Y:S01]  /*0520*/  ULDC UR32, c[0x0][0x1c0] ;  /* 0x0000700000207ab9 */ /* 0x000fe20000000800 */
[----:B------:R-:W-:Y:S01]  /*0530*/  MOV R35, UR30 ;  /* 0x0000001e00237c02 */ /* 0x000fe20008000f00 */
[----:B------:R-:W-:-:S02]  /*0540*/  UIADD3 UR25, UR13, UR25, URZ ;  /* 0x000000190d197290 */ /* 0x000fc4000fffe03f */
[----:B------:R-:W-:Y:S01]  /*0550*/  UIMAD UR13, UR21, UR32, URZ ;  /* 0x00000020150d72a4 */ /* 0x000fe2000f8e023f */
[----:B------:R-:W-:Y:S01]  /*0560*/  SHF.R.S32.HI R8, RZ, 0x1f, R15 ;  /* 0x0000001fff087819 */ /* 0x000fe2000001140f */
[----:B------:R-:W-:Y:S02]  /*0570*/  UIMAD.WIDE.U32 UR14, UR18, UR32, URZ ;  /* 0x00000020120e72a5 */ /* 0x000fe4000f8e003f */
[----:B------:R-:W-:Y:S02]  /*0580*/  UIMAD UR13, UR20, UR18, UR13 ;  /* 0x00000012140d72a4 */ /* 0x000fe4000f8e020d */
[----:B------:R-:W-:Y:S02]  /*0590*/  ULDC UR37, c[0x0][0x22c] ;  /* 0x00008b0000257ab9 */ /* 0x000fe40000000800 */
[----:B------:R-:W-:Y:S02]  /*05a0*/  UIADD3 UR13, UR15, UR13, URZ ;  /* 0x0000000d0f0d7290 */ /* 0x000fe4000fffe03f */
[----:B------:R-:W-:-:S02]  /*05b0*/  @UP1 UMOV UR16, UR4 ;  /* 0x0000000400101c82 */ /* 0x000fc40008000000 */
[----:B------:R-:W-:Y:S02]  /*05c0*/  USHF.R.S32.HI UR19, URZ, 0x1f, UR35 ;  /* 0x0000001f3f137899 */ /* 0x000fe40008011423 */
[----:B------:R-:W-:Y:S02]  /*05d0*/  UIMAD UR13, UR13, UR37, URZ ;  /* 0x000000250d0d72a4 */ /* 0x000fe4000f8e023f */
[----:B------:R-:W-:Y:S02]  /*05e0*/  @!UP1 UMOV UR16, 0xffffffff ;  /* 0xffffffff00109882 */ /* 0x000fe40000000000 */
[----:B------:R-:W-:Y:S02]  /*05f0*/  UIMAD UR24, UR9, UR16, URZ ;  /* 0x00000010091872a4 */ /* 0x000fe4000f8e023f */
[----:B------:R-:W-:Y:S02]  /*0600*/  UIMAD UR25, UR25, UR35, URZ ;  /* 0x00000023191972a4 */ /* 0x000fe4000f8e023f */
[----:B------:R-:W-:-:S02]  /*0610*/  UIMAD.WIDE.U32 UR32, UR14, UR37, URZ ;  /* 0x000000250e2072a5 */ /* 0x000fc4000f8e003f */
[----:B------:R-:W-:Y:S02]  /*0620*/  UIMAD UR13, UR19, UR14, UR13 ;  /* 0x0000000e130d72a4 */ /* 0x000fe4000f8e020d */
[----:B------:R-:W-:Y:S02]  /*0630*/  UMOV UR4, URZ ;  /* 0x0000003f00047c82 */ /* 0x000fe40008000000 */
[----:B------:R-:W-:Y:S02]  /*0640*/  UIMAD.WIDE.U32 UR16, UR8, UR16, URZ ;  /* 0x00000010081072a5 */ /* 0x000fe4000f8e003f */
[----:B------:R-:W-:Y:S02]  /*0650*/  UIMAD.WIDE.U32 UR28, UR12, UR35, URZ ;  /* 0x000000230c1c72a5 */ /* 0x000fe4000f8e003f */
[----:B------:R-:W-:Y:S02]  /*0660*/  USHF.L.U32 UR31, UR30, 0x3, URZ ;  /* 0x000000031e1f7899 */ /* 0x000fe4000800063f */
[----:B------:R-:W-:-:S02]  /*0670*/  UIMAD UR4, UR8, UR4, UR24 ;  /* 0x00000004080472a4 */ /* 0x000fc4000f8e0218 */
[----:B------:R-:W-:Y:S02]  /*0680*/  UIMAD UR25, UR19, UR12, UR25 ;  /* 0x0000000c131972a4 */ /* 0x000fe4000f8e0219 */
[----:B------:R-:W-:Y:S02]  /*0690*/  UIADD3 UR12, UR33, UR13, URZ ;  /* 0x0000000d210c7290 */ /* 0x000fe4000fffe03f */
[----:B------:R-:W-:Y:S02]  /*06a0*/  UIMAD UR11, UR26, UR35, URZ ;  /* 0x000000231a0b72a4 */ /* 0x000fe4000f8e023f */
[----:B------:R-:W-:Y:S02]  /*06b0*/  USEL UR24, UR28, UR16, !UP1 ;  /* 0x000000101c187287 */ /* 0x000fe4000c800000 */
[----:B------:R-:W-:Y:S02]  /*06c0*/  UIADD3 UR36, UR31, 0x20, UR31 ;  /* 0x000000201f247890 */ /* 0x000fe4000fffe01f */
[----:B------:R-:W-:-:S02]  /*06d0*/  UIADD3 UR4, UR17, UR4, URZ ;  /* 0x0000000411047290 */ /* 0x000fc4000fffe03f */
[----:B------:R-:W-:Y:S02]  /*06e0*/  USHF.L.U32 UR16, UR32, 0x2, URZ ;  /* 0x0000000220107899 */ /* 0x000fe4000800063f */
[----:B------:R-:W-:Y:S02]  /*06f0*/  USHF.L.U64.HI UR17, UR32, 0x2, UR12 ;  /* 0x0000000220117899 */ /* 0x000fe4000801020c */
[----:B------:R-:W-:Y:S02]  /*0700*/  UIMAD UR34, UR21, UR8, URZ ;  /* 0x00000008152272a4 */ /* 0x000fe4000f8e023f */
[----:B------:R-:W-:Y:S02]  /*0710*/  UIADD3 UR20, UP0, UR11, UR24, URZ ;  /* 0x000000180b147290 */ /* 0x000fe4000ff1e03f */
[----:B------:R-:W-:Y:S02]  /*0720*/  @!UP1 UIADD3 UR4, UR29, UR25, URZ ;  /* 0x000000191d049290 */ /* 0x000fe4000fffe03f */
[----:B------:R-:W-:-:S02]  /*0730*/  UIADD3 UR15, UR31, UR36, URZ ;  /* 0x000000241f0f7290 */ /* 0x000fc4000fffe03f */
[----:B------:R-:W-:Y:S02]  /*0740*/  UIMAD.WIDE UR12, UR31, 0x4, UR16 ;  /* 0x000000041f0c78a5 */ /* 0x000fe4000f8e0210 */
[----:B------:R-:W-:Y:S02]  /*0750*/  ULEA.HI.X.SX32 UR21, UR11, UR4, 0x1, UP0 ;  /* 0x000000040b157291 */ /* 0x000fe400080f0e3f */
[----:B------:R-:W-:Y:S01]  /*0760*/  UIMAD UR34, UR9, UR18, UR34 ;  /* 0x00000012092272a4 */ /* 0x000fe2000f8e0222 */
[----:B------:R-:W-:Y:S01]  /*0770*/  IMAD.U32 R31, RZ, RZ, UR15 ;  /* 0x0000000fff1f7e24 */ /* 0x000fe2000f8e00ff */
[----:B------:R-:W-:Y:S02]  /*0780*/  UIADD3 UR9, UR31, UR15, URZ ;  /* 0x0000000f1f097290 */ /* 0x000fe4000fffe03f */
[----:B------:R-:W-:Y:S02]  /*0790*/  UIMAD.WIDE UR12, UR11, 0x4, UR12 ;  /* 0x000000040b0c78a5 */ /* 0x000fe4000f8e020c */
[----:B------:R-:W-:Y:S01]  /*07a0*/  UIMAD.WIDE.U32 UR20, UR8, UR18, UR20 ;  /* 0x00000012081472a5 */ /* 0x000fe2000f8e0014 */
[----:B------:R-:W-:Y:S01]  /*07b0*/  IMAD.U32 R23, RZ, RZ, UR34 ;  /* 0x00000022ff177e24 */ /* 0x000fe2000f8e00ff */
[----:B------:R-:W-:Y:S01]  /*07c0*/  UIMAD.WIDE UR16, UR11, 0x4, UR16 ;  /* 0x000000040b1078a5 */ /* 0x000fe2000f8e0210 */
[----:B------:R-:W-:Y:S01]  /*07d0*/  IMAD.U32 R29, RZ, RZ, UR9 ;  /* 0x00000009ff1d7e24 */ /* 0x000fe2000f8e00ff */
[----:B------:R-:W-:Y:S01]  /*07e0*/  UIADD3 UR11, UR31, UR9, URZ ;  /* 0x000000091f0b7290 */ /* 0x000fe2000fffe03f */
[----:B------:R-:W-:Y:S01]  /*07f0*/  IMAD.U32 R36, RZ, RZ, UR12 ;  /* 0x0000000cff247e24 */ /* 0x000fe2000f8e00ff */
[----:B------:R-:W-:Y:S01]  /*0800*/  IADD3 R19, P0, R15, UR20, RZ ;  /* 0x000000140f137c10 */ /* 0x000fe2000ff1e0ff */
[----:B------:R-:W-:Y:S01]  /*0810*/  IMAD.U32 R37, RZ, RZ, UR13 ;  /* 0x0000000dff257e24 */ /* 0x000fe2000f8e00ff */
[----:B------:R-:W-:Y:S01]  /*0820*/  UIADD3 UR12, UR31, UR11, URZ ;  /* 0x0000000b1f0c7290 */ /* 0x000fe2000fffe03f */
[----:B------:R-:W-:Y:S01]  /*0830*/  MOV R39, UR17 ;  /* 0x0000001100277c02 */ /* 0x000fe20008000f00 */
[----:B------:R-:W-:Y:S01]  /*0840*/  IMAD.U32 R38, RZ, RZ, UR16 ;  /* 0x00000010ff267e24 */ /* 0x000fe2000f8e00ff */
[----:B------:R-:W-:Y:S01]  /*0850*/  IADD3.X R8, R8, UR21, R23, P0, !PT ;  /* 0x0000001508087c10 */ /* 0x000fe200087fe417 */
[----:B------:R-:W-:Y:S01]  /*0860*/  UIADD3 UR13, UR31, UR12, URZ ;  /* 0x0000000c1f0d7290 */ /* 0x000fe2000fffe03f */
[----:B------:R-:W-:Y:S01]  /*0870*/  SHF.L.U32 R32, R19, 0x2, RZ ;  /* 0x0000000213207819 */ /* 0x000fe200000006ff */
[----:B------:R-:W-:Y:S01]  /*0880*/  IMAD.WIDE R38, R15, 0x4, R38 ;  /* 0x000000040f267825 */ /* 0x000fe200078e0226 */
[----:B------:R-:W-:Y:S01]  /*0890*/  SHF.L.U64.HI R33, R19, 0x2, R8 ;  /* 0x0000000213217819 */ /* 0x000fe20000010208 */
[----:B------:R-:W-:Y:S01]  /*08a0*/  USHF.L.U32 UR14, UR24, 0x2, URZ ;  /* 0x00000002180e7899 */ /* 0x000fe2000800063f */
[----:B------:R-:W-:Y:S01]  /*08b0*/  MOV R25, UR12 ;  /* 0x0000000c00197c02 */ /* 0x000fe20008000f00 */
[----:B------:R-:W-:Y:S01]  /*08c0*/  IMAD.WIDE R36, R15, 0x4, R36 ;  /* 0x000000040f247825 */ /* 0x000fe200078e0224 */
[----:B------:R-:W-:-:S02]  /*08d0*/  USHF.L.U64.HI UR4, UR24, 0x2, UR4 ;  /* 0x0000000218047899 */ /* 0x000fc40008010204 */
[----:B------:R-:W-:Y:S01]  /*08e0*/  UMOV UR8, 0x2 ;  /* 0x0000000200087882 */ /* 0x000fe20000000000 */
[----:B------:R-:W-:Y:S01]  /*08f0*/  IMAD.U32 R23, RZ, RZ, UR13 ;  /* 0x0000000dff177e24 */ /* 0x000fe2000f8e00ff */
[----:B------:R-:W-:Y:S01]  /*0900*/  IADD3 R51, P0, R38, UR14, RZ ;  /* 0x0000000e26337c10 */ /* 0x000fe2000ff1e0ff */
[----:B------:R-:W-:Y:S01]  /*0910*/  IMAD.U32 R27, RZ, RZ, UR11 ;  /* 0x0000000bff1b7e24 */ /* 0x000fe2000f8e00ff */
[----:B------:R-:W-:Y:S01]  /*0920*/  IADD3 R52, P1, R36, UR14, RZ ;  /* 0x0000000e24347c10 */ /* 0x000fe2000ff3e0ff */
[----:B------:R-:W-:Y:S01]  /*0930*/  IMAD.U32 R15, RZ, RZ, UR36 ;  /* 0x00000024ff0f7e24 */ /* 0x000fe2000f8e00ff */
[----:B------:R-:W-:Y:S01]  /*0940*/  ULDC.64 UR16, c[0x0][0x3d8] ;  /* 0x0000f60000107ab9 */ /* 0x000fe20000000a00 */
[--C-:B------:R-:W-:Y:S01]  /*0950*/  IMAD.WIDE R34, R35, 0x20, R32.reuse ;  /* 0x0000002023227825 */ /* 0x100fe200078e0220 */
[----:B------:R-:W-:Y:S01]  /*0960*/  IADD3.X R53, R39, UR4, RZ, P0, !PT ;  /* 0x0000000427357c10 */ /* 0x000fe200087fe4ff */
[----:B------:R-:W-:Y:S01]  /*0970*/  USHF.L.U64.HI UR8, UR16, UR8, UR17 ;  /* 0x0000000810087299 */ /* 0x000fe20008010211 */
[----:B------:R-:W-:Y:S01]  /*0980*/  IADD3.X R8, R37, UR4, RZ, P1, !PT ;  /* 0x0000000425087c10 */ /* 0x000fe20008ffe4ff */
[----:B------:R-:W-:Y:S01]  /*0990*/  IMAD.WIDE R22, R23, 0x4, R32 ;  /* 0x0000000417167825 */ /* 0x000fe200078e0220 */
[----:B------:R-:W-:-:S02]  /*09a0*/  UMOV UR4, URZ ;  /* 0x0000003f00047c82 */ /* 0x000fc40008000000 */
[----:B------:R-:W-:Y:S01]  /*09b0*/  ULDC.64 UR12, c[0x0][0x350] ;  /* 0x0000d400000c7ab9 */ /* 0x000fe20000000a00 */
[----:B------:R-:W-:-:S04]  /*09c0*/  IMAD.WIDE R24, R25, 0x4, R32 ;  /* 0x0000000419187825 */ /* 0x000fc800078e0220 */
[----:B------:R-:W-:-:S04]  /*09d0*/  IMAD.WIDE R26, R27, 0x4, R32 ;  /* 0x000000041b1a7825 */ /* 0x000fc800078e0220 */
[----:B------:R-:W-:-:S04]  /*09e0*/  IMAD.WIDE R28, R29, 0x4, R32 ;  /* 0x000000041d1c7825 */ /* 0x000fc800078e0220 */
[----:B------:R-:W-:-:S04]  /*09f0*/  IMAD.WIDE R30, R31, 0x4, R32 ;  /* 0x000000041f1e7825 */ /* 0x000fc800078e0220 */
[----:B------:R-:W-:-:S04]  /*0a00*/  IMAD.WIDE R32, R15, 0x4, R32 ;  /* 0x000000040f207825 */ /* 0x000fc800078e0220 */
[----:B------:R-:W-:-:S04]  /*0a10*/  IMAD.U32 R15, RZ, RZ, UR31 ;  /* 0x0000001fff0f7e24 */ /* 0x000fc8000f8e00ff */
[----:B------:R-:W-:Y:S01]  /*0a20*/  IMAD.WIDE R34, R15, 0x4, R34 ;  /* 0x000000040f227825 */ /* 0x000fe200078e0222 */
[----:B------:R-:W-:-:S04]  /*0a30*/  MOV R15, RZ ;  /* 0x000000ff000f7202 */ /* 0x000fc80000000f00 */
.L_x_127:
[----:B------:R-:W-:Y:S01]  /*0a40*/  IADD3 R44, P0, R34, UR12, RZ ;  /* 0x0000000c222c7c10 */ /* 0x000fe2000ff1e0ff */
[----:B------:R-:W-:Y:S01]  /*0a50*/  IMAD.U32 R43, RZ, RZ, UR30 ;  /* 0x0000001eff2b7e24 */ /* 0x000fe2000f8e00ff */
[----:B------:R-:W-:Y:S01]  /*0a60*/  MOV R39, UR30 ;  /* 0x0000001e00277c02 */ /* 0x000fe20008000f00 */
[----:B------:R-:W-:Y:S01]  /*0a70*/  IMAD.U32 R61, RZ, RZ, UR30 ;  /* 0x0000001eff3d7e24 */ /* 0x000fe2000f8e00ff */
[----:B------:R-:W-:-:S05]  /*0a80*/  IADD3.X R45, R35, UR13, RZ, P0, !PT ;  /* 0x0000000d232d7c10 */ /* 0x000fca00087fe4ff */
[----:B------:R-:W-:Y:S02]  /*0a90*/  IMAD.WIDE R42, R43, 0x20, R44 ;  /* 0x000000202b2a7825 */ /* 0x000fe400078e022c */
[----:B------:R0:W2:Y:S04]  /*0aa0*/  LDG.E R44, [R44.64] ;  /* 0x000000162c2c7981 */ /* 0x0000a8000c1e1900 */
[----:B------:R-:W-:-:S04]  /*0ab0*/  IMAD.WIDE R60, R61, 0x20, R42 ;  /* 0x000000203d3c7825 */ /* 0x000fc800078e022a */
[----:B------:R-:W-:Y:S01]  /*0ac0*/  IMAD.U32 R37, RZ, RZ, UR30 ;  /* 0x0000001eff257e24 */ /* 0x000fe2000f8e00ff */
[----:B------:R1:W3:Y:S01]  /*0ad0*/  LDG.E R58, [R60.64] ;  /* 0x000000163c3a7981 */ /* 0x0002e2000c1e1900 */
[----:B------:R-:W-:-:S03]  /*0ae0*/  IMAD.WIDE R38, R39, 0x20, R60 ;  /* 0x0000002027267825 */ /* 0x000fc600078e023c */
[----:B0-----:R0:W4:Y:S01]  /*0af0*/  LDG.E R45, [R42.64] ;  /* 0x000000162a2d7981 */ /* 0x001122000c1e1900 */
[----:B------:R-:W-:Y:S02]  /*0b00*/  IMAD.U32 R59, RZ, RZ, UR30 ;  /* 0x0000001eff3b7e24 */ /* 0x000fe4000f8e00ff */
[----:B------:R-:W-:Y:S01]  /*0b10*/  IMAD.WIDE R36, R37, 0x20, R38 ;  /* 0x0000002025247825 */ /* 0x000fe200078e0226 */
[----:B------:R5:W3:Y:S05]  /*0b20*/  LDG.E R19, [R38.64] ;  /* 0x0000001626137981 */ /* 0x000aea000c1e1900 */
[----:B-----5:R-:W-:Y:S02]  /*0b30*/  IMAD.WIDE R38, R59, 0x20, R36 ;  /* 0x000000203b267825 */ /* 0x020fe400078e0224 */
[----:B------:R-:W5:Y:S01]  /*0b40*/  LDG.E R36, [R36.64] ;  /* 0x0000001624247981 */ /* 0x000f62000c1e1900 */
[----:B0-----:R-:W-:-:S03]  /*0b50*/  IADD3 R42, P0, R51, UR12, RZ ;  /* 0x0000000c332a7c10 */ /* 0x001fc6000ff1e0ff */
[----:B------:R0:W5:Y:S01]  /*0b60*/  LDG.E R39, [R38.64] ;  /* 0x0000001626277981 */ /* 0x000162000c1e1900 */
[----:B------:R-:W-:-:S05]  /*0b70*/  IADD3.X R43, R53, UR13, RZ, P0, !PT ;  /* 0x0000000d352b7c10 */ /* 0x000fca00087fe4ff */
[----:B-1----:R1:W5:Y:S04]  /*0b80*/  LDG.E R60, [R42.64+0x80] ;  /* 0x000080162a3c7981 */ /* 0x002368000c1e1900 */
[----:B------:R1:W5:Y:S04]  /*0b90*/  LDG.E R61, [R42.64+0x100] ;  /* 0x000100162a3d7981 */ /* 0x000368000c1e1900 */
[----:B------:R1:W5:Y:S01]  /*0ba0*/  LDG.E R59, [R42.64] ;  /* 0x000000162a3b7981 */ /* 0x000362000c1e1900 */
[----:B--2---:R-:W-:Y:S01]  /*0bb0*/  FADD.FTZ R7, R44, R7 ;  /* 0x000000072c077221 */ /* 0x004fe20000010000 */
[----:B------:R-:W-:Y:S01]  /*0bc0*/  IADD3 R44, P0, R52, UR12, RZ ;  /* 0x0000000c342c7c10 */ /* 0x000fe2000ff1e0ff */
[----:B----4-:R-:W-:-:S03]  /*0bd0*/  FADD.FTZ R6, R45, R6 ;  /* 0x000000062d067221 */ /* 0x010fc60000010000 */
[----:B------:R-:W-:Y:S01]  /*0be0*/  IADD3.X R45, R8, UR13, RZ, P0, !PT ;  /* 0x0000000d082d7c10 */ /* 0x000fe200087fe4ff */
[----:B---3--:R-:W-:-:S04]  /*0bf0*/  FADD.FTZ R5, R58, R5 ;  /* 0x000000053a057221 */ /* 0x008fc80000010000 */
[----:B------:R2:W3:Y:S04]  /*0c00*/  LDG.E R58, [R44.64] ;  /* 0x000000162c3a7981 */ /* 0x0004e8000c1e1900 */
[----:B0-----:R2:W4:Y:S01]  /*0c10*/  LDG.E R38, [R44.64+0x80] ;  /* 0x000080162c267981 */ /* 0x001522000c1e1900 */
[----:B-----5:R-:W-:Y:S01]  /*0c20*/  FADD.FTZ R3, R36, R3 ;  /* 0x0000000324037221 */ /* 0x020fe20000010000 */
[----:B------:R-:W-:Y:S01]  /*0c30*/  IADD3 R36, P0, R32, UR12, RZ ;  /* 0x0000000c20247c10 */ /* 0x000fe2000ff1e0ff */
[----:B------:R-:W-:Y:S01]  /*0c40*/  FADD.FTZ R4, R19, R4 ;  /* 0x0000000413047221 */ /* 0x000fe20000010000 */
[----:B--2---:R0:W2:Y:S02]  /*0c50*/  LDG.E R44, [R44.64+0x100] ;  /* 0x000100162c2c7981 */ /* 0x0040a4000c1e1900 */
[----:B------:R-:W-:-:S05]  /*0c60*/  IADD3.X R37, R33, UR13, RZ, P0, !PT ;  /* 0x0000000d21257c10 */ /* 0x000fca00087fe4ff */
[----:B------:R5:W2:Y:S04]  /*0c70*/  LDG.E R19, [R36.64] ;  /* 0x0000001624137981 */ /* 0x000aa8000c1e1900 */
[----:B-----5:R5:W2:Y:S01]  /*0c80*/  LDG.E R37, [R36.64+0x80] ;  /* 0x0000801624257981 */ /* 0x020aa2000c1e1900 */
[----:B-1----:R-:W-:Y:S01]  /*0c90*/  IADD3 R42, P0, R30, UR12, RZ ;  /* 0x0000000c1e2a7c10 */ /* 0x002fe2000ff1e0ff */
[----:B------:R-:W-:-:S03]  /*0ca0*/  FADD.FTZ R55, R60, R55 ;  /* 0x000000373c377221 */ /* 0x000fc60000010000 */
[----:B------:R-:W-:Y:S02]  /*0cb0*/  IADD3.X R43, R31, UR13, RZ, P0, !PT ;  /* 0x0000000d1f2b7c10 */ /* 0x000fe400087fe4ff */
[----:B------:R-:W-:Y:S01]  /*0cc0*/  IADD3 R60, P0, R28, UR12, RZ ;  /* 0x0000000c1c3c7c10 */ /* 0x000fe2000ff1e0ff */
[----:B------:R-:W-:Y:S02]  /*0cd0*/  FADD.FTZ R20, R61, R20 ;  /* 0x000000143d147221 */ /* 0x000fe40000010000 */
[----:B------:R-:W-:Y:S01]  /*0ce0*/  FADD.FTZ R2, R39, R2 ;  /* 0x0000000227027221 */ /* 0x000fe20000010000 */
[----:B------:R-:W-:Y:S01]  /*0cf0*/  IADD3.X R61, R29, UR13, RZ, P0, !PT ;  /* 0x0000000d1d3d7c10 */ /* 0x000fe200087fe4ff */
[----:B------:R-:W-:Y:S01]  /*0d00*/  FADD.FTZ R0, R59, R0 ;  /* 0x000000003b007221 */ /* 0x000fe20000010000 */
[----:B------:R1:W2:Y:S04]  /*0d10*/  LDG.E R39, [R42.64] ;  /* 0x000000162a277981 */ /* 0x0002a8000c1e1900 */
[----:B0-----:R1:W2:Y:S04]  /*0d20*/  LDG.E R45, [R42.64+0x80] ;  /* 0x000080162a2d7981 */ /* 0x0012a8000c1e1900 */
[----:B-----5:R0:W5:Y:S04]  /*0d30*/  LDG.E R36, [R60.64] ;  /* 0x000000163c247981 */ /* 0x020168000c1e1900 */
[----:B0-----:R0:W5:Y:S01]  /*0d40*/  LDG.E R61, [R60.64+0x80] ;  /* 0x000080163c3d7981 */ /* 0x001162000c1e1900 */
[----:B---3--:R-:W-:Y:S01]  /*0d50*/  FADD.FTZ R21, R58, R21 ;  /* 0x000000153a157221 */ /* 0x008fe20000010000 */
[----:B------:R-:W-:-:S04]  /*0d60*/  IADD3 R58, P0, R26, UR12, RZ ;  /* 0x0000000c1a3a7c10 */ /* 0x000fc8000ff1e0ff */
[----:B------:R-:W-:Y:S02]  /*0d70*/  IADD3.X R59, R27, UR13, RZ, P0, !PT ;  /* 0x0000000d1b3b7c10 */ /* 0x000fe400087fe4ff */
[----:B-1----:R-:W-:Y:S01]  /*0d80*/  IADD3 R42, P0, R24, UR12, RZ ;  /* 0x0000000c182a7c10 */ /* 0x002fe2000ff1e0ff */
[----:B----4-:R-:W-:Y:S02]  /*0d90*/  FADD.FTZ R40, R38, R40 ;  /* 0x0000002826287221 */ /* 0x010fe40000010000 */
[----:B------:R1:W3:Y:S01]  /*0da0*/  LDG.E R38, [R58.64] ;  /* 0x000000163a267981 */ /* 0x0002e2000c1e1900 */
[----:B------:R-:W-:-:S03]  /*0db0*/  IADD3.X R43, R25, UR13, RZ, P0, !PT ;  /* 0x0000000d192b7c10 */ /* 0x000fc600087fe4ff */
[----:B0-----:R1:W4:Y:S01]  /*0dc0*/  LDG.E R60, [R58.64+0x80] ;  /* 0x000080163a3c7981 */ /* 0x001322000c1e1900 */
[----:B--2---:R-:W-:Y:S01]  /*0dd0*/  FADD.FTZ R57, R44, R57 ;  /* 0x000000392c397221 */ /* 0x004fe20000010000 */
[----:B-1----:R-:W-:Y:S01]  /*0de0*/  IADD3 R58, P0, R22, UR12, RZ ;  /* 0x0000000c163a7c10 */ /* 0x002fe2000ff1e0ff */
[----:B------:R-:W-:Y:S02]  /*0df0*/  FADD.FTZ R14, R19, R14 ;  /* 0x0000000e130e7221 */ /* 0x000fe40000010000 */
[----:B------:R0:W2:Y:S01]  /*0e00*/  LDG.E R19, [R42.64] ;  /* 0x000000162a137981 */ /* 0x0000a2000c1e1900 */
[----:B------:R-:W-:Y:S01]  /*0e10*/  IADD3.X R59, R23, UR13, RZ, P0, !PT ;  /* 0x0000000d173b7c10 */ /* 0x000fe200087fe4ff */
[----:B------:R-:W-:-:S04]  /*0e20*/  FADD.FTZ R56, R37, R56 ;  /* 0x0000003825387221 */ /* 0x000fc80000010000 */
[----:B------:R-:W2:Y:S04]  /*0e30*/  LDG.E R44, [R58.64] ;  /* 0x000000163a2c7981 */ /* 0x000ea8000c1e1900 */
[----:B0-----:R-:W2:Y:S04]  /*0e40*/  LDG.E R43, [R42.64+0x80] ;  /* 0x000080162a2b7981 */ /* 0x001ea8000c1e1900 */
[----:B------:R-:W2:Y:S01]  /*0e50*/  LDG.E R37, [R58.64+0x80] ;  /* 0x000080163a257981 */ /* 0x000ea2000c1e1900 */
[----:B------:R-:W-:Y:S02]  /*0e60*/  UIADD3 UR4, UR4, 0x1, URZ ;  /* 0x0000000104047890 */ /* 0x000fe4000fffe03f */
[----:B------:R-:W-:-:S02]  /*0e70*/  ULDC UR9, c[0x0][0x3e0] ;  /* 0x0000f80000097ab9 */ /* 0x000fc40000000800 */
[----:B------:R-:W-:-:S06]  /*0e80*/  UISETP.GE.AND UP0, UPT, UR4, UR9, UPT ;  /* 0x000000090400728c */ /* 0x000fcc000bf06270 */
[----:B------:R-:W-:Y:S01]  /*0e90*/  PLOP3.LUT P0, PT, PT, PT, UP0, 0x80, 0x0 ;  /* 0x000000000000781c */ /* 0x000fe20003f0f008 */
[----:B------:R-:W-:Y:S01]  /*0ea0*/  ULEA UR12, UP1, UR16, UR12, 0x2 ;  /* 0x0000000c100c7291 */ /* 0x000fe2000f82103f */
[----:B------:R-:W-:-:S03]  /*0eb0*/  FADD.FTZ R13, R39, R13 ;  /* 0x0000000d270d7221 */ /* 0x000fc60000010000 */
[----:B------:R-:W-:Y:S01]  /*0ec0*/  UIADD3.X UR13, UR13, UR8, URZ, UP1, !UPT ;  /* 0x000000080d0d7290 */ /* 0x000fe20008ffe43f */
[----:B------:R-:W-:Y:S02]  /*0ed0*/  FADD.FTZ R54, R45, R54 ;  /* 0x000000362d367221 */ /* 0x000fe40000010000 */
[----:B-----5:R-:W-:Y:S02]  /*0ee0*/  FADD.FTZ R12, R36, R12 ;  /* 0x0000000c240c7221 */ /* 0x020fe40000010000 */
[----:B------:R-:W-:Y:S02]  /*0ef0*/  FADD.FTZ R18, R61, R18 ;  /* 0x000000123d127221 */ /* 0x000fe40000010000 */
[----:B---3--:R-:W-:Y:S02]  /*0f00*/  FADD.FTZ R11, R38, R11 ;  /* 0x0000000b260b7221 */ /* 0x008fe40000010000 */
[----:B----4-:R-:W-:Y:S02]  /*0f10*/  FADD.FTZ R17, R60, R17 ;  /* 0x000000113c117221 */ /* 0x010fe40000010000 */
[----:B--2---:R-:W-:-:S02]  /*0f20*/  FADD.FTZ R10, R19, R10 ;  /* 0x0000000a130a7221 */ /* 0x004fc40000010000 */
[----:B------:R-:W-:Y:S02]  /*0f30*/  FADD.FTZ R9, R44, R9 ;  /* 0x000000092c097221 */ /* 0x000fe40000010000 */
[----:B------:R-:W-:Y:S02]  /*0f40*/  FADD.FTZ R16, R43, R16 ;  /* 0x000000102b107221 */ /* 0x000fe40000010000 */
[----:B------:R-:W-:Y:S01]  /*0f50*/  FADD.FTZ R15, R37, R15 ;  /* 0x0000000f250f7221 */ /* 0x000fe20000010000 */
[----:B------:R-:W-:Y:S05]  /*0f60*/  @!P0 BRA `(.L_x_127) ;  /* 0xfffffad000008947 */ /* 0x000fea000383ffff */
.L_x_126:
[----:B-1----:R-:W-:Y:S01]  /*0f70*/  SHF.R.S32.HI R19, RZ, 0x1f, R48 ;  /* 0x0000001fff137819 */ /* 0x002fe20000011430 */
[----:B------:R-:W-:Y:S01]  /*0f80*/  FMUL.FTZ R6, R6, c[0x0][0x2e0] ;  /* 0x0000b80006067a20 */ /* 0x000fe20000410000 */
[----:B------:R-:W-:Y:S01]  /*0f90*/  LEA.HI R8, R41, R50, RZ, 0x1 ;  /* 0x0000003229087211 */ /* 0x000fe200078f08ff */
[----:B------:R-:W-:Y:S01]  /*0fa0*/  FMUL.FTZ R5, R5, c[0x0][0x2e0] ;  /* 0x0000b80005057a20 */ /* 0x000fe20000410000 */
[----:B------:R-:W-:Y:S01]  /*0fb0*/  SHF.R.S32.HI R46, RZ, 0x3, R46 ;  /* 0x00000003ff2e7819 */ /* 0x000fe2000001142e */
[----:B------:R-:W-:Y:S01]  /*0fc0*/  FMUL.FTZ R4, R4, c[0x0][0x2e0] ;  /* 0x0000b80004047a20 */ /* 0x000fe20000410000 */
[----:B------:R-:W-:Y:S01]  /*0fd0*/  SHF.R.S32.HI R41, RZ, 0x1f, R41 ;  /* 0x0000001fff297819 */ /* 0x000fe20000011429 */
[----:B------:R-:W-:Y:S01]  /*0fe0*/  FMUL.FTZ R0, R0, c[0x0][0x2e0] ;  /* 0x0000b80000007a20 */ /* 0x000fe20000410000 */
[----:B------:R-:W-:Y:S01]  /*0ff0*/  LEA.HI R19, R19, R48, RZ, 0x2 ;  /* 0x0000003013137211 */ /* 0x000fe200078f10ff */
[----:B------:R-:W-:Y:S01]  /*1000*/  FMUL.FTZ R21, R21, c[0x0][0x2e0] ;  /* 0x0000b80015157a20 */ /* 0x000fe20000410000 */
[----:B------:R-:W-:Y:S01]  /*1010*/  SHF.L.U32 R46, R46, 0x6, RZ ;  /* 0x000000062e2e7819 */ /* 0x000fe200000006ff */
[----:B------:R-:W-:Y:S01]  /*1020*/  FMUL.FTZ R3, R3, c[0x0][0x2e0] ;  /* 0x0000b80003037a20 */ /* 0x000fe20000410000 */
[----:B------:R-:W-:Y:S01]  /*1030*/  LEA.HI R41, R41, R50, RZ, 0x3 ;  /* 0x0000003229297211 */ /* 0x000fe200078f18ff */
[----:B------:R-:W-:Y:S01]  /*1040*/  FMUL.FTZ R55, R55, c[0x0][0x2e0] ;  /* 0x0000b80037377a20 */ /* 0x000fe20000410000 */
[----:B------:R-:W-:Y:S01]  /*1050*/  LOP3.LUT R25, R8, 0x7fffffe, RZ, 0xc0, !PT ;  /* 0x07fffffe08197812 */ /* 0x000fe200078ec0ff */
[----:B------:R-:W-:Y:S01]  /*1060*/  IMAD.SHL.U32 R8, R49, 0x8, RZ ;  /* 0x0000000831087824 */ /* 0x000fe200078e00ff */
[----:B------:R-:W-:Y:S01]  /*1070*/  LOP3.LUT R23, R19, 0x7ffffc, RZ, 0xc0, !PT ;  /* 0x007ffffc13177812 */ /* 0x000fe200078ec0ff */
[----:B------:R-:W-:Y:S01]  /*1080*/  FMUL.FTZ R40, R40, c[0x0][0x2e0] ;  /* 0x0000b80028287a20 */ /* 0x000fe20000410000 */
[----:B------:R-:W-:Y:S01]  /*1090*/  LOP3.LUT R19, R46, 0xc0, RZ, 0xc0, !PT ;  /* 0x000000c02e137812 */ /* 0x000fe200078ec0ff */
[----:B------:R-:W-:Y:S01]  /*10a0*/  FMUL.FTZ R14, R14, c[0x0][0x2e0] ;  /* 0x0000b8000e0e7a20 */ /* 0x000fe20000410000 */
[----:B------:R-:W-:Y:S01]  /*10b0*/  LOP3.LUT R41, R41, 0xfffffff8, RZ, 0xc0, !PT ;  /* 0xfffffff829297812 */ /* 0x000fe200078ec0ff */
[----:B------:R-:W-:Y:S01]  /*10c0*/  FMUL.FTZ R13, R13, c[0x0][0x2e0] ;  /* 0x0000b8000d0d7a20 */ /* 0x000fe20000410000 */
[----:B------:R-:W-:Y:S01]  /*10d0*/  IADD3 R22, R48, -R23, RZ ;  /* 0x8000001730167210 */ /* 0x000fe20007ffe0ff */
[----:B------:R-:W-:Y:S01]  /*10e0*/  FMUL.FTZ R12, R12, c[0x0][0x2e0] ;  /* 0x0000b8000c0c7a20 */ /* 0x000fe20000410000 */
[----:B------:R-:W-:Y:S01]  /*10f0*/  SHF.R.U32.HI R23, RZ, 0x3, R19 ;  /* 0x00000003ff177819 */ /* 0x000fe20000011613 */
[----:B------:R-:W-:Y:S01]  /*1100*/  IMAD.IADD R41, R50, 0x1, -R41 ;  /* 0x0000000132297824 */ /* 0x000fe200078e0a29 */
[----:B------:R-:W-:Y:S01]  /*1110*/  LOP3.LUT R24, R19, 0x18, R8, 0xf8, !PT ;  /* 0x0000001813187812 */ /* 0x000fe200078ef808 */
[----:B------:R-:W-:Y:S01]  /*1120*/  FMUL.FTZ R19, R7, c[0x0][0x2e0] ;  /* 0x0000b80007137a20 */ /* 0x000fe20000410000 */
[----:B------:R-:W-:Y:S01]  /*1130*/  SHF.R.U32.HI R47, RZ, 0x4, R47 ;  /* 0x00000004ff2f7819 */ /* 0x000fe2000001162f */
[----:B------:R-:W-:Y:S01]  /*1140*/  FMUL.FTZ R11, R11, c[0x0][0x2e0] ;  /* 0x0000b8000b0b7a20 */ /* 0x000fe20000410000 */
[----:B------:R-:W-:Y:S01]  /*1150*/  LOP3.LUT R7, R24, R23, RZ, 0x3c, !PT ;  /* 0x0000001718077212 */ /* 0x000fe200078e3cff */
[----:B------:R-:W-:Y:S01]  /*1160*/  FMUL.FTZ R10, R10, c[0x0][0x2e0] ;  /* 0x0000b8000a0a7a20 */ /* 0x000fe20000410000 */
[----:B------:R-:W-:Y:S01]  /*1170*/  F2FP.PACK_AB R6, R6, R19 ;  /* 0x000000130606723e */ /* 0x000fe200000000ff */
[----:B------:R-:W-:Y:S01]  /*1180*/  FMUL.FTZ R9, R9, c[0x0][0x2e0] ;  /* 0x0000b80009097a20 */ /* 0x000fe20000410000 */
[----:B------:R-:W-:Y:S01]  /*1190*/  LEA.HI R19, R41, R41, RZ, 0x1 ;  /* 0x0000002929137211 */ /* 0x000fe200078f08ff */
[----:B------:R-:W-:Y:S01]  /*11a0*/  FMUL.FTZ R20, R20, c[0x0][0x2e0] ;  /* 0x0000b80014147a20 */ /* 0x000fe20000410000 */
[----:B------:R-:W-:Y:S01]  /*11b0*/  LEA R24, R22, R49, 0x8 ;  /* 0x0000003116187211 */ /* 0x000fe200078e40ff */
[----:B------:R-:W-:Y:S01]  /*11c0*/  FMUL.FTZ R22, R2, c[0x0][0x2e0] ;  /* 0x0000b80002167a20 */ /* 0x000fe20000410000 */
[----:B------:R-:W-:Y:S01]  /*11d0*/  F2FP.PACK_AB R2, R4, R5 ;  /* 0x000000050402723e */ /* 0x000fe200000000ff */
[----:B------:R-:W-:Y:S01]  /*11e0*/  FMUL.FTZ R57, R57, c[0x0][0x2e0] ;  /* 0x0000b80039397a20 */ /* 0x000fe20000410000 */
[----:B------:R-:W-:Y:S01]  /*11f0*/  LOP3.LUT R4, R19, 0x3fffffe, RZ, 0xc0, !PT ;  /* 0x03fffffe13047812 */ /* 0x000fe200078ec0ff */
[----:B------:R-:W-:Y:S01]  /*1200*/  FMUL.FTZ R56, R56, c[0x0][0x2e0] ;  /* 0x0000b80038387a20 */ /* 0x000fe20000410000 */
[----:B------:R-:W-:Y:S01]  /*1210*/  SHF.R.S32.HI R19, RZ, 0x1, R19 ;  /* 0x00000001ff137819 */ /* 0x000fe20000011413 */
[----:B------:R-:W-:Y:S01]  /*1220*/  FMUL.FTZ R5, R54, c[0x0][0x2e0] ;  /* 0x0000b80036057a20 */ /* 0x000fe20000410000 */
[----:B------:R-:W-:Y:S01]  /*1230*/  F2FP.PACK_AB R0, R21, R0 ;  /* 0x000000001500723e */ /* 0x000fe200000000ff */
[----:B------:R-:W-:Y:S01]  /*1240*/  IMAD.IADD R41, R41, 0x1, -R4 ;  /* 0x0000000129297824 */ /* 0x000fe200078e0a04 */
[C---:B------:R-:W-:Y:S01]  /*1250*/  LOP3.LUT P0, RZ, R19.reuse, 0x2, RZ, 0xc0, !PT ;  /* 0x0000000213ff7812 */ /* 0x040fe2000780c0ff */
[----:B------:R-:W-:Y:S01]  /*1260*/  IMAD.SHL.U32 R4, R19, 0x40, RZ ;  /* 0x0000004013047824 */ /* 0x000fe200078e00ff */
[----:B------:R-:W-:Y:S01]  /*1270*/  F2FP.PACK_AB R3, R22, R3 ;  /* 0x000000031603723e */ /* 0x000fe200000000ff */
[----:B------:R-:W-:Y:S01]  /*1280*/  FMUL.FTZ R18, R18, c[0x0][0x2e0] ;  /* 0x0000b80012127a20 */ /* 0x000fe20000410000 */
[----:B------:R-:W-:Y:S01]  /*1290*/  LEA R41, R41, R24, 0x4 ;  /* 0x0000001829297211 */ /* 0x000fe200078e20ff */
[----:B------:R-:W-:Y:S01]  /*12a0*/  FMUL.FTZ R17, R17, c[0x0][0x2e0] ;  /* 0x0000b80011117a20 */ /* 0x000fe20000410000 */
[----:B------:R-:W-:Y:S01]  /*12b0*/  LOP3.LUT R4, R4, 0xc0, RZ, 0xc0, !PT ;  /* 0x000000c004047812 */ /* 0x000fe200078ec0ff */
[----:B------:R-:W-:Y:S01]  /*12c0*/  FMUL.FTZ R16, R16, c[0x0][0x2e0] ;  /* 0x0000b80010107a20 */ /* 0x000fe20000410000 */
[----:B------:R-:W-:Y:S01]  /*12d0*/  F2FP.PACK_AB R40, R40, R55 ;  /* 0x000000372828723e */ /* 0x000fe200000000ff */
[----:B------:R-:W-:Y:S01]  /*12e0*/  FMUL.FTZ R15, R15, c[0x0][0x2e0] ;  /* 0x0000b8000f0f7a20 */ /* 0x000fe20000410000 */
[----:B------:R-:W-:Y:S01]  /*12f0*/  LOP3.LUT R47, R4, 0x8, R47, 0xf8, !PT ;  /* 0x00000008042f7812 */ /* 0x000fe200078ef82f */
[----:B------:R-:W-:Y:S01]  /*1300*/  UIADD3 UR7, -UR6, UR7, URZ ;  /* 0x0000000706077290 */ /* 0x000fe2000fffe13f */
[----:B------:R-:W-:Y:S01]  /*1310*/  SHF.R.U32.HI R4, RZ, 0x3, R4 ;  /* 0x00000003ff047819 */ /* 0x000fe20000011604 */
[----:B------:R-:W-:Y:S01]  /*1320*/  IMAD.IADD R25, R50, 0x1, -R25 ;  /* 0x0000000132197824 */ /* 0x000fe200078e0a19 */
[----:B------:R-:W-:-:S02]  /*1330*/  F2FP.PACK_AB R13, R13, R14 ;  /* 0x0000000e0d0d723e */ /* 0x000fc400000000ff */
[----:B------:R-:W-:Y:S01]  /*1340*/  LOP3.LUT R4, R47, R4, RZ, 0x3c, !PT ;  /* 0x000000042f047212 */ /* 0x000fe200078e3cff */
[----:B------:R-:W-:Y:S01]  /*1350*/  IMAD R48, R48, 0x8, R25 ;  /* 0x0000000830307824 */ /* 0x000fe200078e0219 */
[----:B------:R-:W-:Y:S02]  /*1360*/  F2FP.PACK_AB R11, R11, R12 ;  /* 0x0000000c0b0b723e */ /* 0x000fe400000000ff */
[----:B------:R-:W-:Y:S01]  /*1370*/  F2FP.PACK_AB R10, R9, R10 ;  /* 0x0000000a090a723e */ /* 0x000fe200000000ff */
[----:B------:R-:W-:Y:S01]  /*1380*/  IMAD.U32 R4, R41, 0x2, R4 ;  /* 0x0000000229047824 */ /* 0x000fe200078e0004 */
[----:B------:R-:W-:Y:S02]  /*1390*/  F2FP.PACK_AB R20, R57, R20 ;  /* 0x000000143914723e */ /* 0x000fe400000000ff */
[----:B------:R-:W-:Y:S01]  /*13a0*/  F2FP.PACK_AB R5, R5, R56 ;  /* 0x000000380505723e */ /* 0x000fe200000000ff */
[----:B------:R-:W-:Y:S01]  /*13b0*/  IMAD.SHL.U32 R19, R4, 0x2, RZ ;  /* 0x0000000204137824 */ /* 0x000fe200078e00ff */
[----:B------:R-:W-:-:S02]  /*13c0*/  F2FP.PACK_AB R17, R17, R18 ;  /* 0x000000121111723e */ /* 0x000fc400000000ff */
[----:B------:R-:W-:Y:S02]  /*13d0*/  F2FP.PACK_AB R15, R15, R16 ;  /* 0x000000100f0f723e */ /* 0x000fe400000000ff */
[C---:B------:R-:W-:Y:S01]  /*13e0*/  IADD3 R4, R19.reuse, 0x20, RZ ;  /* 0x0000002013047810 */ /* 0x040fe20007ffe0ff */
[----:B------:R0:W-:Y:S01]  /*13f0*/  STS [R19], R0 ;  /* 0x0000000013007388 */ /* 0x0001e20000000800 */
[----:B------:R-:W-:Y:S02]  /*1400*/  @P0 IADD3 R4, R19, -0x20, RZ ;  /* 0xffffffe013040810 */ /* 0x000fe40007ffe0ff */
[----:B------:R-:W-:Y:S01]  /*1410*/  ISETP.GE.AND P0, PT, R50, UR7, PT ;  /* 0x0000000732007c0c */ /* 0x000fe2000bf06270 */
[----:B------:R0:W-:Y:S01]  /*1420*/  STS [R19+0x200], R6 ;  /* 0x0002000613007388 */ /* 0x0001e20000000800 */
[----:B------:R-:W-:-:S03]  /*1430*/  SHF.R.S32.HI R9, RZ, 0x1f, R8 ;  /* 0x0000001fff097819 */ /* 0x000fc60000011408 */
[----:B------:R0:W-:Y:S04]  /*1440*/  STS [R4], R2 ;  /* 0x0000000204007388 */ /* 0x0001e80000000800 */
        /* <DEDUP_REMOVED lines=9> */
[----:B------:R-:W-:Y:S06]  /*14e0*/  BAR.SYNC.DEFER_BLOCKING 0x0 ;  /* 0x0000000000007b1d */ /* 0x000fec0000010000 */
[----:B------:R-:W-:Y:S05]  /*14f0*/  @P0 EXIT ;  /* 0x000000000000094d */ /* 0x000fea0003800000 */
[----:B0-----:R-:W-:Y:S01]  /*1500*/  ULDC.64 UR8, c[0x0][0x398] ;  /* 0x0000e60000087ab9 */ /* 0x001fe20000000a00 */
[----:B------:R-:W-:Y:S01]  /*1510*/  MOV R3, UR6 ;  /* 0x0000000600037c02 */ /* 0x000fe20008000f00 */
[----:B------:R-:W-:Y:S01]  /*1520*/  UIMAD UR4, UR27, UR8, URZ ;  /* 0x000000081b0472a4 */ /* 0x000fe2000f8e023f */
[----:B------:R-:W-:Y:S01]  /*1530*/  ISETP.GE.AND P0, PT, R8, c[0x0][0x220], PT ;  /* 0x0000880008007a0c */ /* 0x000fe20003f06270 */
[----:B------:R-:W-:-:S02]  /*1540*/  IMAD.U32 R7, R48, 0x20, R7 ;  /* 0x0000002030077824 */ /* 0x000fc400078e0007 */
[----:B------:R-:W-:Y:S01]  /*1550*/  UIMAD UR7, UR6, UR9, UR4 ;  /* 0x00000009060772a4 */ /* 0x000fe2000f8e0204 */
[----:B------:R-:W-:Y:S01]  /*1560*/  IMAD.WIDE.U32 R2, R3, c[0x0][0x398], R8 ;  /* 0x0000e60003027a25 */ /* 0x000fe200078e0008 */
[----:B------:R-:W-:Y:S02]  /*1570*/  USHF.R.S32.HI UR4, URZ, 0x1f, UR26 ;  /* 0x0000001f3f047899 */ /* 0x000fe4000801141a */
[----:B------:R-:W-:Y:S01]  /*1580*/  ULDC.64 UR8, c[0x0][0x3b0] ;  /* 0x0000ec0000087ab9 */ /* 0x000fe20000000a00 */
[----:B------:R-:W-:Y:S01]  /*1590*/  IMAD.SHL.U32 R0, R7, 0x2, RZ ;  /* 0x0000000207007824 */ /* 0x000fe200078e00ff */
[----:B------:R-:W-:Y:S01]  /*15a0*/  IADD3 R2, P1, R2, UR10, RZ ;  /* 0x0000000a02027c10 */ /* 0x000fe2000ff3e0ff */
[----:B------:R-:W-:Y:S01]  /*15b0*/  UIMAD UR4, UR4, UR8, URZ ;  /* 0x00000008040472a4 */ /* 0x000fe2000f8e023f */
[----:B------:R-:W-:Y:S02]  /*15c0*/  MOV R9, UR7 ;  /* 0x0000000700097c02 */ /* 0x000fe40008000f00 */
[----:B------:R-:W0:Y:S01]  /*15d0*/  LDS.128 R12, [R0+0x1000] ;  /* 0x00100000000c7984 */ /* 0x000e220000000c00 */
[----:B------:R-:W-:Y:S01]  /*15e0*/  UIMAD UR4, UR26, UR9, UR4 ;  /* 0x000000091a0472a4 */ /* 0x000fe2000f8e0204 */
[----:B------:R-:W-:Y:S01]  /*15f0*/  IADD3.X R3, R3, UR5, R9, P1, !PT ;  /* 0x0000000503037c10 */ /* 0x000fe20008ffe409 */
[----:B------:R-:W-:Y:S01]  /*1600*/  IMAD.U32 R9, RZ, RZ, UR26 ;  /* 0x0000001aff097e24 */ /* 0x000fe2000f8e00ff */
[----:B------:R-:W1:Y:S03]  /*1610*/  @!P0 LDS.128 R4, [R0] ;  /* 0x0000000000048984 */ /* 0x000e660000000c00 */
[----:B------:R-:W-:Y:S01]  /*1620*/  IMAD.WIDE.U32 R2, R9, c[0x0][0x3b0], R2 ;  /* 0x0000ec0009027a25 */ /* 0x000fe200078e0002 */
[----:B------:R-:W-:-:S04]  /*1630*/  SHF.R.S32.HI R9, RZ, 0x1f, R50 ;  /* 0x0000001fff097819 */ /* 0x000fc80000011432 */
[----:B------:R-:W-:Y:S01]  /*1640*/  IADD3 R3, R3, UR4, RZ ;  /* 0x0000000403037c10 */ /* 0x000fe2000fffe0ff */
[----:B------:R-:W-:-:S04]  /*1650*/  IMAD R9, R9, c[0x0][0x398], RZ ;  /* 0x0000e60009097a24 */ /* 0x000fc800078e02ff */
[C---:B------:R-:W-:Y:S02]  /*1660*/  IMAD R9, R50.reuse, c[0x0][0x39c], R9 ;  /* 0x0000e70032097a24 */ /* 0x040fe400078e0209 */
[----:B------:R-:W-:Y:S01]  /*1670*/  IMAD.WIDE.U32 R50, R50, c[0x0][0x398], R2 ;  /* 0x0000e60032327a25 */ /* 0x000fe200078e0002 */
[C---:B------:R-:W-:Y:S02]  /*1680*/  IADD3 R2, R8.reuse, 0x20, RZ ;  /* 0x0000002008027810 */ /* 0x040fe40007ffe0ff */
[----:B------:R-:W-:Y:S02]  /*1690*/  IADD3 R8, R8, 0x40, RZ ;  /* 0x0000004008087810 */ /* 0x000fe40007ffe0ff */
[----:B------:R-:W-:Y:S02]  /*16a0*/  ISETP.GE.AND P1, PT, R2, c[0x0][0x220], PT ;  /* 0x0000880002007a0c */ /* 0x000fe40003f26270 */
[----:B------:R-:W-:Y:S02]  /*16b0*/  IADD3 R3, R51, R9, RZ ;  /* 0x0000000933037210 */ /* 0x000fe40007ffe0ff */
[----:B------:R-:W-:-:S04]  /*16c0*/  LEA R2, P2, R50, c[0x0][0x338], 0x1 ;  /* 0x0000ce0032027a11 */ /* 0x000fc800078408ff */
[----:B------:R-:W-:Y:S02]  /*16d0*/  LEA.HI.X R3, R50, c[0x0][0x33c], R3, 0x1, P2 ;  /* 0x0000cf0032037a11 */ /* 0x000fe400010f0c03 */
[----:B------:R-:W-:-:S03]  /*16e0*/  ISETP.GE.AND P2, PT, R8, c[0x0][0x220], PT ;  /* 0x0000880008007a0c */ /* 0x000fc60003f46270 */
[----:B0-----:R0:W-:Y:S04]  /*16f0*/  @!P1 STG.E.128 [R2.64+0x40], R12 ;  /* 0x0000400c02009986 */ /* 0x0011e8000c101d16 */
[----:B-1----:R0:W-:Y:S06]  /*1700*/  @!P0 STG.E.128 [R2.64], R4 ;  /* 0x0000000402008986 */ /* 0x0021ec000c101d16 */
[----:B------:R-:W-:Y:S05]  /*1710*/  @P2 EXIT ;  /* 0x000000000000294d */ /* 0x000fea0003800000 */
[----:B0-----:R-:W0:Y:S04]  /*1720*/  LDS.128 R4, [R0+0x2000] ;  /* 0x0020000000047984 */ /* 0x001e280000000c00 */
[----:B0-----:R-:W-:Y:S01]  /*1730*/  STG.E.128 [R2.64+0x80], R4 ;  /* 0x0000800402007986 */ /* 0x001fe2000c101d16 */
[----:B------:R-:W-:Y:S05]  /*1740*/  EXIT ;  /* 0x000000000000794d */ /* 0x000fea0003800000 */
.L_x_128:
        /* <DEDUP_REMOVED lines=11> */
.L_x_668:


//--------------------- .text._ZN5flash44flash_bwd_dq_dk_dv_loop_seqk_parallel_kernelI23Flash_bwd_kernel_traitsILi96ELi64ELi128ELi8ELi2ELi4ELi4ELb1ELb0EN7cutlass6half_tE19Flash_kernel_traitsILi96ELi64ELi128ELi8ES3_EELb1ELb1ELb0ELb0ELb0ELb0ELb0EEEvNS_16Flash_bwd_paramsE --------------------------
	.section	.text._ZN5flash44flash_bwd_dq_dk_dv_loop_seqk_parallel_kernelI23Flash_bwd_kernel_traitsILi96ELi64ELi128ELi8ELi2ELi4ELi4ELb1ELb0EN7cutlass6half_tE19Flash_kernel_traitsILi96ELi64ELi128ELi8ES3_EELb1ELb1ELb0ELb0ELb0ELb0ELb0EEEvNS_16Flash_bwd_paramsE,"ax",@progbits
	.sectioninfo	@"SHI_REGISTERS=255"
	.align	128
        .global         _ZN5flash44flash_bwd_dq_dk_dv_loop_seqk_parallel_kernelI23Flash_bwd_kernel_traitsILi96ELi64ELi128ELi8ELi2ELi4ELi4ELb1ELb0EN7cutlass6half_tE19Flash_kernel_traitsILi96ELi64ELi128ELi8ES3_EELb1ELb1ELb0ELb0ELb0ELb0ELb0EEEvNS_16Flash_bwd_paramsE
        .type           _ZN5flash44flash_bwd_dq_dk_dv_loop_seqk_parallel_kernelI23Flash_bwd_kernel_traitsILi96ELi64ELi128ELi8ELi2ELi4ELi4ELb1ELb0EN7cutlass6half_tE19Flash_kernel_traitsILi96ELi64ELi128ELi8ES3_EELb1ELb1ELb0ELb0ELb0ELb0ELb0EEEvNS_16Flash_bwd_paramsE,@function
        .size           _ZN5flash44flash_bwd_dq_dk_dv_loop_seqk_parallel_kernelI23Flash_bwd_kernel_traitsILi96ELi64ELi128ELi8ELi2ELi4ELi4ELb1ELb0EN7cutlass6half_tE19Flash_kernel_traitsILi96ELi64ELi128ELi8ES3_EELb1ELb1ELb0ELb0ELb0ELb0ELb0EEEvNS_16Flash_bwd_paramsE,(.L_x_669 - _ZN5flash44flash_bwd_dq_dk_dv_loop_seqk_parallel_kernelI23Flash_bwd_kernel_traitsILi96ELi64ELi128ELi8ELi2ELi4ELi4ELb1ELb0EN7cutlass6half_tE19Flash_kernel_traitsILi96ELi64ELi128ELi8ES3_EELb1ELb1ELb0ELb0ELb0ELb0ELb0EEEvNS_16Flash_bwd_paramsE)
        .other          _ZN5flash44flash_bwd_dq_dk_dv_loop_seqk_parallel_kernelI23Flash_bwd_kernel_traitsILi96ELi64ELi128ELi8ELi2ELi4ELi4ELb1ELb0EN7cutlass6half_tE19Flash_kernel_traitsILi96ELi64ELi128ELi8ES3_EELb1ELb1ELb0ELb0ELb0ELb0ELb0EEEvNS_16Flash_bwd_paramsE,@"STO_CUDA_ENTRY STV_DEFAULT"
_ZN5flash44flash_bwd_dq_dk_dv_loop_seqk_parallel_kernelI23Flash_bwd_kernel_traitsILi96ELi64ELi128ELi8ELi2ELi4ELi4ELb1ELb0EN7cutlass6half_tE19Flash_kernel_traitsILi96ELi64ELi128ELi8ES3_EELb1ELb1ELb0ELb0ELb0ELb0ELb0EEEvNS_16Flash_bwd_paramsE:
.text._ZN5flash44flash_bwd_dq_dk_dv_loop_seqk_parallel_kernelI23Flash_bwd_kernel_traitsILi96ELi64ELi128ELi8ELi2ELi4ELi4ELb1ELb0EN7cutlass6half_tE19Flash_kernel_traitsILi96ELi64ELi128ELi8ES3_EELb1ELb1ELb0ELb0ELb0ELb0ELb0EEEvNS_16Flash_bwd_paramsE:
        /* <DEDUP_REMOVED lines=18> */
[----:B------:R-:W-:Y:S01]  /*0120*/  IMAD.MOV.U32 R227, RZ, RZ, 0x40 ;  /* 0x00000040ffe37424 */ /* 0x000fe200078e00ff */
[----:B------:R-:W-:Y:S01]  /*0130*/  UISETP.NE.AND UP5, UPT, UR7, URZ, UPT ;  /* 0x0000003f0700728c */ /* 0x000fe2000bfa5270 */
[----:B------:R-:W3:Y:S01]  /*0140*/  S2UR UR35, SR_CTAID.Z ;  /* 0x00000000002379c3 */ /* 0x000ee20000002700 */
[----:B------:R-:W-:-:S02]  /*0150*/  ULDC UR47, c[0x0][0x22c] ;  /* 0x00008b00002f7ab9 */ /* 0x000fc40000000800 */
[----:B------:R-:W-:Y:S02]  /*0160*/  ULDC UR36, c[0x0][0x1c0] ;  /* 0x0000700000247ab9 */ /* 0x000fe40000000800 */
[----:B------:R-:W-:Y:S02]  /*0170*/  UMOV UR5, 0x80 ;  /* 0x0000008000057882 */ /* 0x000fe40000000000 */
[----:B------:R-:W-:Y:S02]  /*0180*/  ULDC UR4, c[0x0][0x210] ;  /* 0x0000840000047ab9 */ /* 0x000fe40000000800 */
[----:B------:R-:W-:Y:S02]  /*0190*/  ULDC UR57, c[0x0][0x234] ;  /* 0x00008d0000397ab9 */ /* 0x000fe40000000800 */
[----:B------:R-:W-:Y:S02]  /*01a0*/  ULDC UR10, c[0x0][0x1c0] ;  /* 0x00007000000a7ab9 */ /* 0x000fe40000000800 */
[----:B------:R-:W-:Y:S01]  /*01b0*/  ULDC UR11, c[0x0][0x1c0] ;  /* 0x00007000000b7ab9 */ /* 0x000fe20000000800 */
[----:B-1----:R-:W-:Y:S01]  /*01c0*/  SHF.R.S32.HI R0, RZ, 0x1f, R8 ;  /* 0x0000001fff007819 */ /* 0x002fe20000011408 */
[----:B--2---:R-:W-:-:S02]  /*01d0*/  UIMAD.WIDE.U32 UR44, UR32, UR15, URZ ;  /* 0x0000000f202c72a5 */ /* 0x004fc4000f8e003f */
[----:B------:R-:W-:Y:S01]  /*01e0*/  USHF.L.U32 UR15, UR32, 0x7, URZ ;  /* 0x00000007200f7899 */ /* 0x000fe2000800063f */
[CC--:B------:R-:W-:Y:S01]  /*01f0*/  LEA.HI R2, R0.reuse, R8.reuse, RZ, 0x2 ;  /* 0x0000000800027211 */ /* 0x0c0fe200078f10ff */
[----:B------:R-:W-:Y:S01]  /*0200*/  UIMAD.WIDE UR36, UR47, UR36, URZ ;  /* 0x000000242f2472a5 */ /* 0x000fe2000f8e023f */
[CC--:B------:R-:W-:Y:S01]  /*0210*/  LEA.HI R5, R0.reuse, R8.reuse, RZ, 0x5 ;  /* 0x0000000800057211 */ /* 0x0c0fe200078f28ff */
[----:B------:R-:W-:Y:S01]  /*0220*/  UIMAD UR57, UR5, UR4, UR57 ;  /* 0x00000004053972a4 */ /* 0x000fe2000f8e0239 */
[CC--:B------:R-:W-:Y:S01]  /*0230*/  LEA.HI R13, R0.reuse, R8.reuse, RZ, 0x3 ;  /* 0x00000008000d7211 */ /* 0x0c0fe200078f18ff */
[----:B---3--:R-:W-:Y:S01]  /*0240*/  UIMAD UR48, UR35, UR47, URZ ;  /* 0x0000002f233072a4 */ /* 0x008fe2000f8e023f */
[CC--:B------:R-:W-:Y:S01]  /*0250*/  LEA.HI R3, R0.reuse, R8.reuse, RZ, 0x4 ;  /* 0x0000000800037211 */ /* 0x0c0fe200078f20ff */
[----:B------:R-:W-:Y:S01]  /*0260*/  UIMAD UR47, UR47, UR10, URZ ;  /* 0x0000000a2f2f72a4 */ /* 0x000fe2000f8e023f */
[CC--:B------:R-:W-:Y:S01]  /*0270*/  LEA.HI R15, R0.reuse, R8.reuse, RZ, 0x6 ;  /* 0x00000008000f7211 */ /* 0x0c0fe200078f30ff */
[----:B------:R-:W-:Y:S01]  /*0280*/  UIMAD UR4, UR32, UR11, UR35 ;  /* 0x0000000b200472a4 */ /* 0x000fe2000f8e0223 */
[----:B------:R-:W-:Y:S01]  /*0290*/  LEA.HI R17, R0, R8, RZ, 0x7 ;  /* 0x0000000800117211 */ /* 0x000fe200078f38ff */
[----:B------:R-:W-:Y:S01]  /*02a0*/  ULDC UR14, c[0x0][0x1c0] ;  /* 0x00007000000e7ab9 */ /* 0x000fe20000000800 */
[----:B------:R-:W-:Y:S01]  /*02b0*/  LOP3.LUT R6, R5, 0xffffffe0, RZ, 0xc0, !PT ;  /* 0xffffffe005067812 */ /* 0x000fe200078ec0ff */
[----:B------:R-:W-:Y:S01]  /*02c0*/  ULDC UR9, c[0x0][0x1c0] ;  /* 0x0000700000097ab9 */ /* 0x000fe20000000800 */
[----:B------:R-:W-:Y:S01]  /*02d0*/  LOP3.LUT R0, R13, 0xfffffff8, RZ, 0xc0, !PT ;  /* 0xfffffff80d007812 */ /* 0x000fe200078ec0ff */
[----:B------:R-:W-:Y:S01]  /*02e0*/  UIMAD UR54, UR6, UR32, URZ ;  /* 0x00000020063672a4 */ /* 0x000fe2000f8e023f */
[----:B------:R-:W-:Y:S01]  /*02f0*/  LOP3.LUT R7, R2, 0xfffffffc, RZ, 0xc0, !PT ;  /* 0xfffffffc02077812 */ /* 0x000fe200078ec0ff */
[C---:B------:R-:W-:Y:S01]  /*0300*/  IMAD.IADD R10, R8.reuse, 0x1, -R6 ;  /* 0x00000001080a7824 */ /* 0x040fe200078e0a06 */
[C---:B------:R-:W-:Y:S01]  /*0310*/  LOP3.LUT R4, R3.reuse, 0xfffffff0, RZ, 0xc0, !PT ;  /* 0xfffffff003047812 */ /* 0x040fe200078ec0ff */
[C---:B------:R-:W-:Y:S01]  /*0320*/  IMAD.IADD R12, R8.reuse, 0x1, -R0 ;  /* 0x00000001080c7824 */ /* 0x040fe200078e0a00 */
[----:B------:R-:W-:Y:S01]  /*0330*/  SHF.R.S32.HI R0, RZ, 0x2, R2 ;  /* 0x00000002ff007819 */ /* 0x000fe20000011402 */
[C---:B------:R-:W-:Y:S01]  /*0340*/  IMAD.IADD R16, R8.reuse, 0x1, -R7 ;  /* 0x0000000108107824 */ /* 0x040fe200078e0a07 */
[----:B------:R-:W-:Y:S01]  /*0350*/  SHF.R.S32.HI R6, RZ, 0x4, R3 ;  /* 0x00000004ff067819 */ /* 0x000fe20000011403 */
[----:B------:R-:W-:Y:S01]  /*0360*/  IMAD.IADD R8, R8, 0x1, -R4 ;  /* 0x0000000108087824 */ /* 0x000fe200078e0a04 */
[----:B------:R-:W-:Y:S01]  /*0370*/  SHF.R.S32.HI R4, RZ, 0x1f, R2 ;  /* 0x0000001fff047819 */ /* 0x000fe20000011402 */
[----:B------:R-:W-:Y:S01]  /*0380*/  IMAD.SHL.U32 R248, R16, 0x8, RZ ;  /* 0x0000000810f87824 */ /* 0x000fe200078e00ff */
[-C--:B------:R-:W-:Y:S01]  /*0390*/  LEA.HI R7, R2, R0.reuse, RZ, 0x1 ;  /* 0x0000000002077211 */ /* 0x080fe200078f08ff */
[----:B------:R-:W-:Y:S01]  /*03a0*/  UIMAD UR5, UR32, UR9, UR35 ;  /* 0x00000009200572a4 */ /* 0x000fe2000f8e0223 */
[----:B------:R-:W-:Y:S01]  /*03b0*/  LEA.HI R2, R4, R0, RZ, 0x3 ;  /* 0x0000000004027211 */ /* 0x000fe200078f18ff */
[----:B------:R-:W-:Y:S01]  /*03c0*/  @!UP5 UIMAD UR6, UR32, UR14, UR35 ;  /* 0x0000000e2006d2a4 */ /* 0x000fe2000f8e0223 */
[----:B------:R-:W-:Y:S01]  /*03d0*/  LEA.HI R3, R3, R6, RZ, 0x1 ;  /* 0x0000000603037211 */ /* 0x000fe200078f08ff */
[----:B------:R-:W-:Y:S01]  /*03e0*/  USHF.L.U32 UR46, UR47, 0x6, URZ ;  /* 0x000000062f2e7899 */ /* 0x000fe2000800063f */
[----:B------:R-:W-:Y:S01]  /*03f0*/  LOP3.LUT R4, R7, 0x7fffffe, RZ, 0xc0, !PT ;  /* 0x07fffffe07047812 */ /* 0x000fe200078ec0ff */
[----:B------:R-:W-:Y:S01]  /*0400*/  USHF.L.U32 UR41, UR4, 0x5, URZ ;  /* 0x0000000504297899 */ /* 0x000fe2000800063f */
[----:B------:R-:W-:Y:S01]  /*0410*/  LOP3.LUT R2, R2, 0xfffffff8, RZ, 0xc0, !PT ;  /* 0xfffffff802027812 */ /* 0x000fe200078ec0ff */
[----:B------:R-:W-:Y:S01]  /*0420*/  ULDC UR51, c[0x0][0x214] ;  /* 0x0000850000337ab9 */ /* 0x000fe20000000800 */
[----:B------:R-:W-:Y:S01]  /*0430*/  LOP3.LUT R3, R3, 0xfffffffe, RZ, 0xc0, !PT ;  /* 0xfffffffe03037812 */ /* 0x000fe200078ec0ff */
[C---:B------:R-:W-:Y:S01]  /*0440*/  IMAD.IADD R9, R0.reuse, 0x1, -R4 ;  /* 0x0000000100097824 */ /* 0x040fe200078e0a04 */
[----:B------:R-:W-:Y:S01]  /*0450*/  SHF.R.S32.HI R19, RZ, 0x6, R15 ;  /* 0x00000006ff137819 */ /* 0x000fe2000001140f */
[----:B------:R-:W-:Y:S01]  /*0460*/  IMAD.IADD R7, R0, 0x1, -R2 ;  /* 0x0000000100077824 */ /* 0x000fe200078e0a02 */
[----:B------:R-:W-:Y:S01]  /*0470*/  SHF.R.S32.HI R0, RZ, 0x5, R5 ;  /* 0x00000005ff007819 */ /* 0x000fe20000011405 */
[----:B------:R-:W-:Y:S01]  /*0480*/  IMAD.IADD R14, R6, 0x1, -R3 ;  /* 0x00000001060e7824 */ /* 0x000fe200078e0a03 */
[----:B------:R-:W-:Y:S01]  /*0490*/  SHF.R.S32.HI R2, RZ, 0x1f, R5 ;  /* 0x0000001fff027819 */ /* 0x000fe20000011405 */
[----:B------:R-:W-:Y:S01]  /*04a0*/  ULDC UR58, c[0x0][0x1c8] ;  /* 0x00007200003a7ab9 */ /* 0x000fe20000000800 */
[----:B------:R-:W-:Y:S01]  /*04b0*/  SHF.R.S32.HI R3, RZ, 0x3, R13 ;  /* 0x00000003ff037819 */ /* 0x000fe2000001140d */
[----:B------:R-:W-:Y:S01]  /*04c0*/  ULDC.U8 UR8, c[0x0][0x3d0] ;  /* 0x0000f40000087ab9 */ /* 0x000fe20000000000 */
[-C--:B------:R-:W-:Y:S01]  /*04d0*/  LEA.HI R4, R5, R0.reuse, RZ, 0x1 ;  /* 0x0000000005047211 */ /* 0x080fe200078f08ff */
[----:B------:R-:W-:Y:S01]  /*04e0*/  ULDC UR52, c[0x0][0x224] ;  /* 0x0000890000347ab9 */ /* 0x000fe20000000800 */
[----:B------:R-:W-:Y:S01]  /*04f0*/  LEA.HI R2, R2, R0, RZ, 0x2 ;  /* 0x0000000002027211 */ /* 0x000fe200078f10ff */
[----:B------:R-:W-:Y:S01]  /*0500*/  IMAD.SHL.U32 R3, R3, 0x40, RZ ;  /* 0x0000004003037824 */ /* 0x000fe200078e00ff */
[----:B------:R-:W-:Y:S01]  /*0510*/  LOP3.LUT R5, R4, 0xfffffffe, RZ, 0xc0, !PT ;  /* 0xfffffffe04057812 */ /* 0x000fe200078ec0ff */
[----:B------:R-:W-:Y:S01]  /*0520*/  @UP5 UIMAD UR56, UR32, UR51, URZ ;  /* 0x00000033203852a4 */ /* 0x000fe2000f8e023f */
[----:B------:R-:W-:Y:S01]  /*0530*/  LOP3.LUT R4, R2, 0xfffffffc, RZ, 0xc0, !PT ;  /* 0xfffffffc02047812 */ /* 0x000fe200078ec0ff */
[----:B------:R-:W-:Y:S01]  /*0540*/  ULDC.64 UR12, c[0x0][0x118] ;  /* 0x00004600000c7ab9 */ /* 0x000fe20000000a00 */
[----:B------:R-:W-:Y:S01]  /*0550*/  LOP3.LUT R2, R3, 0xc0, RZ, 0xc0, !PT ;  /* 0x000000c003027812 */ /* 0x000fe200078ec0ff */
[----:B------:R-:W-:Y:S01]  /*0560*/  IMAD.IADD R18, R0, 0x1, -R5 ;  /* 0x0000000100127824 */ /* 0x000fe200078e0a05 */
[----:B------:R-:W-:Y:S01]  /*0570*/  LEA.HI R5, R12, R12, RZ, 0x1 ;  /* 0x0000000c0c057211 */ /* 0x000fe200078f08ff */
[C---:B------:R-:W-:Y:S01]  /*0580*/  IMAD.IADD R11, R0.reuse, 0x1, -R4 ;  /* 0x00000001000b7824 */ /* 0x040fe200078e0a04 */
[----:B------:R-:W-:Y:S01]  /*0590*/  SHF.R.U32.HI R3, RZ, 0x3, R2 ;  /* 0x00000003ff037819 */ /* 0x000fe20000011602 */
[----:B------:R-:W-:Y:S01]  /*05a0*/  IMAD R4, R0, 0x8, R9 ;  /* 0x0000000800047824 */ /* 0x000fe200078e0209 */
[----:B------:R-:W-:Y:S01]  /*05b0*/  LOP3.LUT R0, R2, 0x18, R248, 0xf8, !PT ;  /* 0x0000001802007812 */ /* 0x000fe200078ef8f8 */
[----:B------:R-:W-:Y:S01]  /*05c0*/  STL [R1+0x40], R18 ;  /* 0x0000401201007387 */ /* 0x000fe20000100800 */
[----:B------:R-:W-:Y:S01]  /*05d0*/  SHF.R.S32.HI R2, RZ, 0x1f, R10 ;  /* 0x0000001fff027819 */ /* 0x000fe2000001140a */
[----:B------:R-:W-:Y:S01]  /*05e0*/  ULOP3.LUT UR58, UR35, UR58, URZ, 0x3c, !UPT ;  /* 0x0000003a233a7292 */ /* 0x000fe2000f8e3c3f */
[----:B------:R-:W-:Y:S01]  /*05f0*/  LOP3.LUT R0, R0, R3, RZ, 0x3c, !PT ;  /* 0x0000000300007212 */ /* 0x000fe200078e3cff */
[----:B------:R-:W-:Y:S01]  /*0600*/  USHF.R.S32.HI UR59, URZ, 0x1f, UR35 ;  /* 0x0000001f3f3b7899 */ /* 0x000fe20008011423 */
[----:B------:R-:W-:Y:S01]  /*0610*/  LEA.HI R250, R2, R10, RZ, 0x2 ;  /* 0x0000000a02fa7211 */ /* 0x000fe200078f10ff */
[----:B------:R-:W-:Y:S01]  /*0620*/  UISETP.NE.AND UP6, UPT, UR8, URZ, UPT ;  /* 0x0000003f0800728c */ /* 0x000fe2000bfc5270 */
[----:B------:R-:W-:Y:S01]  /*0630*/  SHF.R.S32.HI R2, RZ, 0x1f, R8 ;  /* 0x0000001fff027819 */ /* 0x000fe20000011408 */
[----:B------:R-:W-:Y:S01]  /*0640*/  IMAD.U32 R3, R4, 0x20, R0 ;  /* 0x0000002004037824 */ /* 0x000fe200078e0000 */
[-C--:B------:R-:W-:Y:S01]  /*0650*/  LEA.HI R0, R8, R8.reuse, RZ, 0x1 ;  /* 0x0000000808007211 */ /* 0x080fe200078f08ff */
[----:B------:R-:W-:Y:S01]  /*0660*/  USHF.R.S32.HI UR61, URZ, 0x1f, UR32 ;  /* 0x0000001f3f3d7899 */ /* 0x000fe20008011420 */
[----:B------:R-:W-:Y:S01]  /*0670*/  LEA.HI R9, R2, R8, RZ, 0x3 ;  /* 0x0000000802097211 */ /* 0x000fe200078f18ff */
[----:B------:R-:W-:Y:S01]  /*0680*/  USHF.R.S32.HI UR60, URZ, 0x1f, UR35 ;  /* 0x0000001f3f3c7899 */ /* 0x000fe20008011423 */
[----:B------:R1:W-:Y:S01]  /*0690*/  STL [R1+0x2c], R3 ;  /* 0x00002c0301007387 */ /* 0x0003e20000100800 */
[----:B------:R-:W-:Y:S01]  /*06a0*/  LOP3.LUT R4, R0, 0x7fffffe, RZ, 0xc0, !PT ;  /* 0x07fffffe00047812 */ /* 0x000fe200078ec0ff */
[----:B------:R-:W-:Y:S01]  /*06b0*/  UIMAD.WIDE.U32 UR42, UR36, UR44, URZ ;  /* 0x0000002c242a72a5 */ /* 0x000fe2000f8e003f */
[----:B------:R-:W-:Y:S01]  /*06c0*/  LOP3.LUT R2, R9, 0xfffffff8, RZ, 0xc0, !PT ;  /* 0xfffffff809027812 */ /* 0x000fe200078ec0ff */
[----:B------:R-:W-:Y:S01]  /*06d0*/  STL [R1+0x3c], R19 ;  /* 0x00003c1301007387 */ /* 0x000fe20000100800 */
[C---:B------:R-:W-:Y:S01]  /*06e0*/  LEA.HI R6, R7.reuse, R7, RZ, 0x1 ;  /* 0x0000000707067211 */ /* 0x040fe200078f08ff */
[C---:B------:R-:W-:Y:S01]  /*06f0*/  IMAD.IADD R15, R8.reuse, 0x1, -R4 ;  /* 0x00000001080f7824 */ /* 0x040fe200078e0a04 */
[----:B------:R-:W-:Y:S01]  /*0700*/  LOP3.LUT P2, RZ, R7, 0x2, RZ, 0xc0, !PT ;  /* 0x0000000207ff7812 */ /* 0x000fe2000784c0ff */
[----:B------:R-:W-:Y:S01]  /*0710*/  IMAD.IADD R10, R8, 0x1, -R2 ;  /* 0x00000001080a7824 */ /* 0x000fe200078e0a02 */
[----:B------:R-:W-:Y:S01]  /*0720*/  SHF.R.S32.HI R250, RZ, 0x2, R250 ;  /* 0x00000002fffa7819 */ /* 0x000fe200000114fa */
[----:B------:R-:W-:Y:S01]  /*0730*/  IMAD R2, R19, 0x4, R14 ;  /* 0x0000000413027824 */ /* 0x000fe200078e020e */
[----:B------:R-:W-:-:S02]  /*0740*/  UIMAD UR53, UR37, UR44, URZ ;  /* 0x0000002c253572a4 */ /* 0x000fc4000f8e023f */
[----:B------:R-:W-:Y:S01]  /*0750*/  LOP3.LUT P5, RZ, R10, 0x2, RZ, 0xc0, !PT ;  /* 0x000000020aff7812 */ /* 0x000fe200078ac0ff */
[----:B------:R-:W-:Y:S01]  /*0760*/  IMAD R250, R18, 0x10, R250 ;  /* 0x0000001012fa7824 */ /* 0x000fe200078e02fa */
[----:B------:R-:W-:Y:S01]  /*0770*/  LOP3.LUT P6, RZ, R10, 0x4, RZ, 0xc0, !PT ;  /* 0x000000040aff7812 */ /* 0x000fe200078cc0ff */
[----:B------:R-:W-:Y:S01]  /*0780*/  USHF.R.S32.HI UR55, URZ, 0x1f, UR48 ;  /* 0x0000001f3f377899 */ /* 0x000fe20008011430 */
[----:B------:R-:W-:Y:S01]  /*0790*/  SEL R226, R230, 0xffffffe0, !P5 ;  /* 0xffffffe0e6e27807 */ /* 0x000fe20006800000 */
[----:B------:R-:W-:Y:S01]  /*07a0*/  UIMAD UR52, UR5, UR52, URZ ;  /* 0x00000034053472a4 */ /* 0x000fe2000f8e023f */
[----:B------:R-:W-:Y:S01]  /*07b0*/  SEL R227, R227, 0xffffffc0, !P6 ;  /* 0xffffffc0e3e37807 */ /* 0x000fe20007000000 */
[----:B------:R-:W-:Y:S02]  /*07c0*/  @!UP5 UIMAD UR51, UR6, UR51, URZ ;  /* 0x000000330633d2a4 */ /* 0x000fe4000f8e023f */
[----:B------:R-:W-:Y:S02]  /*07d0*/  USHF.R.S32.HI UR50, URZ, 0x1f, UR46 ;  /* 0x0000001f3f327899 */ /* 0x000fe4000801142e */
[----:B------:R-:W-:Y:S01]  /*07e0*/  USHF.R.S32.HI UR49, URZ, 0x1f, UR41 ;  /* 0x0000001f3f317899 */ /* 0x000fe20008011429 */
[----:B-1----:R-:W-:Y:S01]  /*07f0*/  LOP3.LUT R3, R5, 0x7fffffe, RZ, 0xc0, !PT ;  /* 0x07fffffe05037812 */ /* 0x002fe200078ec0ff */
[----:B------:R-:W-:-:S04]  /*0800*/  UMOV UR40, 0xffffd000 ;  /* 0xffffd00000287882 */ /* 0x000fc80000000000 */
[----:B------:R-:W-:Y:S01]  /*0810*/  IMAD.IADD R4, R12, 0x1, -R3 ;  /* 0x000000010c047824 */ /* 0x000fe200078e0a03 */
[----:B------:R-:W-:-:S03]  /*0820*/  LOP3.LUT R3, R7, 0x1, RZ, 0xc0, !PT ;  /* 0x0000000107037812 */ /* 0x000fc600078ec0ff */
[----:B------:R-:W-:Y:S01]  /*0830*/  IMAD R8, R2, 0x8, R4 ;  /* 0x0000000802087824 */ /* 0x000fe200078e0204 */
[--C-:B------:R-:W-:Y:S02]  /*0840*/  SHF.R.S32.HI R4, RZ, 0x1, R0.reuse ;  /* 0x00000001ff047819 */ /* 0x100fe40000011400 */
[----:B------:R-:W-:Y:S02]  /*0850*/  SHF.R.S32.HI R0, RZ, 0x1f, R0 ;  /* 0x0000001fff007819 */ /* 0x000fe40000011400 */
[----:B------:R-:W-:Y:S01]  /*0860*/  ISETP.NE.U32.AND P3, PT, R3, 0x1, PT ;  /* 0x000000010300780c */ /* 0x000fe20003f65070 */
[----:B------:R-:W-:Y:S01]  /*0870*/  IMAD.SHL.U32 R3, R12, 0x40, RZ ;  /* 0x000000400c037824 */ /* 0x000fe200078e00ff */
[----:B------:R-:W-:Y:S02]  /*0880*/  LEA.HI R2, R0, R4, RZ, 0x2 ;  /* 0x0000000400027211 */ /* 0x000fe400078f10ff */
[----:B------:R-:W-:Y:S02]  /*0890*/  SHF.R.S32.HI R0, RZ, 0x1, R5 ;  /* 0x00000001ff007819 */ /* 0x000fe40000011405 */
[----:B------:R-:W-:-:S02]  /*08a0*/  LOP3.LUT R5, R3, 0x1c0, RZ, 0xc0, !PT ;  /* 0x000001c003057812 */ /* 0x000fc400078ec0ff */
[C---:B------:R-:W-:Y:S01]  /*08b0*/  LOP3.LUT P4, RZ, R0.reuse, 0x2, RZ, 0xc0, !PT ;  /* 0x0000000200ff7812 */ /* 0x040fe2000788c0ff */
[----:B------:R-:W-:Y:S01]  /*08c0*/  IMAD.SHL.U32 R0, R0, 0x40, RZ ;  /* 0x0000004000007824 */ /* 0x000fe200078e00ff */
[----:B------:R-:W-:Y:S01]  /*08d0*/  LOP3.LUT R3, R2, 0xfffffffc, RZ, 0xc0, !PT ;  /* 0xfffffffc02037812 */ /* 0x000fe200078ec0ff */
[----:B------:R-:W-:Y:S01]  /*08e0*/  IMAD.SHL.U32 R2, R11, 0x10, RZ ;  /* 0x000000100b027824 */ /* 0x000fe200078e00ff */
[----:B------:R-:W-:Y:S02]  /*08f0*/  SEL R237, R237, 0x10, !P3 ;  /* 0x00000010eded7807 */ /* 0x000fe40005800000 */
[----:B------:R-:W-:Y:S01]  /*0900*/  LOP3.LUT R0, R0, 0xc0, RZ, 0xc0, !PT ;  /* 0x000000c000007812 */ /* 0x000fe200078ec0ff */
[----:B------:R-:W-:Y:S01]  /*0910*/  IMAD.IADD R12, R4, 0x1, -R3 ;  /* 0x00000001040c7824 */ /* 0x000fe200078e0a03 */
[----:B------:R-:W-:Y:S02]  /*0920*/  LOP3.LUT R2, R5, 0x30, R2, 0xf8, !PT ;  /* 0x0000003005027812 */ /* 0x000fe400078ef802 */
[----:B------:R-:W-:-:S02]  /*0930*/  LOP3.LUT R3, R0, 0x8, R13, 0xf8, !PT ;  /* 0x0000000800037812 */ /* 0x000fc400078ef80d */
[----:B------:R-:W-:Y:S02]  /*0940*/  SHF.R.U32.HI R0, RZ, 0x3, R0 ;  /* 0x00000003ff007819 */ /* 0x000fe40000011600 */
[----:B------:R-:W-:Y:S02]  /*0950*/  LOP3.LUT R4, R2, 0x8, R13, 0xf8, !PT ;  /* 0x0000000802047812 */ /* 0x000fe400078ef80d */
[----:B------:R-:W-:Y:S01]  /*0960*/  LOP3.LUT R221, R3, R0, RZ, 0x3c, !PT ;  /* 0x0000000003dd7212 */ /* 0x000fe200078e3cff */
[----:B------:R-:W-:Y:S01]  /*0970*/  IMAD.SHL.U32 R3, R19, 0x20, RZ ;  /* 0x0000002013037824 */ /* 0x000fe200078e00ff */
[----:B------:R-:W-:Y:S02]  /*0980*/  LOP3.LUT R0, R6, 0x3fffffe, RZ, 0xc0, !PT ;  /* 0x03fffffe06007812 */ /* 0x000fe400078ec0ff */
[----:B------:R-:W-:Y:S01]  /*0990*/  SHF.R.U32.HI R2, RZ, 0x3, R5 ;  /* 0x00000003ff027819 */ /* 0x000fe20000011605 */
[----:B------:R-:W-:Y:S01]  /*09a0*/  IMAD.U32 R221, R8, 0x20, R221 ;  /* 0x0000002008dd7824 */ /* 0x000fe200078e00dd */
[----:B------:R-:W-:Y:S01]  /*09b0*/  SEL R222, R230, 0xffffffe0, !P4 ;  /* 0xffffffe0e6de7807 */ /* 0x000fe20006000000 */
[C---:B------:R-:W-:Y:S01]  /*09c0*/  IMAD.IADD R5, R7.reuse, 0x1, -R0 ;  /* 0x0000000107057824 */ /* 0x040fe200078e0a00 */
[----:B------:R-:W-:Y:S01]  /*09d0*/  LOP3.LUT R13, R4, R2, RZ, 0x3c, !PT ;  /* 0x00000002040d7212 */ /* 0x000fe200078e3cff */
[----:B------:R-:W-:Y:S01]  /*09e0*/  IMAD.SHL.U32 R0, R7, 0x40, RZ ;  /* 0x0000004007007824 */ /* 0x000fe200078e00ff */
[----:B------:R-:W-:Y:S01]  /*09f0*/  SHF.R.S32.HI R2, RZ, 0x3, R9 ;  /* 0x00000003ff027819 */ /* 0x000fe20000011409 */
[----:B------:R-:W-:Y:S01]  /*0a00*/  IMAD.SHL.U32 R4, R16, 0x2, RZ ;  /* 0x0000000210047824 */ /* 0x000fe200078e00ff */
[----:B------:R-:W-:Y:S01]  /*0a10*/  LOP3.LUT P0, RZ, R12, 0x2, RZ, 0xc0, !PT ;  /* 0x000000020cff7812 */ /* 0x000fe2000780c0ff */
[----:B------:R-:W-:Y:S01]  /*0a20*/  IMAD.SHL.U32 R221, R221, 0x2, RZ ;  /* 0x00000002dddd7824 */ /* 0x000fe200078e00ff */
[----:B------:R-:W-:Y:S01]  /*0a30*/  LOP3.LUT R0, R0, 0x1c0, RZ, 0xc0, !PT ;  /* 0x000001c000007812 */ /* 0x000fe200078ec0ff */
[----:B------:R-:W-:Y:S01]  /*0a40*/  IMAD R15, R2, 0x8, R15 ;  /* 0x00000008020f7824 */ /* 0x000fe200078e020f */
[----:B------:R-:W-:Y:S01]  /*0a50*/  SEL R230, R230, 0xffffffe0, !P0 ;  /* 0xffffffe0e6e67807 */ /* 0x000fe20004000000 */
[C---:B------:R-:W-:Y:S01]  /*0a60*/  IMAD R225, R11.reuse, 0x2, R2 ;  /* 0x000000020be17824 */ /* 0x040fe200078e0202 */
[----:B------:R-:W-:Y:S01]  /*0a70*/  LOP3.LUT R3, R0, 0x20, R3, 0xf8, !PT ;  /* 0x0000002000037812 */ /* 0x000fe200078ef803 */
[----:B------:R-:W-:Y:S01]  /*0a80*/  IMAD R2, R11, 0x200, R4 ;  /* 0x000002000b027824 */ /* 0x000fe200078e0204 */
[----:B------:R-:W-:Y:S01]  /*0a90*/  SHF.R.U32.HI R0, RZ, 0x3, R0 ;  /* 0x00000003ff007819 */ /* 0x000fe20000011600 */
[----:B------:R-:W-:-:S02]  /*0aa0*/  IMAD.IADD R222, R221, 0x1, R222 ;  /* 0x00000001ddde7824 */ /* 0x000fc400078e02de */
[----:B------:R-:W-:Y:S01]  /*0ab0*/  IMAD R9, R5, 0x20, R2 ;  /* 0x0000002005097824 */ /* 0x000fe200078e0202 */
[----:B------:R-:W-:Y:S01]  /*0ac0*/  LOP3.LUT R7, R3, R0, RZ, 0x3c, !PT ;  /* 0x0000000003077212 */ /* 0x000fe200078e3cff */
[----:B------:R-:W-:Y:S01]  /*0ad0*/  IMAD.U32 R3, RZ, RZ, UR15 ;  /* 0x0000000fff037e24 */ /* 0x000fe2000f8e00ff */
[----:B------:R-:W-:Y:S02]  /*0ae0*/  SHF.R.S32.HI R0, RZ, 0x1, R6 ;  /* 0x00000001ff007819 */ /* 0x000fe40000011406 */
[----:B------:R-:W-:Y:S02]  /*0af0*/  SHF.R.S32.HI R2, RZ, 0x7, R17 ;  /* 0x00000007ff027819 */ /* 0x000fe40000011411 */
[C---:B------:R-:W-:Y:S01]  /*0b00*/  LOP3.LUT P1, RZ, R0.reuse, 0x2, RZ, 0xc0, !PT ;  /* 0x0000000200ff7812 */ /* 0x040fe2000782c0ff */
[----:B------:R-:W-:Y:S02]  /*0b10*/  IMAD.SHL.U32 R0, R0, 0x40, RZ ;  /* 0x0000004000007824 */ /* 0x000fe400078e00ff */
[----:B------:R-:W-:-:S02]  /*0b20*/  IMAD R3, R2, 0x1000, R4 ;  /* 0x0000100002037824 */ /* 0x000fc400078e0204 */
[----:B------:R-:W-:Y:S01]  /*0b30*/  IMAD.SHL.U32 R2, R2, 0x8, RZ ;  /* 0x0000000802027824 */ /* 0x000fe200078e00ff */
[----:B------:R-:W-:Y:S01]  /*0b40*/  LOP3.LUT R0, R0, 0xc0, RZ, 0xc0, !PT ;  /* 0x000000c000007812 */ /* 0x000fe200078ec0ff */
[----:B------:R-:W-:Y:S02]  /*0b50*/  IMAD R5, R18, 0x400, R3 ;  /* 0x0000040012057824 */ /* 0x000fe400078e0203 */
[----:B------:R-:W-:Y:S01]  /*0b60*/  IMAD.SHL.U32 R4, R14, 0x10, RZ ;  /* 0x000000100e047824 */ /* 0x000fe200078e00ff */
[----:B------:R-:W-:Y:S01]  /*0b70*/  LOP3.LUT R2, R2, 0x8, RZ, 0xc0, !PT ;  /* 0x0000000802027812 */ /* 0x000fe200078ec0ff */
[----:B------:R-:W-:Y:S01]  /*0b80*/  IMAD.IADD R240, R7, 0x1, R5 ;  /* 0x0000000107f07824 */ /* 0x000fe200078e0205 */
[----:B------:R-:W-:Y:S01]  /*0b90*/  SHF.R.U32.HI R3, RZ, 0x3, R0 ;  /* 0x00000003ff037819 */ /* 0x000fe20000011600 */
[----:B------:R-:W-:Y:S01]  /*0ba0*/  IMAD.SHL.U32 R5, R14, 0x8, RZ ;  /* 0x000000080e057824 */ /* 0x000fe200078e00ff */
[----:B------:R-:W-:Y:S01]  /*0bb0*/  LOP3.LUT R7, R2, 0x10, R4, 0xf8, !PT ;  /* 0x0000001002077812 */ /* 0x000fe200078ef804 */
[----:B------:R-:W-:Y:S01]  /*0bc0*/  IMAD.SHL.U32 R240, R240, 0x2, RZ ;  /* 0x00000002f0f07824 */ /* 0x000fe200078e00ff */
[----:B------:R-:W-:Y:S01]  /*0bd0*/  LOP3.LUT R8, R3, R0, R2, 0x1e, !PT ;  /* 0x0000000003087212 */ /* 0x000fe200078e1e02 */
[----:B------:R-:W-:Y:S01]  /*0be0*/  IMAD.SHL.U32 R0, R10, 0x40, RZ ;  /* 0x000000400a007824 */ /* 0x000fe200078e00ff */
[----:B------:R-:W-:Y:S01]  /*0bf0*/  LOP3.LUT R5, R5, 0x8, RZ, 0xc0, !PT ;  /* 0x0000000805057812 */ /* 0x000fe200078ec0ff */
[----:B------:R-:W-:Y:S01]  /*0c00*/  IMAD.SHL.U32 R2, R12, 0x40, RZ ;  /* 0x000000400c027824 */ /* 0x000fe200078e00ff */
[----:B------:R-:W-:Y:S01]  /*0c10*/  IADD3 R238, R240, 0x20, RZ ;  /* 0x00000020f0ee7810 */ /* 0x000fe20007ffe0ff */
[----:B------:R-:W-:Y:S01]  /*0c20*/  IMAD.IADD R8, R8, 0x1, R9 ;  /* 0x0000000108087824 */ /* 0x000fe200078e0209 */
[----:B------:R-:W-:Y:S01]  /*0c30*/  LOP3.LUT R0, R0, 0x1c0, RZ, 0xc0, !PT ;  /* 0x000001c000007812 */ /* 0x000fe200078ec0ff */
[----:B------:R-:W-:Y:S01]  /*0c40*/  IMAD R3, R14, 0x200, R13 ;  /* 0x000002000e037824 */ /* 0x000fe200078e020d */
[----:B------:R-:W-:Y:S01]  /*0c50*/  LOP3.LUT R2, R2, 0xc0, RZ, 0xc0, !PT ;  /* 0x000000c002027812 */ /* 0x000fe200078ec0ff */
[----:B------:R-:W-:Y:S01]  /*0c60*/  IMAD.IADD R239, R240, 0x1, R237 ;  /* 0x00000001f0ef7824 */ /* 0x000fe200078e02ed */
[----:B------:R-:W-:-:S02]  /*0c70*/  SHF.R.U32.HI R6, RZ, 0x3, R0 ;  /* 0x00000003ff067819 */ /* 0x000fc40000011600 */
[--C-:B------:R-:W-:Y:S02]  /*0c80*/  SHF.R.U32.HI R4, RZ, 0x3, R2.reuse ;  /* 0x00000003ff047819 */ /* 0x100fe40000011602 */
[--C-:B------:R-:W-:Y:S01]  /*0c90*/  LOP3.LUT R6, R6, R0, R5.reuse, 0x1e, !PT ;  /* 0x0000000006067212 */ /* 0x100fe200078e1e05 */
[----:B------:R-:W-:Y:S01]  /*0ca0*/  IMAD.SHL.U32 R0, R15, 0x20, RZ ;  /* 0x000000200f007824 */ /* 0x000fe200078e00ff */
[C---:B------:R-:W-:Y:S02]  /*0cb0*/  LOP3.LUT R5, R4.reuse, R2, R5, 0x1e, !PT ;  /* 0x0000000204057212 */ /* 0x040fe400078e1e05 */
[----:B------:R-:W-:Y:S01]  /*0cc0*/  LOP3.LUT R2, R4, R7, R2, 0x1e, !PT ;  /* 0x0000000704027212 */ /* 0x000fe200078e1e02 */
[----:B------:R-:W-:Y:S01]  /*0cd0*/  IMAD R231, R18, 0x200, R0 ;  /* 0x0000020012e77824 */ /* 0x000fe200078e0200 */
[----:B------:R-:W-:Y:S01]  /*0ce0*/  LEA R4, R8, 0x9000, 0x1 ;  /* 0x0000900008047811 */ /* 0x000fe200078e08ff */
[----:B------:R-:W-:Y:S01]  /*0cf0*/  IMAD.U32 R225, R225, 0x200, R6 ;  /* 0x00000200e1e17824 */ /* 0x000fe200078e0006 */
[----:B------:R-:W-:Y:S01]  /*0d00*/  @P2 IADD3 R238, R240, -0x20, RZ ;  /* 0xffffffe0f0ee2810 */ /* 0x000fe20007ffe0ff */
[----:B------:R-:W-:Y:S01]  /*0d10*/  IMAD.IADD R229, R0, 0x1, R2 ;  /* 0x0000000100e57824 */ /* 0x000fe200078e0202 */
[C---:B------:R-:W-:Y:S01]  /*0d20*/  IADD3 R2, R248.reuse, 0x20, RZ ;  /* 0x00000020f8027810 */ /* 0x040fe20007ffe0ff */
[----:B------:R-:W-:Y:S01]  /*0d30*/  IMAD.IADD R231, R231, 0x1, R5 ;  /* 0x00000001e7e77824 */ /* 0x000fe200078e0205 */
[----:B------:R-:W-:Y:S01]  /*0d40*/  IADD3 R0, R248, 0x40, RZ ;  /* 0x00000040f8007810 */ /* 0x000fe20007ffe0ff */
[----:B------:R-:W-:Y:S01]  /*0d50*/  IMAD.IADD R237, R237, 0x1, R238 ;  /* 0x00000001eded7824 */ /* 0x000fe200078e02ee */
[----:B------:R-:W-:Y:S01]  /*0d60*/  LEA R225, R225, 0xf000, 0x1 ;  /* 0x0000f000e1e17811 */ /* 0x000fe200078e08ff */
[----:B------:R1:W-:Y:S04]  /*0d70*/  STL [R1+0x8], R2 ;  /* 0x0000080201007387 */ /* 0x0003e80000100800 */
[----:B------:R2:W-:Y:S01]  /*0d80*/  STL [R1+0xc], R0 ;  /* 0x00000c0001007387 */ /* 0x0005e20000100800 */
[----:B------:R-:W-:-:S02]  /*0d90*/  IMAD.IADD R226, R225, 0x1, R226 ;  /* 0x00000001e1e27824 */ /* 0x000fc400078e02e2 */
[--C-:B------:R-:W-:Y:S01]  /*0da0*/  IMAD.IADD R228, R225, 0x1, R227.reuse ;  /* 0x00000001e1e47824 */ /* 0x100fe200078e02e3 */
[----:B------:R3:W-:Y:S01]  /*0db0*/  STL [R1+0x30], R4 ;  /* 0x0000300401007387 */ /* 0x0007e20000100800 */
[----:B------:R-:W-:Y:S02]  /*0dc0*/  IMAD.IADD R227, R226, 0x1, R227 ;  /* 0x00000001e2e37824 */ /* 0x000fe400078e02e3 */
[----:B-1----:R-:W-:Y:S01]  /*0dd0*/  IMAD.SHL.U32 R2, R3, 0x2, RZ ;  /* 0x0000000203027824 */ /* 0x002fe200078e00ff */
[C---:B--2---:R-:W-:Y:S02]  /*0de0*/  IADD3 R0, R4.reuse, 0x20, RZ ;  /* 0x0000002004007810 */ /* 0x044fe40007ffe0ff */
[----:B------:R-:W-:-:S05]  /*0df0*/  @P1 IADD3 R0, R4, -0x20, RZ ;  /* 0xffffffe004001810 */ /* 0x000fca0007ffe0ff */
[----:B------:R3:W-:Y:S02]  /*0e00*/  STL [R1+0x34], R0 ;  /* 0x0000340001007387 */ /* 0x0007e40000100800 */
.L_x_170:
        /* <DEDUP_REMOVED lines=53> */
.L_x_129:
        /* <DEDUP_REMOVED lines=22> */
[----:B------:R-:W-:Y:S02]  /*12c0*/  UIMAD UR7, UR39, UR8, URZ ;  /* 0x00000008270772a4 */ /* 0x000fe4000f8e023f */
[----:B-1----:R-:W-:Y:S02]  /*12d0*/  UISETP.NE.AND UP0, UPT, UR24, -0x1, UPT ;  /* 0xffffffff1800788c */ /* 0x002fe4000bf05270 */
[----:B------:R-:W-:Y:S02]  /*12e0*/  UIADD3 UR6, UR20, 0x3f, URZ ;  /* 0x0000003f14067890 */ /* 0x000fe4000fffe03f */
[----:B------:R-:W-:Y:S02]  /*12f0*/  UIMAD UR10, UR32, UR9, UR7 ;  /* 0x00000009200a72a4 */ /* 0x000fe4000f8e0207 */
[----:B------:R-:W-:Y:S01]  /*1300*/  USHF.R.S32.HI UR7, URZ, 0x1f, UR6 ;  /* 0x0000001f3f077899 */ /* 0x000fe20008011406 */
[----:B------:R-:W-:Y:S01]  /*1310*/  PLOP3.LUT P1, PT, PT, PT, UP0, 0x80, 0x0 ;  /* 0x000000000000781c */ /* 0x000fe20003f2f008 */
[----:B------:R-:W-:-:S02]  /*1320*/  ULDC.64 UR14, c[0x0][0x190] ;  /* 0x00006400000e7ab9 */ /* 0x000fc40000000a00 */
[----:B------:R-:W-:Y:S02]  /*1330*/  ULEA.HI UR9, UR7, UR6, URZ, 0x6 ;  /* 0x0000000607097291 */ /* 0x000fe4000f8f303f */
[----:B------:R-:W-:Y:S02]  /*1340*/  UIMAD.WIDE.U32 UR4, UR32, UR8, URZ ;  /* 0x00000008200472a5 */ /* 0x000fe4000f8e003f */
[----:B------:R-:W-:Y:S02]  /*1350*/  UISETP.NE.AND UP2, UPT, UR11, -0x1, UPT ;  /* 0xffffffff0b00788c */ /* 0x000fe4000bf45270 */
[----:B------:R-:W-:Y:S02]  /*1360*/  UIMAD.WIDE.U32 UR6, UR11, UR14, URZ ;  /* 0x0000000e0b0672a5 */ /* 0x000fe4000f8e003f */
[----:B------:R-:W-:Y:S02]  /*1370*/  @UP0 UIADD3 UR8, UR21, UR24, URZ ;  /* 0x0000001815080290 */ /* 0x000fe4000fffe03f */
[----:B------:R-:W-:-:S02]  /*1380*/  ULDC.64 UR22, c[0x0][0x198] ;  /* 0x0000660000167ab9 */ /* 0x000fc40000000a00 */
[----:B------:R-:W-:Y:S02]  /*1390*/  UIADD3 UR33, UR5, UR10, URZ ;  /* 0x0000000a05217290 */ /* 0x000fe4000fffe03f */
[----:B------:R-:W-:Y:S02]  /*13a0*/  USEL UR38, UR4, UR6, !UP2 ;  /* 0x0000000604267287 */ /* 0x000fe4000d000000 */
[----:B------:R-:W-:Y:S02]  /*13b0*/  @UP0 UIMAD.WIDE.U32 UR4, UR8, UR22, URZ ;  /* 0x00000016080402a5 */ /* 0x000fe4000f8e003f */
[----:B------:R-:W-:Y:S02]  /*13c0*/  ULOP3.LUT UR6, UR9, 0xffffffc0, URZ, 0xc0, !UPT ;  /* 0xffffffc009067892 */ /* 0x000fe4000f8ec03f */
[----:B------:R-:W-:Y:S02]  /*13d0*/  @UP0 UIMAD UR26, UR8, UR23, UR5 ;  /* 0x00000017081a02a4 */ /* 0x000fe4000f8e0205 */
[----:B------:R-:W-:-:S02]  /*13e0*/  UIMAD UR5, UR11, UR15, URZ ;  /* 0x0000000f0b0572a4 */ /* 0x000fc4000f8e023f */
[----:B------:R-:W-:Y:S02]  /*13f0*/  UIADD3 UR14, UR6, -0x40, URZ ;  /* 0xffffffc0060e7890 */ /* 0x000fe4000fffe03f */
[----:B------:R-:W-:Y:S02]  /*1400*/  USHF.R.S32.HI UR34, URZ, 0x6, UR9 ;  /* 0x000000063f227899 */ /* 0x000fe40008011409 */
        /* <DEDUP_REMOVED lines=8> */
[----:B------:R-:W-:-:S04]  /*1490*/  UIMAD UR7, UR21, UR7, UR8 ;  /* 0x00000007150772a4 */ /* 0x000fc8000f8e0208 */
[----:B------:R-:W-:-:S03]  /*14a0*/  UIADD3 UR5, UR5, UR7, URZ ;  /* 0x0000000705057290 */ /* 0x000fc6000fffe03f */
[----:B------:R-:W-:Y:S02]  /*14b0*/  ULDC.64 UR6, c[0x0][0x180] ;  /* 0x0000600000067ab9 */ /* 0x000fe40000000a00 */
[----:B------:R-:W-:Y:S02]  /*14c0*/  UIMAD UR8, UR39, UR6, URZ ;  /* 0x00000006270872a4 */ /* 0x000fe4000f8e023f */
[----:B------:R-:W-:Y:S02]  /*14d0*/  UIMAD.WIDE.U32 UR4, UR32, UR6, UR4 ;  /* 0x00000006200472a5 */ /* 0x000fe4000f8e0004 */
[----:B------:R-:W-:-:S04]  /*14e0*/  UIMAD UR7, UR32, UR7, UR8 ;  /* 0x00000007200772a4 */ /* 0x000fc8000f8e0208 */
[----:B------:R-:W-:Y:S02]  /*14f0*/  UIADD3 UR26, UR5, UR7, URZ ;  /* 0x00000007051a7290 */ /* 0x000fe4000fffe03f */
[----:B------:R-:W-:Y:S02]  /*1500*/  UMOV UR23, UR4 ;  /* 0x0000000400177c82 */ /* 0x000fe40008000000 */
.L_x_131:
        /* <DEDUP_REMOVED lines=9> */
[----:B------:R-:W-:Y:S02]  /*15a0*/  ULDC.64 UR8, c[0x0][0x188] ;  /* 0x0000620000087ab9 */ /* 0x000fe40000000a00 */
[----:B------:R-:W-:Y:S02]  /*15b0*/  UIMAD UR7, UR21, UR7, UR4 ;  /* 0x00000007150772a4 */ /* 0x000fe4000f8e0204 */
[----:B------:R-:W-:-:S04]  /*15c0*/  UIMAD UR4, UR39, UR8, URZ ;  /* 0x00000008270472a4 */ /* 0x000fc8000f8e023f */
[----:B------:R-:W-:Y:S02]  /*15d0*/  UIMAD UR9, UR32, UR9, UR4 ;  /* 0x00000009200972a4 */ /* 0x000fe4000f8e0204 */
[----:B------:R-:W-:-:S04]  /*15e0*/  UIMAD.WIDE.U32 UR4, UR21, UR6, URZ ;  /* 0x00000006150472a5 */ /* 0x000fc8000f8e003f */
[----:B------:R-:W-:-:S04]  /*15f0*/  UIADD3 UR5, UR5, UR7, URZ ;  /* 0x0000000705057290 */ /* 0x000fc8000fffe03f */
[----:B------:R-:W-:-:S04]  /*1600*/  UIMAD.WIDE.U32 UR4, UR32, UR8, UR4 ;  /* 0x00000008200472a5 */ /* 0x000fc8000f8e0004 */
[----:B------:R-:W-:-:S03]  /*1610*/  UIADD3 UR31, UR5, UR9, URZ ;  /* 0x00000009051f7290 */ /* 0x000fc6000fffe03f */
[----:B------:R-:W-:Y:S02]  /*1620*/  UMOV UR30, UR4 ;  /* 0x00000004001e7c82 */ /* 0x000fe40008000000 */
.L_x_132:
        /* <DEDUP_REMOVED lines=8> */
[----:B------:R-:W-:Y:S02]  /*16b0*/  USHF.R.S32.HI UR22, URZ, 0x1f, UR18 ;  /* 0x0000001f3f167899 */ /* 0x000fe40008011412 */
[----:B------:R-:W-:-:S02]  /*16c0*/  @UP2 UMOV UR27, UR4 ;  /* 0x00000004001b2c82 */ /* 0x000fc40008000000 */
        /* <DEDUP_REMOVED lines=8> */
[----:B------:R-:W-:Y:S01]  /*1750*/  UIMAD UR4, UR39, UR8, UR54 ;  /* 0x00000008270472a4 */ /* 0x000fe2000f8e0236 */
[----:B------:R-:W2:Y:S03]  /*1760*/  S2UR UR8, SR_CTAID.X ;  /* 0x00000000000879c3 */ /* 0x000ea60000002500 */
        /* <DEDUP_REMOVED lines=8> */
[----:B------:R-:W-:Y:S01]  /*17f0*/  ULDC.64 UR6, c[0x0][0x3d8] ;  /* 0x0000f60000067ab9 */ /* 0x000fe20000000a00 */
[----:B-1----:R-:W-:Y:S01]  /*1800*/  IMAD.MOV R0, RZ, RZ, -R5 ;  /* 0x000000ffff007224 */ /* 0x002fe200078e0a05 */
[----:B--2---:R-:W-:Y:S01]  /*1810*/  UIMAD.WIDE.U32 UR4, UR8, UR6, URZ ;  /* 0x00000006080472a5 */ /* 0x004fe2000f8e003f */
[----:B------:R-:W-:Y:S02]  /*1820*/  IMAD.MOV.U32 R4, RZ, RZ, RZ ;  /* 0x000000ffff047224 */ /* 0x000fe400078e00ff */
[----:B------:R-:W-:Y:S01]  /*1830*/  IMAD R0, R0, R6, RZ ;  /* 0x0000000600007224 */ /* 0x000fe200078e02ff */
[----:B------:R-:W-:-:S02]  /*1840*/  USEL UR15, UR4, URZ, UP6 ;  /* 0x0000003f040f7287 */ /* 0x000fc4000b000000 */
[----:B------:R-:W-:Y:S01]  /*1850*/  UIMAD UR7, UR8, UR7, UR5 ;  /* 0x00000007080772a4 */ /* 0x000fe2000f8e0205 */
[----:B------:R-:W-:Y:S01]  /*1860*/  IMAD.HI.U32 R0, R5, R0, R4 ;  /* 0x0000000005007227 */ /* 0x000fe200078e0004 */
[----:B------:R-:W-:Y:S02]  /*1870*/  USHF.L.U64.HI UR4, UR32, 0x7, UR39 ;  /* 0x0000000720047899 */ /* 0x000fe40008010227 */
[----:B------:R-:W-:Y:S02]  /*1880*/  USHF.L.U32 UR8, UR32, 0x7, URZ ;  /* 0x0000000720087899 */ /* 0x000fe4000800063f */
[----:B------:R-:W-:Y:S01]  /*1890*/  USEL UR5, UR4, URZ, UP1 ;  /* 0x0000003f04057287 */ /* 0x000fe20008800000 */
[----:B------:R-:W-:Y:S01]  /*18a0*/  IMAD.HI.U32 R0, R0, R3, RZ ;  /* 0x0000000300007227 */ /* 0x000fe200078e00ff */
[----:B------:R-:W-:-:S03]  /*18b0*/  USEL UR4, UR8, URZ, UP1 ;  /* 0x0000003f08047287 */ /* 0x000fc60008800000 */
[----:B------:R-:W-:Y:S01]  /*18c0*/  IMAD.MOV R4, RZ, RZ, -R0 ;  /* 0x000000ffff047224 */ /* 0x000fe200078e0a00 */
[----:B------:R-:W-:Y:S02]  /*18d0*/  UIADD3 UR4, UP1, UR14, UR4, URZ ;  /* 0x000000040e047290 */ /* 0x000fe4000ff3e03f */
[----:B------:R-:W-:Y:S01]  /*18e0*/  ULDC UR8, c[0x0][0x234] ;  /* 0x00008d0000087ab9 */ /* 0x000fe20000000800 */
[C---:B------:R-:W-:Y:S01]  /*18f0*/  IMAD R3, R6.reuse, R4, R3 ;  /* 0x0000000406037224 */ /* 0x040fe200078e0203 */
[----:B------:R-:W-:Y:S02]  /*1900*/  UIADD3.X UR6, UR29, UR5, URZ, UP1, !UPT ;  /* 0x000000051d067290 */ /* 0x000fe40008ffe43f */
[----:B------:R-:W-:Y:S02]  /*1910*/  UIMAD UR5, UR37, UR4, URZ ;  /* 0x00000004250572a4 */ /* 0x000fe4000f8e023f */
[----:B------:R-:W-:Y:S02]  /*1920*/  ISETP.GT.U32.AND P0, PT, R6, R3, PT ;  /* 0x000000030600720c */ /* 0x000fe40003f04070 */
[----:B------:R-:W-:-:S02]  /*1930*/  UIMAD UR6, UR36, UR6, UR5 ;  /* 0x00000006240672a4 */ /* 0x000fc4000f8e0205 */
        /* <DEDUP_REMOVED lines=22> */
.L_x_133:
[----:B------:R-:W-:Y:S02]  /*1aa0*/  UMOV UR6, UR52 ;  /* 0x0000003400067c82 */ /* 0x000fe40008000000 */
.L_x_134:
[----:B------:R-:W1:Y:S01]  /*1ab0*/  S2R R15, SR_TID.X ;  /* 0x00000000000f7919 */ /* 0x000e620000002100 */
[----:B------:R-:W-:Y:S01]  /*1ac0*/  UIADD3 UR4, UP4, UP3, UR4, UR46, UR48 ;  /* 0x0000002e04047290 */ /* 0x000fe2000fb9e030 */
[----:B------:R-:W-:Y:S01]  /*1ad0*/  SHF.R.S32.HI R249, RZ, 0x1f, R248 ;  /* 0x0000001ffff97819 */ /* 0x000fe200000114f8 */
[----:B------:R-:W-:Y:S01]  /*1ae0*/  UIADD3 UR10, UR14, UR10, URZ ;  /* 0x0000000a0e0a7290 */ /* 0x000fe2000fffe03f */
[----:B------:R-:W-:Y:S01]  /*1af0*/  IMAD.U32 R9, RZ, RZ, UR35 ;  /* 0x00000023ff097e24 */ /* 0x000fe2000f8e00ff */
[----:B------:R-:W-:Y:S01]  /*1b00*/  UIADD3 UR25, UP2, UP1, UR15, UR4, UR17 ;  /* 0x000000040f197290 */ /* 0x000fe2000f95e011 */
[----:B------:R-:W-:Y:S01]  /*1b10*/  BSSY B1, `(.L_x_130) ;  /* 0x000086f000017945 */ /* 0x000fe20003800000 */
        /* <DEDUP_REMOVED lines=17> */
[----:B------:R-:W-:Y:S01]  /*1c30*/  UIADD3 UR4, UR14, UR6, URZ ;  /* 0x000000060e047290 */ /* 0x000fe2000fffe03f */
[----:B------:R-:W-:Y:S01]  /*1c40*/  IADD3.X R7, R17, UR29, RZ, P0, !PT ;  /* 0x0000001d11077c10 */ /* 0x000fe200087fe4ff */
[----:B------:R-:W-:Y:S01]  /*1c50*/  IMAD.WIDE.U32 R4, R0, c[0x0][0x190], R248 ;  /* 0x0000640000047a25 */ /* 0x000fe200078e00f8 */
[----:B------:R-:W-:-:S03]  /*1c60*/  UMOV UR29, 0x4 ;  /* 0x00000004001d7882 */ /* 0x000fc60000000000 */
[----:B------:R-:W-:Y:S01]  /*1c70*/  IMAD R7, R7, c[0x0][0x190], RZ ;  /* 0x0000640007077a24 */ /* 0x000fe200078e02ff */
[----:B------:R-:W-:-:S03]  /*1c80*/  IADD3 R6, P0, R4, UR38, RZ ;  /* 0x0000002604067c10 */ /* 0x000fc6000ff1e0ff */
[----:B------:R-:W-:-:S05]  /*1c90*/  IMAD R0, R0, c[0x0][0x194], R7 ;  /* 0x0000650000007a24 */ /* 0x000fca00078e0207 */
[----:B------:R-:W-:Y:S01]  /*1ca0*/  IADD3.X R7, R5, UR33, R0, P0, !PT ;  /* 0x0000002105077c10 */ /* 0x000fe200087fe400 */
[----:B------:R-:W-:Y:S01]  /*1cb0*/  IMAD.U32 R0, RZ, RZ, UR14 ;  /* 0x0000000eff007e24 */ /* 0x000fe2000f8e00ff */
[----:B------:R-:W-:Y:S01]  /*1cc0*/  ULDC.64 UR14, c[0x0][0x3c8] ;  /* 0x0000f200000e7ab9 */ /* 0x000fe20000000a00 */
[----:B------:R-:W-:Y:S01]  /*1cd0*/  IADD3 R4, P0, R248, UR27, RZ ;  /* 0x0000001bf8047c10 */ /* 0x000fe2000ff1e0ff */
[----:B------:R-:W-:Y:S01]  /*1ce0*/  UIMAD.WIDE UR4, UR4, UR29, UR14 ;  /* 0x0000001d040472a5 */ /* 0x000fe2000f8e020e */
[----:B------:R-:W-:Y:S02]  /*1cf0*/  IMAD.WIDE.U32 R6, R9, c[0x0][0x1a8], R6 ;  /* 0x00006a0009067a25 */ /* 0x000fe400078e0006 */
[----:B------:R-:W-:-:S03]  /*1d00*/  IADD3.X R5, R249, UR28, RZ, P0, !PT ;  /* 0x0000001cf9057c10 */ /* 0x000fc600087fe4ff */
[----:B------:R-:W-:Y:S01]  /*1d10*/  IADD3 R10, R7, UR9, RZ ;  /* 0x00000009070a7c10 */ /* 0x000fe2000fffe0ff */
[----:B------:R-:W-:Y:S01]  /*1d20*/  UMOV UR15, UR4 ;  /* 0x00000004000f7c82 */ /* 0x000fe20008000000 */
[----:B------:R-:W-:Y:S01]  /*1d30*/  IMAD.WIDE.U32 R4, R0, c[0x0][0x370], R4 ;  /* 0x0000dc0000047a25 */ /* 0x000fe200078e0004 */
[----:B------:R-:W-:Y:S01]  /*1d40*/  UIADD3 UR4, -UR16, UR20, UR18 ;  /* 0x0000001410047290 */ /* 0x000fe2000fffe112 */
[----:B------:R-:W-:Y:S01]  /*1d50*/  LEA.HI R0, R8, R15, RZ, 0x5 ;  /* 0x0000000f08007211 */ /* 0x000fe200078f28ff */
[----:B------:R-:W-:Y:S01]  /*1d60*/  UMOV UR14, UR5 ;  /* 0x00000005000e7c82 */ /* 0x000fe20008000000 */
[----:B------:R-:W-:Y:S01]  /*1d70*/  IMAD R7, R17, c[0x0][0x370], RZ ;  /* 0x0000dc0011077a24 */ /* 0x000fe200078e02ff */
[----:B------:R-:W-:Y:S01]  /*1d80*/  UIADD3 UR4, UR4, -UR17, URZ ;  /* 0x8000001104047290 */ /* 0x000fe2000fffe03f */
[----:B------:R-:W-:Y:S02]  /*1d90*/  LOP3.LUT R8, R0, 0xffffffe0, RZ, 0xc0, !PT ;  /* 0xffffffe000087812 */ /* 0x000fe400078ec0ff */
[----:B------:R-:W-:Y:S01]  /*1da0*/  SHF.R.S32.HI R0, RZ, 0x5, R0 ;  /* 0x00000005ff007819 */ /* 0x000fe20000011400 */
[----:B------:R-:W-:Y:S01]  /*1db0*/  USHF.R.S32.HI UR17, URZ, 0x1f, UR4 ;  /* 0x0000001f3f117899 */ /* 0x000fe20008011404 */
[----:B------:R-:W-:Y:S01]  /*1dc0*/  IADD3 R5, R5, UR7, RZ ;  /* 0x0000000705057c10 */ /* 0x000fe2000fffe0ff */
[----:B------:R-:W-:Y:S01]  /*1dd0*/  IMAD.IADD R15, R15, 0x1, -R8 ;  /* 0x000000010f0f7824 */ /* 0x000fe200078e0a08 */
[----:B------:R-:W-:Y:S01]  /*1de0*/  LEA R245, P4, R6, c[0x0][0x160], 0x1 ;  /* 0x0000580006f57a11 */ /* 0x000fe200078808ff */
[----:B------:R-:W-:-:S02]  /*1df0*/  ULEA.HI UR17, UR17, UR4, URZ, 0x6 ;  /* 0x0000000411117291 */ /* 0x000fc4000f8f303f */
[----:B------:R-:W-:Y:S01]  /*1e00*/  IMAD R0, R0, UR47, R15 ;  /* 0x0000002f00007c24 */ /* 0x000fe2000f8e020f */
[----:B------:R-:W-:Y:S01]  /*1e10*/  ULDC.64 UR4, c[0x0][0x200] ;  /* 0x0000800000047ab9 */ /* 0x000fe20000000a00 */
[----:B------:R-:W-:Y:S01]  /*1e20*/  IMAD.WIDE.U32 R4, R9, c[0x0][0x378], R4 ;  /* 0x0000de0009047a25 */ /* 0x000fe200078e0004 */
[----:B------:R-:W-:Y:S01]  /*1e30*/  USHF.R.S32.HI UR17, URZ, 0x6, UR17 ;  /* 0x000000063f117899 */ /* 0x000fe20008011411 */
[----:B------:R-:W-:Y:S01]  /*1e40*/  LEA.HI.X R243, R6, c[0x0][0x164], R10, 0x1, P4 ;  /* 0x0000590006f37a11 */ /* 0x000fe200020f0c0a */
[----:B------:R-:W-:Y:S01]  /*1e50*/  UIADD3 UR7, UR34, -0x1, URZ ;  /* 0xffffffff22077890 */ /* 0x000fe2000fffe03f */
[C---:B------:R-:W-:Y:S01]  /*1e60*/  IADD3 R8, P0, R0.reuse, UR25, RZ ;  /* 0x0000001900087c10 */ /* 0x040fe2000ff1e0ff */
[----:B------:R-:W-:Y:S01]  /*1e70*/  UISETP.LT.AND UP1, UPT, URZ, UR17, UPT ;  /* 0x000000113f00728c */ /* 0x000fe2000bf21270 */
[----:B------:R-:W-:Y:S02]  /*1e80*/  IADD3 R5, R5, UR8, RZ ;  /* 0x0000000805057c10 */ /* 0x000fe4000fffe0ff */
[----:B------:R-:W-:Y:S01]  /*1e90*/  LEA.HI.X.SX32 R9, R0, UR11, 0x1, P0 ;  /* 0x0000000b00097c11 */ /* 0x000fe200080f0eff */
[----:B------:R-:W-:Y:S01]  /*1ea0*/  USEL UR17, URZ, UR17, !UP1 ;  /* 0x000000113f117287 */ /* 0x000fe2000c800000 */
[C---:B------:R-:W-:Y:S01]  /*1eb0*/  IMAD R0, R3.reuse, c[0x0][0x374], R7 ;  /* 0x0000dd0003007a24 */ /* 0x040fe200078e0207 */
[----:B------:R-:W-:Y:S01]  /*1ec0*/  LEA R242, P2, R8, c[0x0][0x350], 0x2 ;  /* 0x0000d40008f27a11 */ /* 0x000fe200078410ff */
[----:B------:R-:W-:Y:S01]  /*1ed0*/  IMAD.WIDE.U32 R4, R3, c[0x0][0x370], R4 ;  /* 0x0000dc0003047a25 */ /* 0x000fe200078e0004 */
[----:B------:R-:W-:-:S02]  /*1ee0*/  UISETP.GT.AND UP1, UPT, UR34, UR17, UPT ;  /* 0x000000112200728c */ /* 0x000fc4000bf24270 */
[----:B------:R-:W-:Y:S01]  /*1ef0*/  UIMAD.WIDE UR10, UR10, UR29, UR4 ;  /* 0x0000001d0a0a72a5 */ /* 0x000fe2000f8e0204 */
[----:B------:R-:W-:Y:S01]  /*1f00*/  IMAD.IADD R0, R5, 0x1, R0 ;  /* 0x0000000105007824 */ /* 0x000fe200078e0200 */
[----:B------:R-:W-:Y:S02]  /*1f10*/  LEA R246, P3, R4, c[0x0][0x330], 0x1 ;  /* 0x0000cc0004f67a11 */ /* 0x000fe400078608ff */
[----:B------:R-:W-:Y:S02]  /*1f20*/  PLOP3.LUT P0, PT, PT, PT, UP1, 0x80, 0x0 ;  /* 0x000000000000781c */ /* 0x000fe40003f0f018 */
[----:B------:R-:W-:Y:S02]  /*1f30*/  LEA.HI.X R241, R8, c[0x0][0x354], R9, 0x2, P2 ;  /* 0x0000d50008f17a11 */ /* 0x000fe400010f1409 */
[----:B------:R-:W-:-:S09]  /*1f40*/  LEA.HI.X R244, R4, c[0x0][0x334], R0, 0x1, P3 ;  /* 0x0000cd0004f47a11 */ /* 0x000fd200018f0c00 */
        /* <DEDUP_REMOVED lines=19> */
.L_x_136:
        /* <DEDUP_REMOVED lines=18> */
.L_x_137:
        /* <DEDUP_REMOVED lines=34> */
.L_x_139:
[----:B-1----:R-:W-:Y:S05]  /*23c0*/  BSYNC B0 ;  /* 0x0000000000007941 */ /* 0x002fea0003800000 */
.L_x_138:
        /* <DEDUP_REMOVED lines=19> */
.L_x_141:
[----:B------:R-:W-:Y:S05]  /*2500*/  BSYNC B0 ;  /* 0x0000000000007941 */ /* 0x000fea0003800000 */
.L_x_140:
        /* <DEDUP_REMOVED lines=30> */
.L_x_143:
[----:B------:R-:W-:Y:S05]  /*26f0*/  BSYNC B0 ;  /* 0x0000000000007941 */ /* 0x000fea0003800000 */
.L_x_142:
        /* <DEDUP_REMOVED lines=18> */
.L_x_135:
[----:B------:R-:W2:Y:S01]  /*2820*/  LDL R18, [R1+0x2c] ;  /* 0x00002c0001127983 */ /* 0x000ea20000100800 */
[----:B------:R-:W-:Y:S01]  /*2830*/  PLOP3.LUT P0, PT, PT, PT, UP6, 0x80, 0x0 ;  /* 0x000000000000781c */ /* 0x000fe20003f0f068 */
[----:B------:R-:W-:Y:S01]  /*2840*/  ULDC.64 UR4, c[0x0][0x1a0] ;  /* 0x0000680000047ab9 */ /* 0x000fe20000000a00 */
[----:B------:R-:W-:Y:S01]  /*2850*/  IMAD.U32 R4, RZ, RZ, UR18 ;  /* 0x00000012ff047e24 */ /* 0x000fe2000f8e00ff */
[----:B------:R-:W-:Y:S01]  /*2860*/  UIMAD UR4, UR22, UR4, URZ ;  /* 0x00000004160472a4 */ /* 0x000fe2000f8e023f */
[----:B------:R-:W-:Y:S02]  /*2870*/  BSSY B0, `(.L_x_145) ;  /* 0x000003b000007945 */ /* 0x000fe40003800000 */
[----:B------:R-:W-:Y:S01]  /*2880*/  IMAD.WIDE.U32 R4, R4, c[0x0][0x1a0], R248 ;  /* 0x0000680004047a25 */ /* 0x000fe200078e00f8 */
[----:B------:R-:W-:Y:S02]  /*2890*/  UIMAD UR4, UR18, UR5, UR4 ;  /* 0x00000005120472a4 */ /* 0x000fe4000f8e0204 */
[----:B------:R-:W-:-:S04]  /*28a0*/  ULEA.HI UR5, UR7, UR7, URZ, 0x1 ;  /* 0x0000000707057291 */ /* 0x000fc8000f8f083f */
[----:B------:R-:W-:Y:S01]  /*28b0*/  @P0 BAR.SYNC.DEFER_BLOCKING 0x0 ;  /* 0x0000000000000b1d */ /* 0x000fe20000010000 */
[----:B------:R-:W-:Y:S01]  /*28c0*/  IMAD.U32 R7, RZ, RZ, UR4 ;  /* 0x00000004ff077e24 */ /* 0x000fe2000f8e00ff */
[----:B------:R-:W-:Y:S01]  /*28d0*/  UIMAD UR4, UR19, -0x80, UR16 ;  /* 0xffffff80130478a4 */ /* 0x000fe2000f8e0210 */
[----:B------:R-:W-:Y:S01]  /*28e0*/  IADD3 R6, P2, R4, UR30, RZ ;  /* 0x0000001e04067c10 */ /* 0x000fe2000ff5e0ff */
[----:B------:R-:W-:Y:S01]  /*28f0*/  ULOP3.LUT UR5, UR5, 0xfffffffe, URZ, 0xc0, !UPT ;  /* 0xfffffffe05057892 */ /* 0x000fe2000f8ec03f */
[----:B------:R-:W-:Y:S02]  /*2900*/  IMAD R4, R16, c[0x0][0x1b8], RZ ;  /* 0x00006e0010047a24 */ /* 0x000fe400078e02ff */
[----:B------:R-:W-:Y:S01]  /*2910*/  IADD3.X R7, R5, UR31, R7, P2, !PT ;  /* 0x0000001f05077c10 */ /* 0x000fe200097fe407 */
[----:B------:R-:W-:Y:S01]  /*2920*/  UIADD3 UR5, UR7, -UR5, URZ ;  /* 0x8000000507057290 */ /* 0x000fe2000fffe03f */
[----:B------:R-:W-:Y:S01]  /*2930*/  ISETP.GE.AND P1, PT, R3, UR4, PT ;  /* 0x0000000403007c0c */ /* 0x000fe2000bf26270 */
[----:B------:R-:W-:-:S02]  /*2940*/  IMAD R4, R14, c[0x0][0x1bc], R4 ;  /* 0x00006f000e047a24 */ /* 0x000fc400078e0204 */
[----:B------:R-:W-:Y:S01]  /*2950*/  IMAD.WIDE.U32 R6, R14, c[0x0][0x1b8], R6 ;  /* 0x00006e000e067a25 */ /* 0x000fe200078e0006 */
[----:B------:R-:W-:-:S04]  /*2960*/  UISETP.NE.AND UP0, UPT, UR5, 0x1, UPT ;  /* 0x000000010500788c */ /* 0x000fc8000bf05270 */
[----:B------:R-:W-:Y:S02]  /*2970*/  IADD3 R13, R7, R4, RZ ;  /* 0x00000004070d7210 */ /* 0x000fe40007ffe0ff */
[----:B--2---:R-:W-:-:S05]  /*2980*/  SHF.L.U32 R0, R18, 0x1, RZ ;  /* 0x0000000112007819 */ /* 0x004fca00000006ff */
        /* <DEDUP_REMOVED lines=41> */
.L_x_146:
[----:B------:R-:W-:Y:S05]  /*2c20*/  BSYNC B0 ;  /* 0x0000000000007941 */ /* 0x000fea0003800000 */
.L_x_145:
        /* <DEDUP_REMOVED lines=41> */
.L_x_148:
[----:B------:R-:W-:Y:S05]  /*2ec0*/  BSYNC B0 ;  /* 0x0000000000007941 */ /* 0x000fea0003800000 */
.L_x_147:
        /* <DEDUP_REMOVED lines=39> */
.L_x_150:
[----:B------:R-:W-:Y:S05]  /*3140*/  BSYNC B0 ;  /* 0x0000000000007941 */ /* 0x000fea0003800000 */
.L_x_149:
        /* <DEDUP_REMOVED lines=19> */
.L_x_152:
        /* <DEDUP_REMOVED lines=36> */
.L_x_153:
[----:B------:R-:W-:Y:S05]  /*34c0*/  BSYNC B0 ;  /* 0x0000000000007941 */ /* 0x000fea0003800000 */
.L_x_151:
[C---:B-1----:R-:W-:Y:S01]  /*34d0*/  IADD3 R5, R250.reuse, 0x8, RZ ;  /* 0x00000008fa057810 */ /* 0x042fe20007ffe0ff */
[----:B--2-4-:R-:W-:Y:S01]  /*34e0*/  IMAD.MOV.U32 R9, RZ, RZ, 0x7f800000 ;  /* 0x7f800000ff097424 */ /* 0x014fe200078e00ff */
[C---:B------:R-:W-:Y:S01]  /*34f0*/  IADD3 R4, R250.reuse, 0x20, RZ ;  /* 0x00000020fa047810 */ /* 0x040fe20007ffe0ff */
[----:B------:R-:W-:Y:S01]  /*3500*/  IMAD.MOV.U32 R251, RZ, RZ, 0x7f800000 ;  /* 0x7f800000fffb7424 */ /* 0x000fe200078e00ff */
[----:B------:R-:W-:Y:S01]  /*3510*/  ISETP.GE.AND P6, PT, R250, UR4, PT ;  /* 0x00000004fa007c0c */ /* 0x000fe2000bfc6270 */
[----:B------:R-:W-:Y:S01]  /*3520*/  IMAD.MOV.U32 R7, RZ, RZ, 0x4 ;  /* 0x00000004ff077424 */ /* 0x000fe200078e00ff */
[----:B------:R-:W-:Y:S02]  /*3530*/  ISETP.GE.AND P4, PT, R5, UR4, PT ;  /* 0x0000000405007c0c */ /* 0x000fe4000bf86270 */
[----:B------:R-:W-:Y:S01]  /*3540*/  ISETP.GE.AND P3, PT, R4, UR4, PT ;  /* 0x0000000404007c0c */ /* 0x000fe2000bf66270 */
[----:B------:R-:W-:Y:S01]  /*3550*/  IMAD.MOV.U32 R4, RZ, RZ, 0x4 ;  /* 0x00000004ff047424 */ /* 0x000fe200078e00ff */
[----:B------:R-:W-:-:S02]  /*3560*/  MOV R8, 0x7f800000 ;  /* 0x7f80000000087802 */ /* 0x000fc40000000f00 */
[C---:B------:R-:W-:Y:S01]  /*3570*/  IADD3 R6, R250.reuse, 0x28, RZ ;  /* 0x00000028fa067810 */ /* 0x040fe20007ffe0ff */
[----:B------:R-:W-:Y:S01]  /*3580*/  IMAD.WIDE R4, R250, R4, UR10 ;  /* 0x0000000afa047e25 */ /* 0x000fe2000f8e0204 */
[----:B------:R-:W-:Y:S02]  /*3590*/  MOV R252, 0x7f800000 ;  /* 0x7f80000000fc7802 */ /* 0x000fe40000000f00 */
[----:B------:R-:W-:Y:S01]  /*35a0*/  ISETP.GE.AND P2, PT, R6, UR4, PT ;  /* 0x0000000406007c0c */ /* 0x000fe2000bf46270 */
[----:B------:R-:W-:Y:S01]  /*35b0*/  ULDC.64 UR4, c[0x0][0x198] ;  /* 0x0000660000047ab9 */ /* 0x000fe20000000a00 */
[----:B------:R1:W2:Y:S04]  /*35c0*/  @!P6 LDG.E R9, [R4.64] ;  /* 0x0000000c0409e981 */ /* 0x0002a8000c1e1900 */
[----:B------:R1:W4:Y:S01]  /*35d0*/  @!P4 LDG.E R8, [R4.64+0x20] ;  /* 0x0000200c0408c981 */ /* 0x000322000c1e1900 */
[----:B------:R-:W-:-:S03]  /*35e0*/  UIMAD UR4, UR22, UR4, URZ ;  /* 0x00000004160472a4 */ /* 0x000fc6000f8e023f */
[----:B------:R1:W5:Y:S01]  /*35f0*/  @!P3 LDG.E R251, [R4.64+0x80] ;  /* 0x0000800c04fbb981 */ /* 0x000362000c1e1900 */
[----:B------:R-:W-:Y:S02]  /*3600*/  UIMAD UR4, UR18, UR5, UR4 ;  /* 0x00000005120472a4 */ /* 0x000fe4000f8e0204 */
[----:B------:R-:W-:Y:S01]  /*3610*/  @!P2 IMAD.WIDE R6, R6, R7, UR10 ;  /* 0x0000000a0606ae25 */ /* 0x000fe2000f8e0207 */
[----:B------:R3:W-:Y:S04]  /*3620*/  @P1 STS [R0+0x9000], RZ ;  /* 0x009000ff00001388 */ /* 0x0007e80000000800 */
[----:B------:R3:W-:Y:S04]  /*3630*/  @P1 STS [R0+0x9004], RZ ;  /* 0x009004ff00001388 */ /* 0x0007e80000000800 */
[----:B------:R3:W-:Y:S04]  /*3640*/  @P1 STS.64 [R0+0x9008], RZ ;  /* 0x009008ff00001388 */ /* 0x0007e80000000a00 */
[----:B------:R3:W-:Y:S04]  /*3650*/  @P1 STS.128 [R0+0xb000], RZ ;  /* 0x00b000ff00001388 */ /* 0x0007e80000000c00 */
[----:B------:R3:W-:Y:S04]  /*3660*/  @P1 STS.128 [R0+0xd000], RZ ;  /* 0x00d000ff00001388 */ /* 0x0007e80000000c00 */
[----:B------:R3:W5:Y:S01]  /*3670*/  @!P2 LDG.E R252, [R6.64] ;  /* 0x0000000c06fca981 */ /* 0x000762000c1e1900 */
[----:B-1----:R-:W-:-:S05]  /*3680*/  MOV R4, UR18 ;  /* 0x0000001200047c02 */ /* 0x002fca0008000f00 */
[----:B------:R-:W-:Y:S01]  /*3690*/  IMAD.WIDE.U32 R4, R4, c[0x0][0x198], R248 ;  /* 0x0000660004047a25 */ /* 0x000fe200078e00f8 */
[----:B------:R-:W-:Y:S04]  /*36a0*/  BSSY B0, `(.L_x_154) ;  /* 0x000002e000007945 */ /* 0x000fe80003800000 */
[----:B---3--:R-:W-:Y:S01]  /*36b0*/  IADD3 R6, P2, R4, UR23, RZ ;  /* 0x0000001704067c10 */ /* 0x008fe2000ff5e0ff */
[----:B------:R-:W-:-:S05]  /*36c0*/  IMAD.U32 R4, RZ, RZ, UR4 ;  /* 0x00000004ff047e24 */ /* 0x000fca000f8e00ff */
[----:B------:R-:W-:Y:S01]  /*36d0*/  IADD3.X R7, R5, UR26, R4, P2, !PT ;  /* 0x0000001a05077c10 */ /* 0x000fe200097fe404 */
[----:B------:R-:W-:-:S04]  /*36e0*/  IMAD R4, R16, c[0x0][0x1b0], RZ ;  /* 0x00006c0010047a24 */ /* 0x000fc800078e02ff */
[C---:B------:R-:W-:Y:S02]  /*36f0*/  IMAD R4, R14.reuse, c[0x0][0x1b4], R4 ;  /* 0x00006d000e047a24 */ /* 0x040fe400078e0204 */
[----:B------:R-:W-:-:S05]  /*3700*/  IMAD.WIDE.U32 R6, R14, c[0x0][0x1b0], R6 ;  /* 0x00006c000e067a25 */ /* 0x000fca00078e0006 */
[----:B------:R-:W-:Y:S01]  /*3710*/  IADD3 R13, R7, R4, RZ ;  /* 0x00000004070d7210 */ /* 0x000fe20007ffe0ff */
[----:B--2---:R1:W-:Y:S04]  /*3720*/  STL [R1], R9 ;  /* 0x0000000901007387 */ /* 0x0043e80000100800 */
[----:B----4-:R1:W-:Y:S01]  /*3730*/  STL [R1+0x4], R8 ;  /* 0x0000040801007387 */ /* 0x0103e20000100800 */
[----:B------:R-:W-:Y:S05]  /*3740*/  @P1 BRA `(.L_x_155) ;  /* 0x0000023000001947 */ /* 0x000fea0003800000 */
[----:B-1----:R-:W2:Y:S04]  /*3750*/  LDL R9, [R1+0x8] ;  /* 0x0000080001097983 */ /* 0x002ea80000100800 */
        /* <DEDUP_REMOVED lines=34> */
.L_x_155:
[----:B------:R-:W-:Y:S05]  /*3980*/  BSYNC B0 ;  /* 0x0000000000007941 */ /* 0x000fea0003800000 */
.L_x_154:
[----:B------:R2:W-:Y:S01]  /*3990*/  @P5 STS.128 [R0+0xa000], RZ ;  /* 0x00a000ff00005388 */ /* 0x0005e20000000c00 */
[----:B------:R-:W-:Y:S03]  /*39a0*/  BSSY B0, `(.L_x_156) ;  /* 0x0000025000007945 */ /* 0x000fe60003800000 */
[----:B------:R2:W-:Y:S04]  /*39b0*/  @P5 STS.128 [R0+0xc000], RZ ;  /* 0x00c000ff00005388 */ /* 0x0005e80000000c00 */
[----:B------:R2:W-:Y:S01]  /*39c0*/  @P5 STS.128 [R0+0xe000], RZ ;  /* 0x00e000ff00005388 */ /* 0x0005e20000000c00 */
[----:B------:R-:W-:Y:S05]  /*39d0*/  @P5 BRA `(.L_x_157) ;  /* 0x0000021000005947 */ /* 0x000fea0003800000 */
[----:B-1----:R-:W3:Y:S04]  /*39e0*/  LDL R8, [R1+0x8] ;  /* 0x0000080001087983 */ /* 0x002ee80000100800 */
        /* <DEDUP_REMOVED lines=10> */
[----:B---3--:R-:W-:Y:S02]  /*3a90*/  ISETP.GE.AND P4, PT, R8, c[0x0][0x220], PT ;  /* 0x0000880008007a0c */ /* 0x008fe40003f86270 */
[C---:B------:R-:W-:Y:S02]  /*3aa0*/  @!P5 LEA R8, P6, R10.reuse, c[0x0][0x168], 0x1 ;  /* 0x00005a000a08da11 */ /* 0x040fe400078c08ff */
[----:B----4-:R-:W-:Y:S02]  /*3ab0*/  ISETP.GE.AND P2, PT, R5, c[0x0][0x220], PT ;  /* 0x0000880005007a0c */ /* 0x010fe40003f46270 */
[----:B------:R-:W-:-:S05]  /*3ac0*/  @!P5 LEA.HI.X R9, R10, c[0x0][0x16c], R3, 0x1, P6 ;  /* 0x00005b000a09da11 */ /* 0x000fca00030f0c03 */
[----:B------:R-:W-:Y:S01]  /*3ad0*/  @!PT LDS RZ, [RZ] ;  /* 0x00000000fffff984 */ /* 0x000fe20000000800 */
[----:B------:R-:W-:Y:S01]  /*3ae0*/  @!PT LDS RZ, [RZ] ;  /* 0x00000000fffff984 */ /* 0x000fe20000000800 */
[----:B------:R-:W-:Y:S01]  /*3af0*/  @!PT LDS RZ, [RZ] ;  /* 0x00000000fffff984 */ /* 0x000fe20000000800 */
[----:B------:R1:W-:Y:S02]  /*3b00*/  @!P5 LDGSTS.E.BYPASS.LTC128B.128 [R0+0xa000], [R8.64] ;  /* 0x0a0000000800dfae */ /* 0x0003e4000b901d4c */
[C---:B------:R-:W-:Y:S02]  /*3b10*/  @!P4 LEA R6, P3, R10.reuse, c[0x0][0x168], 0x1 ;  /* 0x00005a000a06ca11 */ /* 0x040fe400078608ff */
[----:B------:R1:W-:Y:S02]  /*3b20*/  @P4 STS.128 [R0+0xc000], RZ ;  /* 0x00c000ff00004388 */ /* 0x0003e40000000c00 */
[C---:B------:R-:W-:Y:S02]  /*3b30*/  @!P2 LEA R4, P1, R10.reuse, c[0x0][0x168], 0x1 ;  /* 0x00005a000a04aa11 */ /* 0x040fe400078208ff */
[C-C-:B------:R-:W-:Y:S02]  /*3b40*/  @!P4 LEA.HI.X R7, R10.reuse, c[0x0][0x16c], R3.reuse, 0x1, P3 ;  /* 0x00005b000a07ca11 */ /* 0x140fe400018f0c03 */
[----:B------:R-:W-:-:S03]  /*3b50*/  @!P2 LEA.HI.X R5, R10, c[0x0][0x16c], R3, 0x1, P1 ;  /* 0x00005b000a05aa11 */ /* 0x000fc600008f0c03 */
        /* <DEDUP_REMOVED lines=8> */
[----:B------:R1:W-:Y:S02]  /*3be0*/  @!P2 LDGSTS.E.BYPASS.LTC128B.128 [R0+0xe000], [R4.64+0x80] ;  /* 0x0e0000800400afae */ /* 0x0003e4000b901d4c */
.L_x_157:
[----:B------:R-:W-:Y:S05]  /*3bf0*/  BSYNC B0 ;  /* 0x0000000000007941 */ /* 0x000fea0003800000 */
.L_x_156:
[----:B------:R-:W0:Y:S01]  /*3c00*/  LDGDEPBAR ;  /* 0x00000000000079af */ /* 0x000e220000000000 */
[----:B-1----:R-:W-:Y:S02]  /*3c10*/  IMAD.MOV.U32 R6, RZ, RZ, c[0x0][0x308] ;  /* 0x0000c200ff067624 */ /* 0x002fe400078e00ff */
[----:B------:R-:W-:Y:S01]  /*3c20*/  IMAD.MOV.U32 R7, RZ, RZ, c[0x0][0x30c] ;  /* 0x0000c300ff077624 */ /* 0x000fe200078e00ff */
[----:B------:R-:W-:-:S04]  /*3c30*/  DEPBAR.LE SB0, 0x1 ;  /* 0x000080400000791a */ /* 0x000fc80000000000 */
[----:B------:R-:W-:Y:S06]  /*3c40*/  BAR.SYNC.DEFER_BLOCKING 0x0 ;  /* 0x0000000000007b1d */ /* 0x000fec0000010000 */
[----:B------:R1:W3:Y:S04]  /*3c50*/  LDG.E.64 R4, [R6.64+0x8] ;  /* 0x0000080c06047981 */ /* 0x0002e8000c1e1b00 */
[----:B------:R-:W4:Y:S04]  /*3c60*/  S2R R8, SR_TID.X ;  /* 0x0000000000087919 */ /* 0x000f280000002100 */
[----:B------:R-:W2:Y:S02]  /*3c70*/  S2R R9, SR_TID.X ;  /* 0x0000000000097919 */ /* 0x000ea40000002100 */
[----:B--2---:R-:W-:-:S02]  /*3c80*/  SHF.R.S32.HI R0, RZ, 0x1f, R15 ;  /* 0x0000001fff007819 */ /* 0x004fc4000001140f */
[----:B------:R-:W2:Y:S04]  /*3c90*/  LDSM.16.M88.4 R172, [R221+0xf000] ;  /* 0x00f00000ddac783b */ /* 0x000ea80000000200 */
[----:B------:R-:W2:Y:S04]  /*3ca0*/  LDSM.16.M88.4 R176, [R221+0xf400] ;  /* 0x00f40000ddb0783b */ /* 0x000ea80000000200 */
[----:B------:R-:W2:Y:S04]  /*3cb0*/  LDSM.16.M88.4 R180, [R222+0xf000] ;  /* 0x00f00000deb4783b */ /* 0x000ea80000000200 */
[----:B------:R-:W2:Y:S04]  /*3cc0*/  LDSM.16.M88.4 R184, [R222+0xf400] ;  /* 0x00f40000deb8783b */ /* 0x000ea80000000200 */
[----:B-1----:R-:W2:Y:S01]  /*3cd0*/  LDG.E.64 R6, [R6.64] ;  /* 0x0000000c06067981 */ /* 0x002ea2000c1e1b00 */
[----:B----4-:R-:W-:Y:S01]  /*3ce0*/  SHF.R.S32.HI R8, RZ, 0x1f, R8 ;  /* 0x0000001fff087819 */ /* 0x010fe20000011408 */
[----:B------:R-:W-:Y:S01]  /*3cf0*/  IMAD.SHL.U32 R223, R231, 0x2, RZ ;  /* 0x00000002e7df7824 */ /* 0x000fe200078e00ff */
[----:B------:R-:W-:Y:S01]  /*3d00*/  UIADD3 UR18, UR20, 0x80, UR18 ;  /* 0x0000008014127890 */ /* 0x000fe2000fffe012 */
[----:B------:R-:W1:Y:S01]  /*3d10*/  LDSM.16.M88.4 R188, [R221+0x11000] ;  /* 0x01100000ddbc783b */ /* 0x000e620000000200 */
[----:B------:R-:W-:Y:S01]  /*3d20*/  LEA.HI R8, R8, R9, RZ, 0x6 ;  /* 0x0000000908087211 */ /* 0x000fe200078f30ff */
[----:B------:R-:W-:Y:S01]  /*3d30*/  IMAD.MOV.U32 R247, RZ, RZ, R236 ;  /* 0x000000fffff77224 */ /* 0x000fe200078e00ec */
[----:B------:R-:W-:Y:S01]  /*3d40*/  CS2R R126, SRZ ;  /* 0x00000000007e7805 */ /* 0x000fe2000001ff00 */
[----:B------:R-:W4:Y:S01]  /*3d50*/  LDSM.16.M88.4 R192, [R221+0x11400] ;  /* 0x01140000ddc0783b */ /* 0x000f220000000200 */
[----:B------:R-:W-:Y:S01]  /*3d60*/  SHF.R.S32.HI R8, RZ, 0x6, R8 ;  /* 0x00000006ff087819 */ /* 0x000fe20000011408 */
        /* <DEDUP_REMOVED lines=55> */
[----:B---3--:R-:W-:-:S02]  /*40e0*/  IADD3 R15, P2, P1, R4, UR41, R15 ;  /* 0x00000029040f7c10 */ /* 0x008fc4000f95e00f */
[----:B------:R-:W-:Y:S02]  /*40f0*/  SHF.L.U32 R4, R8, 0x5, RZ ;  /* 0x0000000508047819 */ /* 0x000fe400000006ff */
[----:B------:R-:W-:Y:S01]  /*4100*/  IADD3.X R3, R5, UR49, R0, P2, P1 ;  /* 0x0000003105037c10 */ /* 0x000fe200097e2400 */
[----:B------:R-:W-:Y:S01]  /*4110*/  IMAD.WIDE.U32 R8, R15, -0x2daee0ad, RZ ;  /* 0xd2511f530f087825 */ /* 0x000fe200078e00ff */
[----:B------:R-:W-:-:S03]  /*4120*/  IADD3 R0, R231, 0x1800, RZ ;  /* 0x00001800e7007810 */ /* 0x000fc60007ffe0ff */
[----:B------:R3:W-:Y:S01]  /*4130*/  STL [R1+0x38], R3 ;  /* 0x0000380301007387 */ /* 0x0007e20000100800 */
[----:B------:R-:W-:-:S03]  /*4140*/  SEL R0, R0, R231, !P0 ;  /* 0x000000e700007207 */ /* 0x000fc60004000000 */
[----:B------:R1:W-:Y:S01]  /*4150*/  STL [R1+0x44], R4 ;  /* 0x0000440401007387 */ /* 0x0003e20000100800 */
[----:B------:R-:W-:Y:S01]  /*4160*/  SHF.L.U32 R220, R0, 0x1, RZ ;  /* 0x0000000100dc7819 */ /* 0x000fe200000006ff */
[----:B------:R-:W-:Y:S02]  /*4170*/  IMAD.MOV.U32 R0, RZ, RZ, c[0x0][0x22c] ;  /* 0x00008b00ff007624 */ /* 0x000fe400078e00ff */
[----:B------:R-:W-:Y:S02]  /*4180*/  STL.64 [R1+0x18], R8 ;  /* 0x0000180801007387 */ /* 0x000fe40000100a00 */
[----:B------:R-:W-:-:S05]  /*4190*/  IMAD R0, R0, c[0x0][0x1c0], RZ ;  /* 0x0000700000007a24 */ /* 0x000fca00078e02ff */
[----:B------:R-:W-:Y:S01]  /*41a0*/  SHF.L.U32 R10, R0, 0x4, RZ ;  /* 0x00000004000a7819 */ /* 0x000fe200000006ff */
[----:B--2---:R2:W1:Y:S01]  /*41b0*/  R2UR UR8, R7 ;  /* 0x00000000070873c2 */ /* 0x00446200000e0000 */
[----:B---3--:R-:W-:-:S07]  /*41c0*/  IADD3 R3, R229, 0x1800, RZ ;  /* 0x00001800e5037810 */ /* 0x008fce0007ffe0ff */
[----:B------:R3:W1:Y:S01]  /*41d0*/  R2UR UR9, R6 ;  /* 0x00000000060973c2 */ /* 0x00066200000e0000 */
[----:B------:R-:W-:-:S05]  /*41e0*/  SEL R3, R3, R229, !P0 ;  /* 0x000000e503037207 */ /* 0x000fca0004000000 */
[----:B------:R-:W-:Y:S01]  /*41f0*/  IMAD.SHL.U32 R3, R3, 0x2, RZ ;  /* 0x0000000203037824 */ /* 0x000fe200078e00ff */
[----:B--2---:R-:W-:Y:S01]  /*4200*/  IADD3 R7, R10, 0x20, RZ ;  /* 0x000000200a077810 */ /* 0x004fe20007ffe0ff */
[----:B---3--:R-:W-:Y:S01]  /*4210*/  IMAD.SHL.U32 R6, R0, 0x8, RZ ;  /* 0x0000000800067824 */ /* 0x008fe200078e00ff */
[----:B------:R-:W-:-:S03]  /*4220*/  IADD3 R0, R10, 0x40, RZ ;  /* 0x000000400a007810 */ /* 0x000fc60007ffe0ff */
[C---:B-1----:R-:W-:Y:S02]  /*4230*/  IMAD.IADD R4, R6.reuse, 0x1, R7 ;  /* 0x0000000106047824 */ /* 0x042fe400078e0207 */
[C---:B------:R-:W-:Y:S02]  /*4240*/  IMAD.IADD R0, R6.reuse, 0x1, R0 ;  /* 0x0000000106007824 */ /* 0x040fe400078e0200 */
[C---:B------:R-:W-:Y:S02]  /*4250*/  IMAD.IADD R5, R6.reuse, 0x1, R4 ;  /* 0x0000000106057824 */ /* 0x040fe400078e0204 */
[----:B------:R-:W-:-:S03]  /*4260*/  IMAD.IADD R4, R6, 0x1, R0 ;  /* 0x0000000106047824 */ /* 0x000fc600078e0200 */
[C---:B------:R-:W-:Y:S01]  /*4270*/  IADD3 R5, R6.reuse, R5, RZ ;  /* 0x0000000506057210 */ /* 0x040fe20007ffe0ff */
[----:B------:R-:W-:-:S04]  /*4280*/  IMAD.IADD R4, R6, 0x1, R4 ;  /* 0x0000000106047824 */ /* 0x000fc800078e0204 */
[C---:B------:R-:W-:Y:S01]  /*4290*/  IMAD.IADD R5, R6.reuse, 0x1, R5 ;  /* 0x0000000106057824 */ /* 0x040fe200078e0205 */
[----:B------:R-:W-:-:S04]  /*42a0*/  IADD3 R4, R6, R4, RZ ;  /* 0x0000000406047210 */ /* 0x000fc80007ffe0ff */
[----:B------:R1:W-:Y:S01]  /*42b0*/  STL [R1+0x20], R5 ;  /* 0x0000200501007387 */ /* 0x0003e20000100800 */
[----:B------:R-:W-:-:S03]  /*42c0*/  IADD3 R0, R6, R4, RZ ;  /* 0x0000000406007210 */ /* 0x000fc60007ffe0ff */
[----:B------:R2:W-:Y:S01]  /*42d0*/  STL [R1+0x10], R4 ;  /* 0x0000100401007387 */ /* 0x0005e20000100800 */
[----:B-1----:R-:W-:-:S05]  /*42e0*/  IMAD.IADD R5, R6, 0x1, R5 ;  /* 0x0000000106057824 */ /* 0x002fca00078e0205 */
[----:B------:R2:W-:Y:S04]  /*42f0*/  STL [R1+0x28], R5 ;  /* 0x0000280501007387 */ /* 0x0005e80000100800 */
[----:B----4-:R2:W-:Y:S02]  /*4300*/  STL [R1+0x24], R0 ;  /* 0x0000240001007387 */ /* 0x0105e40000100800 */
.L_x_160:
[----:B------:R-:W0:Y:S01]  /*4310*/  LDGDEPBAR ;  /* 0x00000000000079af */ /* 0x000e220000000000 */
[----:B--2---:R-:W-:Y:S01]  /*4320*/  IMAD.IADD R0, R230, 0x1, R220 ;  /* 0x00000001e6007824 */ /* 0x004fe200078e02dc */
[----:B------:R-:W-:Y:S02]  /*4330*/  USHF.L.U32 UR4, UR19, 0x7, URZ ;  /* 0x0000000713047899 */ /* 0x000fe4000800063f */
[----:B------:R-:W-:Y:S02]  /*4340*/  USHF.L.U32 UR5, UR7, 0x6, URZ ;  /* 0x0000000607057899 */ /* 0x000fe4000800063f */
[----:B------:R-:W-:Y:S02]  /*4350*/  UIADD3 UR4, UR4, 0x80, URZ ;  /* 0x0000008004047890 */ /* 0x000fe4000fffe03f */
[----:B------:R-:W2:Y:S01]  /*4360*/  LDL.64 R232, [R1+0x18] ;  /* 0x0000180001e87983 */ /* 0x000ea20000100a00 */
[----:B------:R-:W-:Y:S02]  /*4370*/  UISETP.GE.AND UP0, UPT, UR5, UR18, UPT ;  /* 0x000000120500728c */ /* 0x000fe4000bf06270 */
[----:B------:R-:W-:Y:S02]  /*4380*/  UIADD3 UR6, UR8, -0x4498517b, URZ ;  /* 0xbb67ae8508067890 */ /* 0x000fe4000fffe03f */
[----:B------:R-:W-:Y:S01]  /*4390*/  UISETP.LT.AND UP0, UPT, UR4, UR16, UP0 ;  /* 0x000000100400728c */ /* 0x000fe20008701270 */
[----:B------:R-:W3:Y:S01]  /*43a0*/  LDL R235, [R1+0x38] ;  /* 0x0000380001eb7983 */ /* 0x000ee20000100800 */
[----:B------:R-:W-:Y:S02]  /*43b0*/  UIADD3 UR4, UR9, -0x61c88647, URZ ;  /* 0x9e3779b909047890 */ /* 0x000fe4000fffe03f */
[----:B------:R-:W-:Y:S01]  /*43c0*/  UISETP.GT.AND UP3, UPT, UR7, UR17, UPT ;  /* 0x000000110700728c */ /* 0x000fe2000bf64270 */
[----:B------:R-:W4:Y:S01]  /*43d0*/  LDL R234, [R1+0x44] ;  /* 0x0000440001ea7983 */ /* 0x000f220000100800 */
        /* <DEDUP_REMOVED lines=10> */
[----:B-----5:R-:W1:Y:S02]  /*4480*/  LDSM.16.M88.4 R144, [R0+0x800] ;  /* 0x000800000090783b */ /* 0x020e640000000200 */
        /* <DEDUP_REMOVED lines=9> */
[----:B------:R-:W-:Y:S02]  /*4520*/  LDSM.16.M88.4 R164, [R0+0x1000] ;  /* 0x0010000000a4783b */ /* 0x000fe40000000200 */
[-C--:B------:R-:W-:Y:S06]  /*4530*/  HMMA.16816.F32 R28, R28, R134.reuse, RZ ;  /* 0x000000861c1c723c */ /* 0x080fec00000018ff */
[----:B------:R-:W-:Y:S02]  /*4540*/  LDSM.16.M88.4 R168, [R222+0xb000] ;  /* 0x00b00000dea8783b */ /* 0x000fe40000000200 */
[----:B------:R-:W-:Y:S06]  /*4550*/  HMMA.16816.F32 R32, R32, R134, RZ ;  /* 0x000000862020723c */ /* 0x000fec00000018ff */
[----:B------:R-:W1:Y:S02]  /*4560*/  LDSM.16.M88.4 R132, [R221+0xb400] ;  /* 0x00b40000dd84783b */ /* 0x000e640000000200 */
        /* <DEDUP_REMOVED lines=8> */
[----:B------:R-:W-:Y:S07]  /*45f0*/  LDSM.16.M88.4 R144, [R220+0x2000] ;  /* 0x00200000dc90783b */ /* 0x000fee0000000200 */
[----:B------:R-:W-:Y:S01]  /*4600*/  HMMA.16816.F32 R32, R136, R150, R32 ;  /* 0x000000968820723c */ /* 0x000fe20000001820 */
[----:B------:R-:W1:Y:S07]  /*4610*/  LDSM.16.M88.4 R136, [R222+0xb400] ;  /* 0x00b40000de88783b */ /* 0x000e6e0000000200 */
[-C--:B------:R-:W-:Y:S01]  /*4620*/  HMMA.16816.F32 R4, R152, R156.reuse, R4 ;  /* 0x0000009c9804723c */ /* 0x080fe20000001804 */
[----:B------:R-:W1:Y:S07]  /*4630*/  LDSM.16.M88.4 R148, [R221+0xd000] ;  /* 0x00d00000dd94783b */ /* 0x000e6e0000000200 */
[C---:B------:R-:W-:Y:S08]  /*4640*/  HMMA.16816.F32 R8, R160.reuse, R156, R8 ;  /* 0x0000009ca008723c */ /* 0x040ff00000001808 */
[-C--:B------:R-:W-:Y:S08]  /*4650*/  HMMA.16816.F32 R12, R160, R158.reuse, R12 ;  /* 0x0000009ea00c723c */ /* 0x080ff0000000180c */
[C---:B------:R-:W-:Y:S01]  /*4660*/  HMMA.16816.F32 R16, R152.reuse, R158, R16 ;  /* 0x0000009e9810723c */ /* 0x040fe20000001810 */
[----:B------:R-:W1:Y:S07]  /*4670*/  LDSM.16.M88.4 R156, [R220+0x2800] ;  /* 0x00280000dc9c783b */ /* 0x000e6e0000000200 */
[-C--:B------:R-:W-:Y:S08]  /*4680*/  HMMA.16816.F32 R20, R152, R132.reuse, R20 ;  /* 0x000000849814723c */ /* 0x080ff00000001814 */
[C---:B------:R-:W-:Y:S08]  /*4690*/  HMMA.16816.F32 R24, R160.reuse, R132, R24 ;  /* 0x00000084a018723c */ /* 0x040ff00000001818 */
[-C--:B------:R-:W-:Y:S01]  /*46a0*/  HMMA.16816.F32 R28, R160, R134.reuse, R28 ;  /* 0x00000086a01c723c */ /* 0x080fe2000000181c */
[----:B------:R-:W2:Y:S04]  /*46b0*/  LDL R162, [R1+0x3c] ;  /* 0x00003c0001a27983 */ /* 0x000ea80000100800 */
[----:B------:R-:W4:Y:S03]  /*46c0*/  LDL R163, [R1+0x40] ;  /* 0x0000400001a37983 */ /* 0x000f260000100800 */
[----:B------:R-:W-:Y:S01]  /*46d0*/  HMMA.16816.F32 R32, R152, R134, R32 ;  /* 0x000000869820723c */ /* 0x000fe20000001820 */
[----:B------:R-:W4:Y:S04]  /*46e0*/  LDL R155, [R1] ;  /* 0x00000000019b7983 */ /* 0x000f280000100800 */
[----:B------:R-:W4:Y:S03]  /*46f0*/  LDL R154, [R1+0x4] ;  /* 0x00000400019a7983 */ /* 0x000f260000100800 */
[-C--:B------:R-:W-:Y:S01]  /*4700*/  HMMA.16816.F32 R4, R164, R168.reuse, R4 ;  /* 0x000000a8a404723c */ /* 0x080fe20000001804 */
[----:B------:R-:W3:Y:S07]  /*4710*/  LDSM.16.M88.4 R132, [R221+0xd400] ;  /* 0x00d40000dd84783b */ /* 0x000eee0000000200 */
[C---:B-1----:R-:W-:Y:S08]  /*4720*/  HMMA.16816.F32 R8, R140.reuse, R168, R8 ;  /* 0x000000a88c08723c */ /* 0x042ff00000001808 */
[-C--:B------:R-:W-:Y:S08]  /*4730*/  HMMA.16816.F32 R12, R140, R170.reuse, R12 ;  /* 0x000000aa8c0c723c */ /* 0x080ff0000000180c */
[C---:B------:R-:W-:Y:S08]  /*4740*/  HMMA.16816.F32 R16, R164.reuse, R170, R16 ;  /* 0x000000aaa410723c */ /* 0x040ff00000001810 */
[-C--:B------:R-:W-:Y:S08]  /*4750*/  HMMA.16816.F32 R20, R164, R136.reuse, R20 ;  /* 0x00000088a414723c */ /* 0x080ff00000001814 */
[C---:B------:R-:W-:Y:S08]  /*4760*/  HMMA.16816.F32 R24, R140.reuse, R136, R24 ;  /* 0x000000888c18723c */ /* 0x040ff00000001818 */
[-C--:B------:R-:W-:Y:S01]  /*4770*/  HMMA.16816.F32 R28, R140, R138.reuse, R28 ;  /* 0x0000008a8c1c723c */ /* 0x080fe2000000181c */
[----:B------:R-:W-:Y:S07]  /*4780*/  LDSM.16.M88.4 R140, [R222+0xd000] ;  /* 0x00d00000de8c783b */ /* 0x000fee0000000200 */
[----:B------:R-:W-:Y:S01]  /*4790*/  HMMA.16816.F32 R32, R164, R138, R32 ;  /* 0x0000008aa420723c */ /* 0x000fe20000001820 */
[----:B------:R-:W1:Y:S07]  /*47a0*/  LDSM.16.M88.4 R136, [R0+0x2000] ;  /* 0x002000000088783b */ /* 0x000e6e0000000200 */
[-C--:B------:R-:W-:Y:S08]  /*47b0*/  HMMA.16816.F32 R4, R144, R148.reuse, R4 ;  /* 0x000000949004723c */ /* 0x080ff00000001804 */
[C---:B------:R-:W-:Y:S07]  /*47c0*/  HMMA.16816.F32 R8, R156.reuse, R148, R8 ;  /* 0x000000949c08723c */ /* 0x040fee0000001808 */
[----:B------:R-:W-:Y:S01]  /*47d0*/  IMAD.U32 R148, RZ, RZ, UR7 ;  /* 0x00000007ff947e24 */ /* 0x000fe2000f8e00ff */
[-C--:B------:R-:W-:Y:S08]  /*47e0*/  HMMA.16816.F32 R12, R156, R150.reuse, R12 ;  /* 0x000000969c0c723c */ /* 0x080ff0000000180c */
[C---:B------:R-:W-:Y:S01]  /*47f0*/  HMMA.16816.F32 R16, R144.reuse, R150, R16 ;  /* 0x000000969010723c */ /* 0x040fe20000001810 */
[----:B------:R-:W1:Y:S06]  /*4800*/  @!P0 S2R R151, SR_TID.X ;  /* 0x0000000000978919 */ /* 0x000e6c0000002100 */
[----:B---3--:R-:W-:Y:S01]  /*4810*/  LOP3.LUT R150, R235, UR9, RZ, 0x3c, !PT ;  /* 0x00000009eb967c12 */ /* 0x008fe2000f8e3cff */
[-C--:B------:R-:W-:Y:S08]  /*4820*/  HMMA.16816.F32 R20, R144, R132.reuse, R20 ;  /* 0x000000849014723c */ /* 0x080ff00000001814 */
[C---:B------:R-:W-:Y:S07]  /*4830*/  HMMA.16816.F32 R24, R156.reuse, R132, R24 ;  /* 0x000000849c18723c */ /* 0x040fee0000001818 */
[----:B------:R-:W-:Y:S01]  /*4840*/  IMAD.U32 R132, RZ, RZ, UR19 ;  /* 0x00000013ff847e24 */ /* 0x000fe2000f8e00ff */
[-C--:B------:R-:W-:Y:S08]  /*4850*/  HMMA.16816.F32 R28, R156, R134.reuse, R28 ;  /* 0x000000869c1c723c */ /* 0x080ff0000000181c */
[----:B------:R-:W-:Y:S08]  /*4860*/  HMMA.16816.F32 R32, R144, R134, R32 ;  /* 0x000000869020723c */ /* 0x000ff00000001820 */
[-C--:B-1----:R-:W-:Y:S01]  /*4870*/  HMMA.16816.F32 R4, R136, R140.reuse, R4 ;  /* 0x0000008c8804723c */ /* 0x082fe20000001804 */
[----:B--2---:R-:W-:Y:S02]  /*4880*/  IMAD R149, R132, 0x4, R162 ;  /* 0x0000000484957824 */ /* 0x004fe400078e02a2 */
[----:B------:R1:W2:Y:S03]  /*4890*/  LDSM.16.M88.4 R132, [R0+0x2800] ;  /* 0x002800000084783b */ /* 0x0002a60000000200 */
[----:B------:R-:W-:Y:S02]  /*48a0*/  LOP3.LUT R144, R233, UR8, R149, 0x96, !PT ;  /* 0x00000008e9907c12 */ /* 0x000fe4000f8e9695 */
[----:B----4-:R-:W-:Y:S04]  /*48b0*/  FSETP.NEU.FTZ.AND P2, PT, R155, -INF , PT ;  /* 0xff8000009b00780b */ /* 0x010fe80003f5d000 */
[----:B------:R-:W-:Y:S01]  /*48c0*/  IMAD.WIDE.U32 R144, R144, -0x326172a9, RZ ;  /* 0xcd9e8d5790907825 */ /* 0x000fe200078e00ff */
[----:B------:R-:W-:Y:S03]  /*48d0*/  FSETP.NEU.FTZ.AND P1, PT, R154, -INF , PT ;  /* 0xff8000009a00780b */ /* 0x000fe60003f3d000 */
[----:B-1----:R-:W-:Y:S04]  /*48e0*/  IMAD R0, R148, 0x4, R163 ;  /* 0x0000000494007824 */ /* 0x002fe800078e02a3 */
[C---:B------:R-:W-:Y:S01]  /*48f0*/  IMAD.WIDE.U32 R146, R0.reuse, -0x326172a9, RZ ;  /* 0xcd9e8d5700927825 */ /* 0x040fe200078e00ff */
[----:B------:R-:W-:Y:S03]  /*4900*/  IADD3 R148, R0, 0x2, RZ ;  /* 0x0000000200947810 */ /* 0x000fe60007ffe0ff */
[----:B------:R-:W-:Y:S01]  /*4910*/  IMAD.U32 R0, RZ, RZ, UR20 ;  /* 0x00000014ff007e24 */ /* 0x000fe2000f8e00ff */
[----:B------:R-:W-:Y:S01]  /*4920*/  LOP3.LUT R158, R145, UR4, R146, 0x96, !PT ;  /* 0x00000004919e7c12 */ /* 0x000fe2000f8e9692 */
[----:B------:R-:W-:Y:S01]  /*4930*/  IMAD.WIDE.U32 R148, R148, -0x326172a9, RZ ;  /* 0xcd9e8d5794947825 */ /* 0x000fe200078e00ff */
[-C--:B------:R-:W-:Y:S02]  /*4940*/  LOP3.LUT R147, R147, R150.reuse, RZ, 0x3c, !PT ;  /* 0x0000009693937212 */ /* 0x080fe400078e3cff */
[----:B------:R-:W-:Y:S01]  /*4950*/  @!P0 IADD3 R0, -R0, 0x1, R250 ;  /* 0x0000000100008810 */ /* 0x000fe20007ffe1fa */
[----:B------:R-:W-:Y:S01]  /*4960*/  IMAD.U32 R146, RZ, RZ, UR5 ;  /* 0x00000005ff927e24 */ /* 0x000fe2000f8e00ff */
[----:B------:R-:W-:Y:S01]  /*4970*/  LOP3.LUT R153, R149, R150, RZ, 0x3c, !PT ;  /* 0x0000009695997212 */ /* 0x000fe200078e3cff */
[----:B------:R-:W-:Y:S01]  /*4980*/  IMAD.WIDE.U32 R158, R158, -0x2daee0ad, RZ ;  /* 0xd2511f539e9e7825 */ /* 0x000fe200078e00ff */
[----:B------:R-:W-:Y:S01]  /*4990*/  LOP3.LUT R156, R145, UR4, R148, 0x96, !PT ;  /* 0x00000004919c7c12 */ /* 0x000fe2000f8e9694 */
[C---:B--2---:R-:W-:Y:S01]  /*49a0*/  HMMA.16816.F32 R8, R132.reuse, R140, R8 ;  /* 0x0000008c8408723c */ /* 0x044fe20000001808 */
[----:B------:R-:W-:Y:S01]  /*49b0*/  @!P0 IADD3 R150, R146, UR16, R0 ;  /* 0x0000001092968c10 */ /* 0x000fe2000fffe000 */
[----:B------:R-:W-:Y:S01]  /*49c0*/  @!P0 IMAD.SHL.U32 R0, R151, 0x2, RZ ;  /* 0x0000000297008824 */ /* 0x000fe200078e00ff */
[----:B------:R-:W-:Y:S01]  /*49d0*/  LOP3.LUT R145, R232, UR6, RZ, 0x3c, !PT ;  /* 0x00000006e8917c12 */ /* 0x000fe2000f8e3cff */
[----:B------:R-:W-:Y:S01]  /*49e0*/  IMAD.WIDE.U32 R146, R147, -0x2daee0ad, RZ ;  /* 0xd2511f5393927825 */ /* 0x000fe200078e00ff */
[----:B------:R-:W-:Y:S02]  /*49f0*/  UIADD3 UR4, UR9, 0x3c6ef372, URZ ;  /* 0x3c6ef37209047890 */ /* 0x000fe4000fffe03f */
[----:B------:R-:W-:Y:S01]  /*4a00*/  @!P0 LOP3.LUT R0, R234, 0x6, R0, 0xf8, !PT ;  /* 0x00000006ea008812 */ /* 0x000fe200078ef800 */
[----:B------:R-:W-:Y:S01]  /*4a10*/  IMAD.U32 R148, RZ, RZ, UR19 ;  /* 0x00000013ff947e24 */ /* 0x000fe2000f8e00ff */
[----:B------:R-:W-:Y:S01]  /*4a20*/  LOP3.LUT R152, R145, R147, RZ, 0x3c, !PT ;  /* 0x0000009391987212 */ /* 0x000fe200078e3cff */
[----:B------:R-:W-:Y:S01]  /*4a30*/  UIADD3 UR5, UR8, 0x76cf5d0a, URZ ;  /* 0x76cf5d0a08057890 */ /* 0x000fe2000fffe03f */
[-C--:B------:R-:W-:Y:S01]  /*4a40*/  HMMA.16816.F32 R12, R132, R142.reuse, R12 ;  /* 0x0000008e840c723c */ /* 0x080fe2000000180c */
[----:B------:R-:W-:Y:S01]  /*4a50*/  LOP3.LUT R151, R144, UR4, RZ, 0x3c, !PT ;  /* 0x0000000490977c12 */ /* 0x000fe2000f8e3cff */
[----:B------:R-:W-:Y:S01]  /*4a60*/  @!P0 IMAD R0, R148, 0x80, R0 ;  /* 0x0000008094008824 */ /* 0x000fe200078e0200 */
[----:B------:R-:W-:Y:S01]  /*4a70*/  @!P0 IADD3 R144, R150, 0x8, RZ ;  /* 0x0000000896908810 */ /* 0x000fe20007ffe0ff */
[----:B------:R-:W-:Y:S01]  /*4a80*/  FMUL.FTZ R148, R155, 1.4426950216293334961 ;  /* 0x3fb8aa3b9b947820 */ /* 0x000fe20000410000 */
[----:B------:R-:W-:Y:S01]  /*4a90*/  LOP3.LUT R160, R159, UR5, R146, 0x96, !PT ;  /* 0x000000059fa07c12 */ /* 0x000fe2000f8e9692 */
[----:B------:R-:W-:Y:S01]  /*4aa0*/  FMUL.FTZ R146, R154, 1.4426950216293334961 ;  /* 0x3fb8aa3b9a927820 */ /* 0x000fe20000410000 */
[----:B------:R-:W-:Y:S01]  /*4ab0*/  @!P0 IMNMX R147, R150, UR16, PT ;  /* 0x0000001096938c17 */ /* 0x000fe2000b800200 */
[C---:B------:R-:W-:Y:S01]  /*4ac0*/  HMMA.16816.F32 R16, R136.reuse, R142, R16 ;  /* 0x0000008e8810723c */ /* 0x040fe20000001810 */
[C---:B------:R-:W-:Y:S01]  /*4ad0*/  @!P0 IADD3 R149, R0.reuse, 0x1, RZ ;  /* 0x0000000100958810 */ /* 0x040fe20007ffe0ff */
[----:B------:R-:W-:Y:S01]  /*4ae0*/  UIADD3 UR4, UR9, -0x255992d5, URZ ;  /* 0xdaa66d2b09047890 */ /* 0x000fe2000fffe03f */
[-C--:B------:R-:W-:Y:S01]  /*4af0*/  @!P0 ISETP.GE.AND P3, PT, R0, R147.reuse, PT ;  /* 0x000000930000820c */ /* 0x080fe20003f66270 */
[----:B------:R-:W-:Y:S01]  /*4b00*/  IMAD.WIDE.U32 R156, R156, -0x2daee0ad, RZ ;  /* 0xd2511f539c9c7825 */ /* 0x000fe200078e00ff */
[----:B------:R-:W-:Y:S01]  /*4b10*/  @!P0 IMNMX R144, R144, UR16, PT ;  /* 0x0000001090908c17 */ /* 0x000fe2000b800200 */
[----:B------:R-:W-:Y:S01]  /*4b20*/  UIADD3 UR6, UR9, 0x1715609d, URZ ;  /* 0x1715609d09067890 */ /* 0x000fe2000fffe03f */
[----:B------:R-:W-:Y:S01]  /*4b30*/  @!P0 IADD3 R142, R0, 0x8, RZ ;  /* 0x00000008008e8810 */ /* 0x000fe20007ffe0ff */
[----:B------:R-:W-:Y:S01]  /*4b40*/  IMAD.WIDE.U32 R140, R153, -0x2daee0ad, RZ ;  /* 0xd2511f53998c7825 */ /* 0x000fe200078e00ff */
[----:B------:R-:W-:Y:S02]  /*4b50*/  FSEL R148, R148, RZ, P2 ;  /* 0x000000ff94947208 */ /* 0x000fe40001000000 */
[-C--:B------:R-:W-:Y:S01]  /*4b60*/  @!P0 ISETP.GE.AND P2, PT, R0, R144.reuse, PT ;  /* 0x000000900000820c */ /* 0x080fe20003f46270 */
[----:B------:R-:W-:Y:S01]  /*4b70*/  IMAD.WIDE.U32 R152, R152, -0x326172a9, RZ ;  /* 0xcd9e8d5798987825 */ /* 0x000fe200078e00ff */
[----:B------:R-:W-:Y:S01]  /*4b80*/  LOP3.LUT R154, R157, UR5, R140, 0x96, !PT ;  /* 0x000000059d9a7c12 */ /* 0x000fe2000f8e968c */
[----:B------:R-:W-:Y:S01]  /*4b90*/  UIADD3 UR5, UR8, 0x32370b8f, URZ ;  /* 0x32370b8f08057890 */ /* 0x000fe2000fffe03f */
[----:B------:R-:W-:Y:S01]  /*4ba0*/  FSEL R146, R146, RZ, P1 ;  /* 0x000000ff92927208 */ /* 0x000fe20000800000 */
[----:B------:R-:W-:Y:S01]  /*4bb0*/  IMAD.WIDE.U32 R160, R160, -0x326172a9, RZ ;  /* 0xcd9e8d57a0a07825 */ /* 0x000fe200078e00ff */
[----:B------:R-:W-:Y:S02]  /*4bc0*/  @!P0 IADD3 R143, R0, 0x9, RZ ;  /* 0x00000009008f8810 */ /* 0x000fe40007ffe0ff */
[----:B------:R-:W-:Y:S02]  /*4bd0*/  @!P0 ISETP.GE.AND P1, PT, R149, R147, PT ;  /* 0x000000939500820c */ /* 0x000fe40003f26270 */
[----:B------:R-:W-:Y:S02]  /*4be0*/  LOP3.LUT R157, R151, R153, RZ, 0x3c, !PT ;  /* 0x00000099979d7212 */ /* 0x000fe400078e3cff */
[----:B------:R-:W-:Y:S02]  /*4bf0*/  @!P0 FSEL R4, R4, -INF , !P3 ;  /* 0xff80000004048808 */ /* 0x000fe40005800000 */
[----:B------:R-:W-:Y:S02]  /*4c00*/  @!P0 FSEL R5, R5, -INF , !P1 ;  /* 0xff80000005058808 */ /* 0x000fe40004800000 */
[----:B------:R-:W-:Y:S01]  /*4c10*/  @!P0 FSEL R6, R6, -INF , !P2 ;  /* 0xff80000006068808 */ /* 0x000fe20005000000 */
[--C-:B------:R-:W-:Y:S01]  /*4c20*/  FFMA.FTZ R4, R4, c[0x0][0x23c], -R148.reuse ;  /* 0x00008f0004047a23 */ /* 0x100fe20000010894 */
[----:B------:R-:W-:Y:S01]  /*4c30*/  @!P0 ISETP.GE.AND P1, PT, R149, R144, PT ;  /* 0x000000909500820c */ /* 0x000fe20003f26270 */
[----:B------:R-:W-:Y:S01]  /*4c40*/  FFMA.FTZ R5, R5, c[0x0][0x23c], -R148 ;  /* 0x00008f0005057a23 */ /* 0x000fe20000010894 */
[----:B------:R-:W-:Y:S01]  /*4c50*/  LOP3.LUT R155, R145, R141, RZ, 0x3c, !PT ;  /* 0x0000008d919b7212 */ /* 0x000fe200078e3cff */
[--C-:B------:R-:W-:Y:S01]  /*4c60*/  FFMA.FTZ R6, R6, c[0x0][0x23c], -R146.reuse ;  /* 0x00008f0006067a23 */ /* 0x100fe20000010892 */
[----:B------:R-:W-:Y:S01]  /*4c70*/  @!P0 IADD3 R141, R150, 0x20, RZ ;  /* 0x00000020968d8810 */ /* 0x000fe20007ffe0ff */
[----:B------:R-:W-:Y:S01]  /*4c80*/  MUFU.EX2 R166, R4 ;  /* 0x0000000400a67308 */ /* 0x000fe20000000800 */
[----:B------:R-:W-:Y:S01]  /*4c90*/  @!P0 FSEL R7, R7, -INF , !P1 ;  /* 0xff80000007078808 */ /* 0x000fe20004800000 */
[----:B-----5:R-:W-:Y:S01]  /*4ca0*/  FMUL.FTZ R145, R251, 1.4426950216293334961 ;  /* 0x3fb8aa3bfb917820 */ /* 0x020fe20000410000 */
[----:B------:R-:W-:Y:S02]  /*4cb0*/  @!P0 IMNMX R141, R141, UR16, PT ;  /* 0x000000108d8d8c17 */ /* 0x000fe4000b800200 */
[----:B------:R-:W-:Y:S01]  /*4cc0*/  FSETP.NEU.FTZ.AND P1, PT, R251, -INF , PT ;  /* 0xff800000fb00780b */ /* 0x000fe20003f3d000 */
[----:B------:R-:W-:Y:S01]  /*4cd0*/  FFMA.FTZ R232, R7, c[0x0][0x23c], -R146 ;  /* 0x00008f0007e87a23 */ /* 0x000fe20000010892 */
[-C--:B------:R-:W-:Y:S02]  /*4ce0*/  @!P0 ISETP.GE.AND P2, PT, R149, R141.reuse, PT ;  /* 0x0000008d9500820c */ /* 0x080fe40003f46270 */
[----:B------:R-:W-:Y:S01]  /*4cf0*/  FSEL R145, R145, RZ, P1 ;  /* 0x000000ff91917208 */ /* 0x000fe20000800000 */
[----:B------:R-:W1:Y:S01]  /*4d00*/  MUFU.EX2 R165, R5 ;  /* 0x0000000500a57308 */ /* 0x000e620000000800 */
[-C--:B------:R-:W-:Y:S02]  /*4d10*/  @!P0 ISETP.GE.AND P1, PT, R0, R141.reuse, PT ;  /* 0x0000008d0000820c */ /* 0x080fe40003f26270 */
[----:B------:R-:W-:Y:S02]  /*4d20*/  @!P0 IADD3 R140, R150, 0x28, RZ ;  /* 0x00000028968c8810 */ /* 0x000fe40007ffe0ff */
[-C--:B------:R-:W-:Y:S02]  /*4d30*/  @!P0 ISETP.GE.AND P3, PT, R142, R141.reuse, PT ;  /* 0x0000008d8e00820c */ /* 0x080fe40003f66270 */
[----:B------:R-:W-:Y:S02]  /*4d40*/  @!P0 FSEL R8, R8, -INF , !P1 ;  /* 0xff80000008088808 */ /* 0x000fe40004800000 */
[----:B------:R-:W-:Y:S01]  /*4d50*/  @!P0 ISETP.GE.AND P6, PT, R143, R141, PT ;  /* 0x0000008d8f00820c */ /* 0x000fe20003fc6270 */
[----:B------:R2:W3:Y:S01]  /*4d60*/  MUFU.EX2 R164, R6 ;  /* 0x0000000600a47308 */ /* 0x0004e20000000800 */
[----:B------:R-:W-:Y:S01]  /*4d70*/  @!P0 IMNMX R140, R140, UR16, PT ;  /* 0x000000108c8c8c17 */ /* 0x000fe2000b800200 */
[--C-:B------:R-:W-:Y:S01]  /*4d80*/  FFMA.FTZ R8, R8, c[0x0][0x23c], -R145.reuse ;  /* 0x00008f0008087a23 */ /* 0x100fe20000010891 */
[----:B------:R-:W-:Y:S02]  /*4d90*/  @!P0 FSEL R9, R9, -INF , !P2 ;  /* 0xff80000009098808 */ /* 0x000fe40005000000 */
[-C--:B------:R-:W-:Y:S02]  /*4da0*/  @!P0 ISETP.GE.AND P5, PT, R142, R140.reuse, PT ;  /* 0x0000008c8e00820c */ /* 0x080fe40003fa6270 */
[----:B------:R-:W-:Y:S01]  /*4db0*/  @!P0 ISETP.GE.AND P4, PT, R149, R140, PT ;  /* 0x0000008c9500820c */ /* 0x000fe20003f86270 */
[----:B------:R-:W-:Y:S01]  /*4dc0*/  FMUL.FTZ R149, R252, 1.4426950216293334961 ;  /* 0x3fb8aa3bfc957820 */ /* 0x000fe20000410000 */
[----:B------:R-:W-:Y:S01]  /*4dd0*/  @!P0 ISETP.GE.AND P2, PT, R142, R144, PT ;  /* 0x000000908e00820c */ /* 0x000fe20003f46270 */
[----:B------:R4:W-:Y:S01]  /*4de0*/  MUFU.EX2 R233, R8 ;  /* 0x0000000800e97308 */ /* 0x0009e20000000800 */
[----:B------:R-:W-:Y:S01]  /*4df0*/  FSETP.NEU.FTZ.AND P1, PT, R252, -INF , PT ;  /* 0xff800000fc00780b */ /* 0x000fe20003f3d000 */
[--C-:B------:R-:W-:Y:S01]  /*4e00*/  FFMA.FTZ R9, R9, c[0x0][0x23c], -R145.reuse ;  /* 0x00008f0009097a23 */ /* 0x100fe20000010891 */
[----:B------:R-:W-:Y:S02]  /*4e10*/  @!P0 FSEL R11, R11, -INF , !P4 ;  /* 0xff8000000b0b8808 */ /* 0x000fe40006000000 */
[----:B------:R-:W-:Y:S02]  /*4e20*/  @!P0 ISETP.GE.AND P4, PT, R143, R140, PT ;  /* 0x0000008c8f00820c */ /* 0x000fe40003f86270 */
[----:B------:R-:W-:Y:S02]  /*4e30*/  @!P0 FSEL R12, R12, -INF , !P3 ;  /* 0xff8000000c0c8808 */ /* 0x000fe40005800000 */
[----:B------:R-:W-:Y:S01]  /*4e40*/  @!P0 FSEL R14, R14, -INF , !P5 ;  /* 0xff8000000e0e8808 */ /* 0x000fe20006800000 */
[----:B------:R-:W1:Y:S01]  /*4e50*/  MUFU.EX2 R232, R232 ;  /* 0x000000e800e87308 */ /* 0x000e620000000800 */
[----:B------:R-:W-:Y:S01]  /*4e60*/  @!P0 FSEL R13, R13, -INF , !P6 ;  /* 0xff8000000d0d8808 */ /* 0x000fe20007000000 */
[--C-:B------:R-:W-:Y:S01]  /*4e70*/  FFMA.FTZ R12, R12, c[0x0][0x23c], -R145.reuse ;  /* 0x00008f000c0c7a23 */ /* 0x100fe20000010891 */
[----:B------:R-:W-:Y:S01]  /*4e80*/  @!P0 ISETP.GE.AND P6, PT, R143, R144, PT ;  /* 0x000000908f00820c */ /* 0x000fe20003fc6270 */
[----:B--2---:R-:W2:Y:S01]  /*4e90*/  LDSM.16.M88.4 R4, [R222+0xd400] ;  /* 0x00d40000de04783b */ /* 0x004ea20000000200 */
[----:B------:R-:W-:Y:S01]  /*4ea0*/  LOP3.LUT R159, R161, UR4, R152, 0x96, !PT ;  /* 0x00000004a19f7c12 */ /* 0x000fe2000f8e9698 */
[--C-:B------:R-:W-:Y:S01]  /*4eb0*/  FFMA.FTZ R13, R13, c[0x0][0x23c], -R145.reuse ;  /* 0x00008f000d0d7a23 */ /* 0x100fe20000010891 */
[----:B------:R-:W-:Y:S01]  /*4ec0*/  @!P0 FSEL R15, R15, -INF , !P4 ;  /* 0xff8000000f0f8808 */ /* 0x000fe20006000000 */
[----:B------:R-:W-:Y:S01]  /*4ed0*/  IMAD.WIDE.U32 R152, R155, -0x326172a9, RZ ;  /* 0xcd9e8d579b987825 */ /* 0x000fe200078e00ff */
[----:B------:R-:W-:Y:S01]  /*4ee0*/  @!P0 FSEL R18, R18, -INF , !P2 ;  /* 0xff80000012128808 */ /* 0x000fe20005000000 */
[----:B------:R1:W1:Y:S01]  /*4ef0*/  MUFU.EX2 R171, R9 ;  /* 0x0000000900ab7308 */ /* 0x0002620000000800 */
[----:B------:R-:W-:Y:S01]  /*4f00*/  @!P0 ISETP.GE.AND P3, PT, R143, R147, PT ;  /* 0x000000938f00820c */ /* 0x000fe20003f66270 */
[----:B------:R-:W-:Y:S01]  /*4f10*/  IMAD.WIDE.U32 R154, R154, -0x326172a9, RZ ;  /* 0xcd9e8d579a9a7825 */ /* 0x000fe200078e00ff */
[----:B------:R-:W-:Y:S02]  /*4f20*/  LOP3.LUT R151, R151, R153, RZ, 0x3c, !PT ;  /* 0x0000009997977212 */ /* 0x000fe400078e3cff */
[----:B----4-:R-:W-:Y:S01]  /*4f30*/  FSEL R8, R149, RZ, P1 ;  /* 0x000000ff95087208 */ /* 0x010fe20000800000 */
[----:B------:R-:W-:Y:S01]  /*4f40*/  FFMA.FTZ R18, R18, c[0x0][0x23c], -R146 ;  /* 0x00008f0012127a23 */ /* 0x000fe20000010892 */
[----:B------:R-:W-:Y:S02]  /*4f50*/  @!P0 ISETP.GE.AND P1, PT, R0, R140, PT ;  /* 0x0000008c0000820c */ /* 0x000fe40003f26270 */
[----:B------:R-:W-:Y:S01]  /*4f60*/  LOP3.LUT R152, R155, UR4, R152, 0x96, !PT ;  /* 0x000000049b987c12 */ /* 0x000fe2000f8e9698 */
[--C-:B------:R-:W-:Y:S01]  /*4f70*/  FFMA.FTZ R11, R11, c[0x0][0x23c], -R8.reuse ;  /* 0x00008f000b0b7a23 */ /* 0x100fe20000010808 */
[----:B------:R-:W-:Y:S01]  /*4f80*/  @!P0 FSEL R10, R10, -INF , !P1 ;  /* 0xff8000000a0a8808 */ /* 0x000fe20004800000 */
[--C-:B------:R-:W-:Y:S01]  /*4f90*/  FFMA.FTZ R14, R14, c[0x0][0x23c], -R8.reuse ;  /* 0x00008f000e0e7a23 */ /* 0x100fe20000010808 */
[-C--:B------:R-:W-:Y:S01]  /*4fa0*/  @!P0 ISETP.GE.AND P1, PT, R142, R147.reuse, PT ;  /* 0x000000938e00820c */ /* 0x080fe20003f26270 */
[----:B------:R-:W4:Y:S01]  /*4fb0*/  MUFU.EX2 R234, R11 ;  /* 0x0000000b00ea7308 */ /* 0x000f220000000800 */
[----:B------:R-:W-:Y:S01]  /*4fc0*/  @!P0 FSEL R19, R19, -INF , !P6 ;  /* 0xff80000013138808 */ /* 0x000fe20007000000 */
[----:B------:R-:W-:Y:S01]  /*4fd0*/  FFMA.FTZ R10, R10, c[0x0][0x23c], -R8 ;  /* 0x00008f000a0a7a23 */ /* 0x000fe20000010808 */
[----:B------:R-:W-:Y:S01]  /*4fe0*/  @!P0 FSEL R16, R16, -INF , !P1 ;  /* 0xff80000010108808 */ /* 0x000fe20004800000 */
[----:B------:R-:W-:Y:S01]  /*4ff0*/  IMAD.WIDE.U32 R142, R157, -0x2daee0ad, RZ ;  /* 0xd2511f539d8e7825 */ /* 0x000fe200078e00ff */
[----:B------:R-:W-:Y:S01]  /*5000*/  @!P0 FSEL R17, R17, -INF , !P3 ;  /* 0xff80000011118808 */ /* 0x000fe20005800000 */
[----:B------:R-:W-:Y:S02]  /*5010*/  UIADD3 UR4, UR8, -0x126145ec, URZ ;  /* 0xed9eba1408047890 */ /* 0x000fe4000fffe03f */
[----:B------:R-:W-:Y:S01]  /*5020*/  FFMA.FTZ R16, R16, c[0x0][0x23c], -R148 ;  /* 0x00008f0010107a23 */ /* 0x000fe20000010894 */
[----:B------:R-:W-:Y:S01]  /*5030*/  LOP3.LUT R158, R143, UR5, R158, 0x96, !PT ;  /* 0x000000058f9e7c12 */ /* 0x000fe2000f8e969e */
[----:B------:R3:W-:Y:S01]  /*5040*/  MUFU.EX2 R235, R10 ;  /* 0x0000000a00eb7308 */ /* 0x0007e20000000800 */
[C---:B-1----:R-:W-:Y:S01]  /*5050*/  @!P0 IADD3 R9, R0.reuse, 0x10, RZ ;  /* 0x0000001000098810 */ /* 0x042fe20007ffe0ff */
[----:B------:R-:W-:Y:S02]  /*5060*/  FFMA.FTZ R15, R15, c[0x0][0x23c], -R8 ;  /* 0x00008f000f0f7a23 */ /* 0x000fe40000010808 */
[----:B------:R-:W-:Y:S01]  /*5070*/  FFMA.FTZ R19, R19, c[0x0][0x23c], -R146 ;  /* 0x00008f0013137a23 */ /* 0x000fe20000010892 */
[----:B------:R-:W-:Y:S01]  /*5080*/  @!P0 ISETP.GE.AND P4, PT, R9, R144, PT ;  /* 0x000000900900820c */ /* 0x000fe20003f86270 */
[--C-:B------:R-:W-:Y:S01]  /*5090*/  FFMA.FTZ R162, R17, c[0x0][0x23c], -R148.reuse ;  /* 0x00008f0011a27a23 */ /* 0x100fe20000010894 */
[C---:B------:R-:W-:Y:S02]  /*50a0*/  @!P0 ISETP.GE.AND P5, PT, R9.reuse, R147, PT ;  /* 0x000000930900820c */ /* 0x040fe40003fa6270 */
[C---:B------:R-:W-:Y:S01]  /*50b0*/  @!P0 ISETP.GE.AND P1, PT, R9.reuse, R141, PT ;  /* 0x0000008d0900820c */ /* 0x040fe20003f26270 */
[-C--:B--2---:R-:W-:Y:S01]  /*50c0*/  HMMA.16816.F32 R20, R136, R4.reuse, R20 ;  /* 0x000000048814723c */ /* 0x084fe20000001814 */
[----:B------:R-:W-:Y:S01]  /*50d0*/  @!P0 ISETP.GE.AND P3, PT, R9, R140, PT ;  /* 0x0000008c0900820c */ /* 0x000fe20003f66270 */
[----:B------:R-:W1:Y:S06]  /*50e0*/  MUFU.EX2 R168, R12 ;  /* 0x0000000c00a87308 */ /* 0x000e6c0000000800 */
[C---:B------:R-:W-:Y:S04]  /*50f0*/  HMMA.16816.F32 R24, R132.reuse, R4, R24 ;  /* 0x000000048418723c */ /* 0x040fe80000001818 */
[----:B------:R2:W-:Y:S01]  /*5100*/  MUFU.EX2 R163, R16 ;  /* 0x0000001000a37308 */ /* 0x0005e20000000800 */
[----:B---3--:R-:W-:Y:S02]  /*5110*/  IMAD.WIDE.U32 R10, R151, -0x2daee0ad, RZ ;  /* 0xd2511f53970a7825 */ /* 0x008fe400078e00ff */
[----:B------:R-:W-:Y:S01]  /*5120*/  @!P0 IADD3 R4, R0, 0x11, RZ ;  /* 0x0000001100048810 */ /* 0x000fe20007ffe0ff */
[-C--:B------:R-:W-:Y:S03]  /*5130*/  HMMA.16816.F32 R28, R132, R6.reuse, R28 ;  /* 0x00000006841c723c */ /* 0x080fe6000000181c */
[C---:B------:R-:W-:Y:S02]  /*5140*/  @!P0 ISETP.GE.AND P2, PT, R4.reuse, R147, PT ;  /* 0x000000930400820c */ /* 0x040fe40003f46270 */
[----:B------:R-:W-:Y:S01]  /*5150*/  @!P0 ISETP.GE.AND P6, PT, R4, R144, PT ;  /* 0x000000900400820c */ /* 0x000fe20003fc6270 */
[----:B------:R3:W1:Y:S01]  /*5160*/  MUFU.EX2 R167, R14 ;  /* 0x0000000e00a77308 */ /* 0x0006620000000800 */
[----:B------:R-:W-:Y:S01]  /*5170*/  IMAD.WIDE.U32 R134, R159, -0x2daee0ad, RZ ;  /* 0xd2511f539f867825 */ /* 0x000fe200078e00ff */
[----:B------:R-:W-:Y:S01]  /*5180*/  @!P0 FSEL R20, R20, -INF , !P5 ;  /* 0xff80000014148808 */ /* 0x000fe20006800000 */
[----:B------:R-:W-:Y:S01]  /*5190*/  HMMA.16816.F32 R32, R136, R6, R32 ;  /* 0x000000068820723c */ /* 0x000fe20000001820 */
[-C--:B------:R-:W-:Y:S02]  /*51a0*/  @!P0 ISETP.GE.AND P5, PT, R4, R141.reuse, PT ;  /* 0x0000008d0400820c */ /* 0x080fe40003fa6270 */
[----:B------:R-:W-:Y:S01]  /*51b0*/  @!P0 FSEL R21, R21, -INF , !P2 ;  /* 0xff80000015158808 */ /* 0x000fe20005000000 */
[----:B------:R-:W-:Y:S01]  /*51c0*/  IMAD.WIDE.U32 R132, R152, -0x2daee0ad, RZ ;  /* 0xd2511f5398847825 */ /* 0x000fe200078e00ff */
[-C--:B------:R-:W-:Y:S02]  /*51d0*/  @!P0 ISETP.GE.AND P2, PT, R4, R140.reuse, PT ;  /* 0x0000008c0400820c */ /* 0x080fe40003f46270 */
[C---:B------:R-:W-:Y:S01]  /*51e0*/  @!P0 IADD3 R4, R0.reuse, 0x18, RZ ;  /* 0x0000001800048810 */ /* 0x040fe20007ffe0ff */
[----:B------:R1:W-:Y:S01]  /*51f0*/  MUFU.EX2 R169, R13 ;  /* 0x0000000d00a97308 */ /* 0x0003e20000000800 */
[----:B------:R-:W-:Y:S03]  /*5200*/  @!P0 IADD3 R0, R0, 0x19, RZ ;  /* 0x0000001900008810 */ /* 0x000fe60007ffe0ff */
[----:B------:R-:W-:Y:S01]  /*5210*/  @!P0 FSEL R22, R22, -INF , !P4 ;  /* 0xff80000016168808 */ /* 0x000fe20006000000 */
[--C-:B------:R-:W-:Y:S01]  /*5220*/  FFMA.FTZ R20, R20, c[0x0][0x23c], -R148.reuse ;  /* 0x00008f0014147a23 */ /* 0x100fe20000010894 */
[----:B------:R-:W-:Y:S01]  /*5230*/  @!P0 ISETP.GE.AND P4, PT, R4, R141, PT ;  /* 0x0000008d0400820c */ /* 0x000fe20003f86270 */
[----:B------:R-:W-:Y:S01]  /*5240*/  FFMA.FTZ R21, R21, c[0x0][0x23c], -R148 ;  /* 0x00008f0015157a23 */ /* 0x000fe20000010894 */
[----:B------:R-:W-:Y:S01]  /*5250*/  @!P0 FSEL R24, R24, -INF , !P1 ;  /* 0xff80000018188808 */ /* 0x000fe20004800000 */
[----:B------:R-:W-:Y:S01]  /*5260*/  FFMA.FTZ R22, R22, c[0x0][0x23c], -R146 ;  /* 0x00008f0016167a23 */ /* 0x000fe20000010892 */
[-C--:B------:R-:W-:Y:S01]  /*5270*/  @!P0 ISETP.GE.AND P1, PT, R4, R140.reuse, PT ;  /* 0x0000008c0400820c */ /* 0x080fe20003f26270 */
[----:B------:R1:W1:Y:S01]  /*5280*/  MUFU.EX2 R170, R15 ;  /* 0x0000000f00aa7308 */ /* 0x0002620000000800 */
[----:B------:R-:W-:Y:S01]  /*5290*/  @!P0 FSEL R25, R25, -INF , !P5 ;  /* 0xff80000019198808 */ /* 0x000fe20006800000 */
[--C-:B------:R-:W-:Y:S01]  /*52a0*/  FFMA.FTZ R24, R24, c[0x0][0x23c], -R145.reuse ;  /* 0x00008f0018187a23 */ /* 0x100fe20000010891 */
[----:B------:R-:W-:Y:S02]  /*52b0*/  @!P0 ISETP.GE.AND P5, PT, R0, R140, PT ;  /* 0x0000008c0000820c */ /* 0x000fe40003fa6270 */
[----:B------:R-:W-:Y:S01]  /*52c0*/  LOP3.LUT R142, R135, UR4, R142, 0x96, !PT ;  /* 0x00000004878e7c12 */ /* 0x000fe2000f8e968e */
[--C-:B------:R-:W-:Y:S01]  /*52d0*/  FFMA.FTZ R25, R25, c[0x0][0x23c], -R145.reuse ;  /* 0x00008f0019197a23 */ /* 0x100fe20000010891 */
[----:B------:R-:W-:Y:S01]  /*52e0*/  LOP3.LUT R140, R133, UR4, R10, 0x96, !PT ;  /* 0x00000004858c7c12 */ /* 0x000fe2000f8e960a */
[----:B------:R-:W-:Y:S01]  /*52f0*/  UIADD3 UR4, UR9, 0x78dde6e4, URZ ;  /* 0x78dde6e409047890 */ /* 0x000fe2000fffe03f */
[----:B------:R-:W-:Y:S01]  /*5300*/  @!P0 FSEL R26, R26, -INF , !P3 ;  /* 0xff8000001a1a8808 */ /* 0x000fe20005800000 */
[----:B--2---:R-:W-:Y:S01]  /*5310*/  IMAD.WIDE.U32 R16, R142, -0x326172a9, RZ ;  /* 0xcd9e8d578e107825 */ /* 0x004fe200078e00ff */
[----:B------:R-:W-:Y:S01]  /*5320*/  @!P0 ISETP.GE.AND P3, PT, R4, R147, PT ;  /* 0x000000930400820c */ /* 0x000fe20003f66270 */
[----:B------:R2:W-:Y:S01]  /*5330*/  MUFU.EX2 R161, R18 ;  /* 0x0000001200a17308 */ /* 0x0005e20000000800 */
[----:B------:R-:W-:Y:S01]  /*5340*/  @!P0 FSEL R28, R28, -INF , !P4 ;  /* 0xff8000001c1c8808 */ /* 0x000fe20006000000 */
[----:B------:R-:W-:Y:S01]  /*5350*/  FFMA.FTZ R26, R26, c[0x0][0x23c], -R8 ;  /* 0x00008f001a1a7a23 */ /* 0x000fe20000010808 */
[-C--:B------:R-:W-:Y:S02]  /*5360*/  @!P0 ISETP.GE.AND P4, PT, R4, R144.reuse, PT ;  /* 0x000000900400820c */ /* 0x080fe40003f86270 */
[----:B------:R-:W-:Y:S01]  /*5370*/  LOP3.LUT R4, R11, UR5, R156, 0x96, !PT ;  /* 0x000000050b047c12 */ /* 0x000fe2000f8e969c */
[----:B------:R-:W-:Y:S01]  /*5380*/  IMAD.WIDE.U32 R10, R158, -0x326172a9, RZ ;  /* 0xcd9e8d579e0a7825 */ /* 0x000fe200078e00ff */
[----:B------:R-:W-:Y:S01]  /*5390*/  UIADD3 UR5, UR8, -0x56f99767, URZ ;  /* 0xa906689908057890 */ /* 0x000fe2000fffe03f */
[----:B------:R-:W-:Y:S02]  /*53a0*/  @!P0 FSEL R23, R23, -INF , !P6 ;  /* 0xff80000017178808 */ /* 0x000fe40007000000 */
[----:B------:R-:W-:Y:S01]  /*53b0*/  IMAD.WIDE.U32 R4, R4, -0x326172a9, RZ ;  /* 0xcd9e8d5704047825 */ /* 0x000fe200078e00ff */
[----:B------:R-:W-:Y:S01]  /*53c0*/  LOP3.LUT R12, R11, UR4, R160, 0x96, !PT ;  /* 0x000000040b0c7c12 */ /* 0x000fe2000f8e96a0 */
[----:B------:R-:W-:Y:S01]  /*53d0*/  MUFU.EX2 R159, R20 ;  /* 0x00000014009f7308 */ /* 0x000fe20000000800 */
[----:B------:R-:W-:Y:S01]  /*53e0*/  @!P0 ISETP.GE.AND P6, PT, R0, R141, PT ;  /* 0x0000008d0000820c */ /* 0x000fe20003fc6270 */
[----:B------:R-:W-:Y:S01]  /*53f0*/  IMAD.WIDE.U32 R140, R140, -0x326172a9, RZ ;  /* 0xcd9e8d578c8c7825 */ /* 0x000fe200078e00ff */
[----:B---3--:R-:W-:Y:S01]  /*5400*/  LOP3.LUT R14, R5, UR4, R154, 0x96, !PT ;  /* 0x00000004050e7c12 */ /* 0x008fe2000f8e969a */
[----:B------:R-:W-:Y:S01]  /*5410*/  UIADD3 UR4, UR8, 0x646e171e, URZ ;  /* 0x646e171e08047890 */ /* 0x000fe2000fffe03f */
[----:B------:R-:W-:Y:S01]  /*5420*/  LOP3.LUT R5, R17, UR6, R10, 0x96, !PT ;  /* 0x0000000611057c12 */ /* 0x000fe2000f8e960a */
[----:B-1----:R-:W-:Y:S01]  /*5430*/  IMAD.WIDE.U32 R12, R12, -0x2daee0ad, RZ ;  /* 0xd2511f530c0c7825 */ /* 0x002fe200078e00ff */
[----:B------:R-:W-:Y:S02]  /*5440*/  LOP3.LUT R10, R141, UR6, R4, 0x96, !PT ;  /* 0x000000068d0a7c12 */ /* 0x000fe4000f8e9604 */
[----:B------:R-:W-:Y:S01]  /*5450*/  @!P0 FSEL R29, R29, -INF , !P6 ;  /* 0xff8000001d1d8808 */ /* 0x000fe20007000000 */
[----:B------:R1:W-:Y:S01]  /*5460*/  MUFU.EX2 R160, R19 ;  /* 0x0000001300a07308 */ /* 0x0003e20000000800 */
[----:B------:R-:W-:Y:S01]  /*5470*/  IMAD.WIDE.U32 R14, R14, -0x2daee0ad, RZ ;  /* 0xd2511f530e0e7825 */ /* 0x000fe200078e00ff */
[----:B------:R-:W-:Y:S02]  /*5480*/  LOP3.LUT R134, R13, UR5, R134, 0x96, !PT ;  /* 0x000000050d867c12 */ /* 0x000fe4000f8e9686 */
[----:B------:R-:W-:Y:S01]  /*5490*/  @!P0 ISETP.GE.AND P6, PT, R0, R144, PT ;  /* 0x000000900000820c */ /* 0x000fe20003fc6270 */
[----:B------:R-:W-:Y:S01]  /*54a0*/  IMAD.WIDE.U32 R4, R5, -0x2daee0ad, RZ ;  /* 0xd2511f5305047825 */ /* 0x000fe200078e00ff */
[----:B------:R-:W-:Y:S01]  /*54b0*/  LOP3.LUT R132, R15, UR5, R132, 0x96, !PT ;  /* 0x000000050f847c12 */ /* 0x000fe2000f8e9684 */
[----:B------:R-:W-:Y:S01]  /*54c0*/  UIADD3 UR5, UR9, -0x4ab325aa, URZ ;  /* 0xb54cda5609057890 */ /* 0x000fe2000fffe03f */
[----:B------:R-:W-:Y:S01]  /*54d0*/  @!P0 FSEL R27, R27, -INF , !P2 ;  /* 0xff8000001b1b8808 */ /* 0x000fe20005000000 */
[----:B------:R-:W-:Y:S01]  /*54e0*/  IMAD.WIDE.U32 R10, R10, -0x2daee0ad, RZ ;  /* 0xd2511f530a0a7825 */ /* 0x000fe200078e00ff */
[----:B------:R-:W-:Y:S01]  /*54f0*/  LOP3.LUT R141, R4, 0xffff, RZ, 0xc0, !PT ;  /* 0x0000ffff048d7812 */ /* 0x000fe200078ec0ff */
[----:B------:R-:W-:Y:S01]  /*5500*/  MUFU.EX2 R162, R162 ;  /* 0x000000a200a27308 */ /* 0x000fe20000000800 */
[----:B------:R-:W-:Y:S01]  /*5510*/  @!P0 ISETP.GE.AND P2, PT, R0, R147, PT ;  /* 0x000000930000820c */ /* 0x000fe20003f46270 */
[----:B------:R-:W-:Y:S01]  /*5520*/  FFMA.FTZ R23, R23, c[0x0][0x23c], -R146 ;  /* 0x00008f0017177a23 */ /* 0x000fe20000010892 */
[----:B------:R-:W-:Y:S01]  /*5530*/  SHF.R.U32.HI R142, RZ, 0x10, R4 ;  /* 0x00000010ff8e7819 */ /* 0x000fe20000011604 */
[--C-:B------:R-:W-:Y:S01]  /*5540*/  FFMA.FTZ R28, R28, c[0x0][0x23c], -R145.reuse ;  /* 0x00008f001c1c7a23 */ /* 0x100fe20000010891 */
[----:B------:R-:W-:Y:S01]  /*5550*/  LOP3.LUT R12, R5, UR4, R12, 0x96, !PT ;  /* 0x00000004050c7c12 */ /* 0x000fe2000f8e960c */
[----:B------:R-:W-:Y:S01]  /*5560*/  FFMA.FTZ R145, R29, c[0x0][0x23c], -R145 ;  /* 0x00008f001d917a23 */ /* 0x000fe20000010891 */
[----:B------:R-:W-:Y:S01]  /*5570*/  SHF.R.U32.HI R0, RZ, 0x18, R4 ;  /* 0x00000018ff007819 */ /* 0x000fe20000011604 */
[----:B------:R-:W-:Y:S01]  /*5580*/  FFMA.FTZ R27, R27, c[0x0][0x23c], -R8 ;  /* 0x00008f001b1b7a23 */ /* 0x000fe20000010808 */
[----:B------:R-:W-:Y:S01]  /*5590*/  LOP3.LUT R13, R4, 0xff, RZ, 0xc0, !PT ;  /* 0x000000ff040d7812 */ /* 0x000fe200078ec0ff */
[----:B------:R-:W-:Y:S01]  /*55a0*/  IMAD.WIDE.U32 R4, R134, -0x326172a9, RZ ;  /* 0xcd9e8d5786047825 */ /* 0x000fe200078e00ff */
[----:B------:R-:W-:Y:S01]  /*55b0*/  LOP3.LUT R9, R11, UR4, R14, 0x96, !PT ;  /* 0x000000040b097c12 */ /* 0x000fe2000f8e960e */
[----:B------:R-:W-:Y:S01]  /*55c0*/  ULDC.U8 UR4, c[0x0][0x2d8] ;  /* 0x0000b60000047ab9 */ /* 0x000fe20000000000 */
[----:B------:R-:W-:Y:S01]  /*55d0*/  LOP3.LUT R135, R10, 0xffff, RZ, 0xc0, !PT ;  /* 0x0000ffff0a877812 */ /* 0x000fe200078ec0ff */
[----:B------:R-:W-:Y:S01]  /*55e0*/  MUFU.EX2 R158, R21 ;  /* 0x00000015009e7308 */ /* 0x000fe20000000800 */
[----:B------:R-:W-:Y:S02]  /*55f0*/  LOP3.LUT R6, R5, UR5, R16, 0x96, !PT ;  /* 0x0000000505067c12 */ /* 0x000fe4000f8e9610 */
[C---:B------:R-:W-:Y:S02]  /*5600*/  LOP3.LUT R16, R4.reuse, 0xffff, RZ, 0xc0, !PT ;  /* 0x0000ffff04107812 */ /* 0x040fe400078ec0ff */
[----:B--2---:R-:W-:Y:S02]  /*5610*/  LOP3.LUT R18, R4, 0xff, RZ, 0xc0, !PT ;  /* 0x000000ff04127812 */ /* 0x004fe400078ec0ff */
[--C-:B-1----:R-:W-:Y:S02]  /*5620*/  SHF.R.U32.HI R19, RZ, 0x18, R4.reuse ;  /* 0x00000018ff137819 */ /* 0x102fe40000011604 */
[----:B------:R-:W-:Y:S01]  /*5630*/  SHF.R.U32.HI R17, RZ, 0x10, R4 ;  /* 0x00000010ff117819 */ /* 0x000fe20000011604 */
[----:B------:R-:W-:Y:S01]  /*5640*/  IMAD.WIDE.U32 R4, R132, -0x326172a9, RZ ;  /* 0xcd9e8d5784047825 */ /* 0x000fe200078e00ff */
[----:B------:R-:W-:Y:S01]  /*5650*/  LOP3.LUT R7, R6, 0xffff, RZ, 0xc0, !PT ;  /* 0x0000ffff06077812 */ /* 0x000fe200078ec0ff */
[----:B------:R-:W-:Y:S01]  /*5660*/  MUFU.EX2 R157, R22 ;  /* 0x00000016009d7308 */ /* 0x000fe20000000800 */
[----:B------:R-:W-:Y:S02]  /*5670*/  @!P0 FSEL R30, R30, -INF , !P1 ;  /* 0xff8000001e1e8808 */ /* 0x000fe40004800000 */
[----:B------:R-:W-:Y:S02]  /*5680*/  ISETP.LE.U32.AND P1, PT, R13, UR4, PT ;  /* 0x000000040d007c0c */ /* 0x000fe4000bf23070 */
[----:B------:R-:W-:Y:S01]  /*5690*/  LOP3.LUT R11, R4, 0xffff, RZ, 0xc0, !PT ;  /* 0x0000ffff040b7812 */ /* 0x000fe200078ec0ff */
[----:B------:R-:W-:Y:S01]  /*56a0*/  FFMA.FTZ R30, R30, c[0x0][0x23c], -R8 ;  /* 0x00008f001e1e7a23 */ /* 0x000fe20000010808 */
[----:B------:R-:W-:Y:S02]  /*56b0*/  LOP3.LUT R15, R4, 0xff, RZ, 0xc0, !PT ;  /* 0x000000ff040f7812 */ /* 0x000fe400078ec0ff */
[--C-:B------:R-:W-:Y:S01]  /*56c0*/  SHF.R.U32.HI R13, RZ, 0x10, R4.reuse ;  /* 0x00000010ff0d7819 */ /* 0x100fe20000011604 */
[----:B------:R-:W-:Y:S01]  /*56d0*/  MUFU.EX2 R155, R24 ;  /* 0x00000018009b7308 */ /* 0x000fe20000000800 */
[----:B------:R-:W-:Y:S02]  /*56e0*/  SHF.R.U32.HI R14, RZ, 0x18, R4 ;  /* 0x00000018ff0e7819 */ /* 0x000fe40000011604 */
[----:B------:R-:W-:Y:S02]  /*56f0*/  SHF.R.U32.HI R4, RZ, 0x8, R7 ;  /* 0x00000008ff047819 */ /* 0x000fe40000011607 */
[----:B------:R-:W-:Y:S02]  /*5700*/  LOP3.LUT R133, R10, 0xff, RZ, 0xc0, !PT ;  /* 0x000000ff0a857812 */ /* 0x000fe400078ec0ff */
[----:B------:R-:W-:Y:S02]  /*5710*/  SHF.R.U32.HI R134, RZ, 0x18, R10 ;  /* 0x00000018ff867819 */ /* 0x000fe4000001160a */
[----:B------:R-:W-:Y:S01]  /*5720*/  @!P0 FSEL R31, R31, -INF , !P5 ;  /* 0xff8000001f1f8808 */ /* 0x000fe20006800000 */
[----:B------:R-:W-:Y:S01]  /*5730*/  MUFU.EX2 R153, R26 ;  /* 0x0000001a00997308 */ /* 0x000fe20000000800 */
[----:B------:R-:W-:Y:S02]  /*5740*/  ISETP.LE.U32.AND P5, PT, R0, UR4, PT ;  /* 0x0000000400007c0c */ /* 0x000fe4000bfa3070 */
[----:B------:R-:W-:Y:S01]  /*5750*/  LOP3.LUT R0, R5, UR5, R140, 0x96, !PT ;  /* 0x0000000505007c12 */ /* 0x000fe2000f8e968c */
[----:B------:R-:W-:Y:S01]  /*5760*/  FFMA.FTZ R8, R31, c[0x0][0x23c], -R8 ;  /* 0x00008f001f087a23 */ /* 0x000fe20000010808 */
[----:B------:R-:W-:Y:S01]  /*5770*/  SHF.R.U32.HI R20, RZ, 0x10, R10 ;  /* 0x00000010ff147819 */ /* 0x000fe2000001160a */
[----:B------:R-:W-:Y:S01]  /*5780*/  IMAD.U32 R140, RZ, RZ, UR15 ;  /* 0x0000000fff8c7e24 */ /* 0x000fe2000f8e00ff */
[----:B------:R-:W-:Y:S02]  /*5790*/  LOP3.LUT R10, R6, 0xff, RZ, 0xc0, !PT ;  /* 0x000000ff060a7812 */ /* 0x000fe400078ec0ff */
[--C-:B------:R-:W-:Y:S01]  /*57a0*/  SHF.R.U32.HI R5, RZ, 0x18, R6.reuse ;  /* 0x00000018ff057819 */ /* 0x100fe20000011606 */
[----:B------:R-:W-:Y:S01]  /*57b0*/  MUFU.EX2 R156, R23 ;  /* 0x00000017009c7308 */ /* 0x000fe20000000800 */
[----:B------:R-:W-:Y:S02]  /*57c0*/  SHF.R.U32.HI R6, RZ, 0x10, R6 ;  /* 0x00000010ff067819 */ /* 0x000fe40000011606 */
[----:B------:R-:W-:Y:S02]  /*57d0*/  LOP3.LUT R4, R4, 0xffff, RZ, 0xc0, !PT ;  /* 0x0000ffff04047812 */ /* 0x000fe400078ec0ff */
[----:B------:R-:W-:Y:S02]  /*57e0*/  @!P0 FSEL R34, R34, -INF , !P4 ;  /* 0xff80000022228808 */ /* 0x000fe40006000000 */
[----:B------:R-:W-:Y:S02]  /*57f0*/  LOP3.LUT R7, R6, 0xff, RZ, 0xc0, !PT ;  /* 0x000000ff06077812 */ /* 0x000fe400078ec0ff */
[----:B------:R-:W-:Y:S01]  /*5800*/  ISETP.LE.U32.AND P4, PT, R4, UR4, PT ;  /* 0x0000000404007c0c */ /* 0x000fe2000bf83070 */
[----:B------:R-:W-:Y:S01]  /*5810*/  MUFU.EX2 R154, R25 ;  /* 0x00000019009a7308 */ /* 0x000fe20000000800 */
[----:B------:R-:W-:Y:S01]  /*5820*/  LOP3.LUT R4, R0, 0xffff, RZ, 0xc0, !PT ;  /* 0x0000ffff00047812 */ /* 0x000fe200078ec0ff */
[----:B------:R-:W-:Y:S01]  /*5830*/  FFMA.FTZ R34, R34, c[0x0][0x23c], -R146 ;  /* 0x00008f0022227a23 */ /* 0x000fe20000010892 */
[----:B------:R-:W-:Y:S02]  /*5840*/  @!P0 FSEL R35, R35, -INF , !P6 ;  /* 0xff80000023238808 */ /* 0x000fe40007000000 */
[----:B------:R-:W-:Y:S02]  /*5850*/  ISETP.LE.U32.AND P6, PT, R7, UR4, PT ;  /* 0x0000000407007c0c */ /* 0x000fe4000bfc3070 */
[----:B------:R-:W-:Y:S01]  /*5860*/  SHF.R.U32.HI R4, RZ, 0x8, R4 ;  /* 0x00000008ff047819 */ /* 0x000fe20000011604 */
[----:B------:R-:W-:Y:S01]  /*5870*/  FFMA.FTZ R146, R35, c[0x0][0x23c], -R146 ;  /* 0x00008f0023927a23 */ /* 0x000fe20000010892 */
[----:B------:R-:W-:Y:S01]  /*5880*/  @!P0 FSEL R33, R33, -INF , !P2 ;  /* 0xff80000021218808 */ /* 0x000fe20005000000 */
[----:B------:R-:W-:Y:S01]  /*5890*/  MUFU.EX2 R150, R145 ;  /* 0x0000009100967308 */ /* 0x000fe20000000800 */
[----:B------:R-:W-:Y:S01]  /*58a0*/  ISETP.LE.U32.AND P2, PT, R5, UR4, PT ;  /* 0x0000000405007c0c */ /* 0x000fe2000bf43070 */
[----:B------:R-:W-:Y:S01]  /*58b0*/  @!P4 FADD.FTZ R165, -R165, -RZ ;  /* 0x800000ffa5a5c221 */ /* 0x000fe20000010100 */
[----:B------:R-:W-:Y:S02]  /*58c0*/  LOP3.LUT R4, R4, 0xffff, RZ, 0xc0, !PT ;  /* 0x0000ffff04047812 */ /* 0x000fe400078ec0ff */
[----:B------:R-:W-:Y:S02]  /*58d0*/  LOP3.LUT R6, R0, 0xff, RZ, 0xc0, !PT ;  /* 0x000000ff00067812 */ /* 0x000fe400078ec0ff */
[----:B------:R-:W-:Y:S01]  /*58e0*/  ISETP.LE.U32.AND P4, PT, R4, UR4, PT ;  /* 0x0000000404007c0c */ /* 0x000fe2000bf83070 */
[----:B------:R-:W-:Y:S01]  /*58f0*/  @!P6 FADD.FTZ R164, -R164, -RZ ;  /* 0x800000ffa4a4e221 */ /* 0x000fe20000010100 */
[----:B------:R-:W-:Y:S01]  /*5900*/  SHF.R.U32.HI R4, RZ, 0x18, R0 ;  /* 0x00000018ff047819 */ /* 0x000fe20000011600 */
[----:B------:R-:W-:Y:S01]  /*5910*/  MUFU.EX2 R145, R34 ;  /* 0x0000002200917308 */ /* 0x000fe20000000800 */
[----:B------:R-:W-:Y:S02]  /*5920*/  @!P0 FSEL R32, R32, -INF , !P3 ;  /* 0xff80000020208808 */ /* 0x000fe40005800000 */
[----:B------:R-:W-:Y:S01]  /*5930*/  ISETP.LE.U32.AND P6, PT, R4, UR4, PT ;  /* 0x0000000404007c0c */ /* 0x000fe2000bfc3070 */
[----:B------:R-:W-:Y:S01]  /*5940*/  @!P2 FADD.FTZ R232, -R232, -RZ ;  /* 0x800000ffe8e8a221 */ /* 0x000fe20000010100 */
[----:B------:R-:W-:Y:S01]  /*5950*/  ISETP.LE.U32.AND P0, PT, R6, UR4, PT ;  /* 0x0000000406007c0c */ /* 0x000fe2000bf03070 */
[--C-:B------:R-:W-:Y:S01]  /*5960*/  FFMA.FTZ R32, R32, c[0x0][0x23c], -R148.reuse ;  /* 0x00008f0020207a23 */ /* 0x100fe20000010894 */
[----:B------:R-:W-:Y:S01]  /*5970*/  ISETP.LE.U32.AND P2, PT, R15, UR4, PT ;  /* 0x000000040f007c0c */ /* 0x000fe2000bf43070 */
[----:B------:R-:W-:Y:S01]  /*5980*/  FFMA.FTZ R148, R33, c[0x0][0x23c], -R148 ;  /* 0x00008f0021947a23 */ /* 0x000fe20000010894 */
[----:B------:R-:W-:Y:S01]  /*5990*/  LOP3.LUT R4, R13, 0xff, RZ, 0xc0, !PT ;  /* 0x000000ff0d047812 */ /* 0x000fe200078ec0ff */
[----:B------:R-:W-:Y:S01]  /*59a0*/  @!P4 FADD.FTZ R171, -R171, -RZ ;  /* 0x800000ffababc221 */ /* 0x000fe20000010100 */
[----:B------:R-:W-:Y:S01]  /*59b0*/  SHF.R.U32.HI R5, RZ, 0x10, R0 ;  /* 0x00000010ff057819 */ /* 0x000fe20000011600 */
[----:B------:R-:W1:Y:S01]  /*59c0*/  MUFU.EX2 R149, R32 ;  /* 0x0000002000957308 */ /* 0x000e620000000800 */
[----:B------:R-:W-:Y:S02]  /*59d0*/  SHF.R.U32.HI R0, RZ, 0x8, R11 ;  /* 0x00000008ff007819 */ /* 0x000fe4000001160b */
[----:B------:R-:W-:Y:S01]  /*59e0*/  ISETP.LE.U32.AND P4, PT, R4, UR4, PT ;  /* 0x0000000404007c0c */ /* 0x000fe2000bf83070 */
[----:B----4-:R-:W-:Y:S01]  /*59f0*/  @!P6 FADD.FTZ R234, -R234, -RZ ;  /* 0x800000ffeaeae221 */ /* 0x010fe20000010100 */
[----:B------:R-:W-:Y:S01]  /*5a00*/  LOP3.LUT R0, R0, 0xffff, RZ, 0xc0, !PT ;  /* 0x0000ffff00007812 */ /* 0x000fe200078ec0ff */
[----:B------:R-:W-:Y:S01]  /*5a10*/  @!P0 FADD.FTZ R233, -R233, -RZ ;  /* 0x800000ffe9e98221 */ /* 0x000fe20000010100 */
[----:B------:R-:W-:Y:S01]  /*5a20*/  ISETP.LE.U32.AND P6, PT, R14, UR4, PT ;  /* 0x000000040e007c0c */ /* 0x000fe2000bfc3070 */
[----:B------:R-:W-:Y:S01]  /*5a30*/  @!P2 FADD.FTZ R168, -R168, -RZ ;  /* 0x800000ffa8a8a221 */ /* 0x000fe20000010100 */
[----:B------:R-:W-:Y:S01]  /*5a40*/  ISETP.LE.U32.AND P0, PT, R0, UR4, PT ;  /* 0x0000000400007c0c */ /* 0x000fe2000bf03070 */
[----:B------:R-:W-:Y:S01]  /*5a50*/  MUFU.EX2 R148, R148 ;  /* 0x0000009400947308 */ /* 0x000fe20000000800 */
[----:B------:R-:W-:Y:S02]  /*5a60*/  SHF.R.U32.HI R0, RZ, 0x8, R16 ;  /* 0x00000008ff007819 */ /* 0x000fe40000011610 */
[----:B------:R-:W-:Y:S02]  /*5a70*/  ISETP.LE.U32.AND P2, PT, R18, UR4, PT ;  /* 0x0000000412007c0c */ /* 0x000fe4000bf43070 */
[----:B------:R-:W-:Y:S01]  /*5a80*/  LOP3.LUT R0, R0, 0xffff, RZ, 0xc0, !PT ;  /* 0x0000ffff00007812 */ /* 0x000fe200078ec0ff */
[----:B------:R-:W-:Y:S01]  /*5a90*/  @!P4 FADD.FTZ R167, -R167, -RZ ;  /* 0x800000ffa7a7c221 */ /* 0x000fe20000010100 */
[----:B------:R-:W-:Y:S02]  /*5aa0*/  LOP3.LUT R4, R17, 0xff, RZ, 0xc0, !PT ;  /* 0x000000ff11047812 */ /* 0x000fe400078ec0ff */
[----:B------:R-:W-:Y:S01]  /*5ab0*/  ISETP.LE.U32.AND P4, PT, R0, UR4, PT ;  /* 0x0000000400007c0c */ /* 0x000fe2000bf83070 */
[----:B------:R-:W-:Y:S01]  /*5ac0*/  @!P6 FADD.FTZ R170, -R170, -RZ ;  /* 0x800000ffaaaae221 */ /* 0x000fe20000010100 */
[----:B------:R-:W-:Y:S01]  /*5ad0*/  LOP3.LUT R0, R12, 0xffff, RZ, 0xc0, !PT ;  /* 0x0000ffff0c007812 */ /* 0x000fe200078ec0ff */
[----:B------:R-:W-:Y:S01]  /*5ae0*/  @!P0 FADD.FTZ R169, -R169, -RZ ;  /* 0x800000ffa9a98221 */ /* 0x000fe20000010100 */
[----:B------:R-:W-:Y:S01]  /*5af0*/  ISETP.LE.U32.AND P6, PT, R4, UR4, PT ;  /* 0x0000000404007c0c */ /* 0x000fe2000bfc3070 */
[----:B-1----:R-:W-:Y:S01]  /*5b00*/  @!P1 FADD.FTZ R149, -R149, -RZ ;  /* 0x800000ff95959221 */ /* 0x002fe20000010100 */
[----:B------:R-:W-:Y:S01]  /*5b10*/  LOP3.LUT R4, R12, 0xff, RZ, 0xc0, !PT ;  /* 0x000000ff0c047812 */ /* 0x000fe200078ec0ff */
[----:B------:R-:W-:Y:S01]  /*5b20*/  @!P2 FADD.FTZ R163, -R163, -RZ ;  /* 0x800000ffa3a3a221 */ /* 0x000fe20000010100 */
[----:B------:R-:W-:Y:S01]  /*5b30*/  SHF.R.U32.HI R0, RZ, 0x8, R0 ;  /* 0x00000008ff007819 */ /* 0x000fe20000011600 */
[----:B------:R-:W1:Y:S01]  /*5b40*/  MUFU.EX2 R146, R146 ;  /* 0x0000009200927308 */ /* 0x000e620000000800 */
[----:B------:R-:W-:Y:S02]  /*5b50*/  ISETP.LE.U32.AND P2, PT, R4, UR4, PT ;  /* 0x0000000404007c0c */ /* 0x000fe4000bf43070 */
[----:B------:R-:W-:Y:S01]  /*5b60*/  LOP3.LUT R0, R0, 0xffff, RZ, 0xc0, !PT ;  /* 0x0000ffff00007812 */ /* 0x000fe200078ec0ff */
[----:B------:R-:W-:Y:S01]  /*5b70*/  @!P4 FADD.FTZ R162, -R162, -RZ ;  /* 0x800000ffa2a2c221 */ /* 0x000fe20000010100 */
[----:B------:R-:W-:Y:S02]  /*5b80*/  SHF.R.U32.HI R4, RZ, 0x10, R12 ;  /* 0x00000010ff047819 */ /* 0x000fe4000001160c */
[----:B------:R-:W-:Y:S01]  /*5b90*/  ISETP.LE.U32.AND P4, PT, R0, UR4, PT ;  /* 0x0000000400007c0c */ /* 0x000fe2000bf83070 */
[----:B------:R-:W-:Y:S01]  /*5ba0*/  @!P6 FADD.FTZ R161, -R161, -RZ ;  /* 0x800000ffa1a1e221 */ /* 0x000fe20000010100 */
[----:B------:R-:W-:Y:S01]  /*5bb0*/  LOP3.LUT R0, R4, 0xff, RZ, 0xc0, !PT ;  /* 0x000000ff04007812 */ /* 0x000fe200078ec0ff */
[----:B------:R-:W-:Y:S01]  /*5bc0*/  MUFU.EX2 R152, R27 ;  /* 0x0000001b00987308 */ /* 0x000fe20000000800 */
[----:B------:R-:W-:Y:S02]  /*5bd0*/  LOP3.LUT R4, R9, 0xffff, RZ, 0xc0, !PT ;  /* 0x0000ffff09047812 */ /* 0x000fe400078ec0ff */
[----:B------:R-:W-:Y:S01]  /*5be0*/  ISETP.LE.U32.AND P6, PT, R0, UR4, PT ;  /* 0x0000000400007c0c */ /* 0x000fe2000bfc3070 */
[----:B------:R-:W-:Y:S01]  /*5bf0*/  @!P2 FADD.FTZ R159, -R159, -RZ ;  /* 0x800000ff9f9fa221 */ /* 0x000fe20000010100 */
[----:B------:R-:W-:Y:S02]  /*5c00*/  SHF.R.U32.HI R0, RZ, 0x8, R4 ;  /* 0x00000008ff007819 */ /* 0x000fe40000011604 */
[----:B------:R-:W-:Y:S02]  /*5c10*/  LOP3.LUT R4, R9, 0xff, RZ, 0xc0, !PT ;  /* 0x000000ff09047812 */ /* 0x000fe400078ec0ff */
[----:B------:R-:W-:Y:S01]  /*5c20*/  LOP3.LUT R0, R0, 0xffff, RZ, 0xc0, !PT ;  /* 0x0000ffff00007812 */ /* 0x000fe200078ec0ff */
[----:B------:R-:W-:Y:S01]  /*5c30*/  @!P4 FADD.FTZ R158, -R158, -RZ ;  /* 0x800000ff9e9ec221 */ /* 0x000fe20000010100 */
[----:B------:R-:W-:Y:S01]  /*5c40*/  ISETP.LE.U32.AND P2, PT, R4, UR4, PT ;  /* 0x0000000404007c0c */ /* 0x000fe2000bf43070 */
[----:B------:R-:W-:Y:S01]  /*5c50*/  MUFU.EX2 R151, R28 ;  /* 0x0000001c00977308 */ /* 0x000fe20000000800 */
[----:B------:R-:W-:Y:S01]  /*5c60*/  SHF.R.U32.HI R4, RZ, 0x10, R9 ;  /* 0x00000010ff047819 */ /* 0x000fe20000011609 */
[----:B-1----:R-:W-:Y:S01]  /*5c70*/  @!P5 FADD.FTZ R146, -R146, -RZ ;  /* 0x800000ff9292d221 */ /* 0x002fe20000010100 */
[----:B------:R-:W-:Y:S01]  /*5c80*/  ISETP.LE.U32.AND P3, PT, R10, UR4, PT ;  /* 0x000000040a007c0c */ /* 0x000fe2000bf63070 */
[----:B------:R-:W-:Y:S01]  /*5c90*/  @!P6 FADD.FTZ R157, -R157, -RZ ;  /* 0x800000ff9d9de221 */ /* 0x000fe20000010100 */
[----:B------:R-:W-:Y:S02]  /*5ca0*/  ISETP.LE.U32.AND P4, PT, R0, UR4, PT ;  /* 0x0000000400007c0c */ /* 0x000fe4000bf83070 */
[----:B------:R-:W-:Y:S02]  /*5cb0*/  LOP3.LUT R0, R4, 0xff, RZ, 0xc0, !PT ;  /* 0x000000ff04007812 */ /* 0x000fe400078ec0ff */
[----:B------:R-:W-:Y:S01]  /*5cc0*/  SHF.R.U32.HI R4, RZ, 0x8, R141 ;  /* 0x00000008ff047819 */ /* 0x000fe2000001168d */
[----:B------:R-:W1:Y:S01]  /*5cd0*/  MUFU.EX2 R147, R30 ;  /* 0x0000001e00937308 */ /* 0x000e620000000800 */
[----:B------:R-:W-:Y:S01]  /*5ce0*/  ISETP.LE.U32.AND P6, PT, R0, UR4, PT ;  /* 0x0000000400007c0c */ /* 0x000fe2000bfc3070 */
[----:B------:R-:W-:Y:S01]  /*5cf0*/  @!P2 FADD.FTZ R155, -R155, -RZ ;  /* 0x800000ff9b9ba221 */ /* 0x000fe20000010100 */
[----:B------:R-:W-:Y:S01]  /*5d00*/  LOP3.LUT R0, R4, 0xffff, RZ, 0xc0, !PT ;  /* 0x0000ffff04007812 */ /* 0x000fe200078ec0ff */
[----:B------:R-:W-:Y:S01]  /*5d10*/  IMAD.U32 R141, RZ, RZ, UR14 ;  /* 0x0000000eff8d7e24 */ /* 0x000fe2000f8e00ff */
[----:B------:R-:W-:Y:S01]  /*5d20*/  ISETP.LE.U32.AND P0, PT, R19, UR4, PT ;  /* 0x0000000413007c0c */ /* 0x000fe2000bf03070 */
[----:B------:R-:W-:Y:S01]  /*5d30*/  @!P3 FADD.FTZ R166, -R166, -RZ ;  /* 0x800000ffa6a6b221 */ /* 0x000fe20000010100 */
[----:B------:R-:W-:Y:S01]  /*5d40*/  ISETP.LE.U32.AND P2, PT, R0, UR4, PT ;  /* 0x0000000400007c0c */ /* 0x000fe2000bf43070 */
[----:B------:R-:W-:Y:S01]  /*5d50*/  @!P4 FADD.FTZ R154, -R154, -RZ ;  /* 0x800000ff9a9ac221 */ /* 0x000fe20000010100 */
[----:B------:R-:W-:Y:S01]  /*5d60*/  LOP3.LUT R0, R142, 0xff, RZ, 0xc0, !PT ;  /* 0x000000ff8e007812 */ /* 0x000fe200078ec0ff */
[----:B------:R-:W2:Y:S01]  /*5d70*/  MUFU.EX2 R144, R8 ;  /* 0x0000000800907308 */ /* 0x000ea20000000800 */
[----:B------:R-:W-:Y:S02]  /*5d80*/  LOP3.LUT R5, R5, 0xff, RZ, 0xc0, !PT ;  /* 0x000000ff05057812 */ /* 0x000fe400078ec0ff */
[----:B------:R-:W-:Y:S01]  /*5d90*/  SHF.R.U32.HI R4, RZ, 0x8, R135 ;  /* 0x00000008ff047819 */ /* 0x000fe20000011687 */
[----:B------:R-:W-:Y:S01]  /*5da0*/  @!P6 FADD.FTZ R153, -R153, -RZ ;  /* 0x800000ff9999e221 */ /* 0x000fe20000010100 */
[----:B------:R-:W-:Y:S02]  /*5db0*/  ISETP.LE.U32.AND P6, PT, R0, UR4, PT ;  /* 0x0000000400007c0c */ /* 0x000fe4000bfc3070 */
[----:B------:R-:W-:Y:S01]  /*5dc0*/  F2FP.RELU.PACK_AB R0, R165, R166 ;  /* 0x000000a6a500723e */ /* 0x000fe200000008ff */
[----:B------:R-:W-:Y:S01]  /*5dd0*/  @!P0 FADD.FTZ R160, -R160, -RZ ;  /* 0x800000ffa0a08221 */ /* 0x000fe20000010100 */
[----:B------:R-:W-:Y:S01]  /*5de0*/  ISETP.LE.U32.AND P3, PT, R5, UR4, PT ;  /* 0x0000000405007c0c */ /* 0x000fe2000bf63070 */
[----:B------:R-:W-:Y:S01]  /*5df0*/  @!P2 FADD.FTZ R148, -R148, -RZ ;  /* 0x800000ff9494a221 */ /* 0x000fe20000010100 */
[----:B------:R-:W-:Y:S01]  /*5e00*/  F2FP.RELU.PACK_AB R7, R232, R164 ;  /* 0x000000a4e807723e */ /* 0x000fe200000008ff */
[----:B------:R3:W-:Y:S01]  /*5e10*/  STS [R240+0x13000], R0 ;  /* 0x01300000f0007388 */ /* 0x0007e20000000800 */
[----:B------:R-:W-:Y:S02]  /*5e20*/  LOP3.LUT R4, R4, 0xffff, RZ, 0xc0, !PT ;  /* 0x0000ffff04047812 */ /* 0x000fe400078ec0ff */
[----:B------:R-:W-:Y:S01]  /*5e30*/  F2FP.RELU.PACK_AB R6, R171, R233 ;  /* 0x000000e9ab06723e */ /* 0x000fe200000008ff */
[----:B------:R4:W-:Y:S01]  /*5e40*/  STS [R240+0x13400], R7 ;  /* 0x01340007f0007388 */ /* 0x0009e20000000800 */
[----:B------:R-:W-:Y:S01]  /*5e50*/  ISETP.LE.U32.AND P2, PT, R4, UR4, PT ;  /* 0x0000000404007c0c */ /* 0x000fe2000bf43070 */
[----:B------:R-:W-:Y:S01]  /*5e60*/  @!P6 FADD.FTZ R145, -R145, -RZ ;  /* 0x800000ff9191e221 */ /* 0x000fe20000010100 */
[----:B------:R-:W-:Y:S02]  /*5e70*/  F2FP.RELU.PACK_AB R4, R162, R163 ;  /* 0x000000a3a204723e */ /* 0x000fe400000008ff */
[----:B------:R-:W-:Y:S01]  /*5e80*/  LOP3.LUT R5, R20, 0xff, RZ, 0xc0, !PT ;  /* 0x000000ff14057812 */ /* 0x000fe200078ec0ff */
[----:B------:R-:W-:Y:S01]  /*5e90*/  @!P3 FADD.FTZ R235, -R235, -RZ ;  /* 0x800000ffebebb221 */ /* 0x000fe20000010100 */
[----:B------:R-:W-:Y:S01]  /*5ea0*/  SHF.R.U32.HI R12, RZ, 0x18, R12 ;  /* 0x00000018ff0c7819 */ /* 0x000fe2000001160c */
[----:B------:R2:W-:Y:S01]  /*5eb0*/  STS [R239+0x13000], R4 ;  /* 0x01300004ef007388 */ /* 0x0005e20000000800 */
[----:B------:R-:W-:Y:S02]  /*5ec0*/  ISETP.LE.U32.AND P1, PT, R5, UR4, PT ;  /* 0x0000000405007c0c */ /* 0x000fe4000bf23070 */
[----:B------:R-:W-:Y:S02]  /*5ed0*/  F2FP.RELU.PACK_AB R5, R234, R235 ;  /* 0x000000ebea05723e */ /* 0x000fe400000008ff */
[----:B------:R-:W-:Y:S01]  /*5ee0*/  ISETP.LE.U32.AND P0, PT, R12, UR4, PT ;  /* 0x000000040c007c0c */ /* 0x000fe2000bf03070 */
[----:B------:R-:W-:Y:S01]  /*5ef0*/  @!P2 FADD.FTZ R150, -R150, -RZ ;  /* 0x800000ff9696a221 */ /* 0x000fe20000010100 */
[----:B------:R-:W-:Y:S02]  /*5f00*/  SHF.R.U32.HI R9, RZ, 0x18, R9 ;  /* 0x00000018ff097819 */ /* 0x000fe40000011609 */
[----:B------:R-:W-:Y:S02]  /*5f10*/  ISETP.LE.U32.AND P3, PT, R133, UR4, PT ;  /* 0x0000000485007c0c */ /* 0x000fe4000bf63070 */
[----:B------:R-:W-:Y:S02]  /*5f20*/  ISETP.LE.U32.AND P4, PT, R9, UR4, PT ;  /* 0x0000000409007c0c */ /* 0x000fe4000bf83070 */
[----:B---3--:R-:W-:Y:S01]  /*5f30*/  F2FP.RELU.PACK_AB R0, R160, R161 ;  /* 0x000000a1a000723e */ /* 0x008fe200000008ff */
[----:B-1----:R-:W-:Y:S01]  /*5f40*/  @!P1 FADD.FTZ R147, -R147, -RZ ;  /* 0x800000ff93939221 */ /* 0x002fe20000010100 */
[----:B------:R-:W-:Y:S02]  /*5f50*/  FSETP.GE.FTZ.AND P2, PT, R166, RZ, PT ;  /* 0x000000ffa600720b */ /* 0x000fe40003f56000 */
[----:B----4-:R-:W-:Y:S01]  /*5f60*/  F2FP.RELU.PACK_AB R7, R169, R168 ;  /* 0x000000a8a907723e */ /* 0x010fe200000008ff */
[----:B------:R1:W-:Y:S01]  /*5f70*/  STS [R239+0x13400], R0 ;  /* 0x01340000ef007388 */ /* 0x0003e20000000800 */
[----:B------:R-:W-:Y:S01]  /*5f80*/  @!P0 FADD.FTZ R156, -R156, -RZ ;  /* 0x800000ff9c9c8221 */ /* 0x000fe20000010100 */
[----:B------:R-:W-:Y:S02]  /*5f90*/  ISETP.LE.U32.AND P0, PT, R134, UR4, PT ;  /* 0x0000000486007c0c */ /* 0x000fe4000bf03070 */
[----:B------:R3:W-:Y:S01]  /*5fa0*/  STS [R240+0x14000], R6 ;  /* 0x01400006f0007388 */ /* 0x0007e20000000800 */
[----:B------:R-:W-:Y:S01]  /*5fb0*/  @!P3 FADD.FTZ R151, -R151, -RZ ;  /* 0x800000ff9797b221 */ /* 0x000fe20000010100 */
[----:B------:R-:W-:Y:S01]  /*5fc0*/  FSETP.GE.FTZ.AND P5, PT, R163, RZ, PT ;  /* 0x000000ffa300720b */ /* 0x000fe20003fb6000 */
[----:B------:R-:W-:Y:S01]  /*5fd0*/  @!P4 FADD.FTZ R152, -R152, -RZ ;  /* 0x800000ff9898c221 */ /* 0x000fe20000010100 */
[----:B------:R4:W-:Y:S01]  /*5fe0*/  STS [R240+0x14400], R5 ;  /* 0x01440005f0007388 */ /* 0x0009e20000000800 */
[----:B--2---:R-:W-:Y:S02]  /*5ff0*/  F2FP.RELU.PACK_AB R4, R156, R157 ;  /* 0x0000009d9c04723e */ /* 0x004fe400000008ff */
[----:B------:R-:W-:Y:S01]  /*6000*/  FSETP.GE.FTZ.AND P1, PT, R165, RZ, PT ;  /* 0x000000ffa500720b */ /* 0x000fe20003f36000 */
[----:B------:R4:W-:Y:S01]  /*6010*/  STS [R239+0x14000], R7 ;  /* 0x01400007ef007388 */ /* 0x0009e20000000800 */
[----:B------:R-:W-:Y:S02]  /*6020*/  FSETP.GE.FTZ.AND P4, PT, R162, RZ, PT ;  /* 0x000000ffa200720b */ /* 0x000fe40003f96000 */
[----:B------:R-:W-:Y:S01]  /*6030*/  @!P0 FADD.FTZ R144, -R144, -RZ ;  /* 0x800000ff90908221 */ /* 0x000fe20000010100 */
[C---:B------:R-:W-:Y:S02]  /*6040*/  LEA R142, P0, R250.reuse, R140, 0x2 ;  /* 0x0000008cfa8e7211 */ /* 0x040fe400078010ff */
[----:B------:R-:W-:Y:S02]  /*6050*/  FSETP.GE.FTZ.AND P3, PT, R159, RZ, PT ;  /* 0x000000ff9f00720b */ /* 0x000fe40003f76000 */
[----:B------:R-:W-:Y:S02]  /*6060*/  LEA.HI.X.SX32 R143, R250, R141, 0x2, P0 ;  /* 0x0000008dfa8f7211 */ /* 0x000fe400000f16ff */
[----:B------:R-:W-:Y:S02]  /*6070*/  FSETP.GE.FTZ.AND P0, PT, R164, RZ, PT ;  /* 0x000000ffa400720b */ /* 0x000fe40003f16000 */
[----:B-1----:R-:W-:Y:S01]  /*6080*/  F2FP.RELU.PACK_AB R0, R148, R149 ;  /* 0x000000959400723e */ /* 0x002fe200000008ff */
[----:B------:R-:W2:Y:S01]  /*6090*/  LDG.E R141, [R142.64] ;  /* 0x0000000c8e8d7981 */ /* 0x000ea2000c1e1900 */
[----:B---3--:R-:W-:Y:S03]  /*60a0*/  F2FP.RELU.PACK_AB R6, R170, R167 ;  /* 0x000000a7aa06723e */ /* 0x008fe600000008ff */
[----:B------:R-:W3:Y:S01]  /*60b0*/  LDG.E R140, [R142.64+0x20] ;  /* 0x0000200c8e8c7981 */ /* 0x000ee2000c1e1900 */
[----:B----4-:R-:W-:Y:S03]  /*60c0*/  F2FP.RELU.PACK_AB R5, R158, R159 ;  /* 0x0000009f9e05723e */ /* 0x010fe600000008ff */
[----:B------:R1:W-:Y:S01]  /*60d0*/  STS [R239+0x14400], R6 ;  /* 0x01440006ef007388 */ /* 0x0003e20000000800 */
[----:B------:R-:W-:Y:S03]  /*60e0*/  F2FP.RELU.PACK_AB R7, R154, R155 ;  /* 0x0000009b9a07723e */ /* 0x000fe600000008ff */
[----:B------:R4:W-:Y:S04]  /*60f0*/  STS [R238+0x13000], R5 ;  /* 0x01300005ee007388 */ /* 0x0009e80000000800 */
[----:B------:R4:W-:Y:S04]  /*6100*/  STS [R238+0x13400], R4 ;  /* 0x01340004ee007388 */ /* 0x0009e80000000800 */
[----:B------:R4:W-:Y:S01]  /*6110*/  STS [R237+0x13000], R0 ;  /* 0x01300000ed007388 */ /* 0x0009e20000000800 */
[----:B-1----:R-:W-:Y:S02]  /*6120*/  F2FP.RELU.PACK_AB R6, R152, R153 ;  /* 0x000000999806723e */ /* 0x002fe400000008ff */
[----:B----4-:R-:W-:Y:S02]  /*6130*/  F2FP.RELU.PACK_AB R5, R146, R145 ;  /* 0x000000919205723e */ /* 0x010fe400000008ff */
[----:B------:R-:W-:Y:S03]  /*6140*/  F2FP.RELU.PACK_AB R4, R150, R151 ;  /* 0x000000979604723e */ /* 0x000fe600000008ff */
[----:B------:R-:W-:Y:S01]  /*6150*/  STS [R237+0x13400], R5 ;  /* 0x01340005ed007388 */ /* 0x000fe20000000800 */
[----:B------:R-:W-:Y:S03]  /*6160*/  F2FP.RELU.PACK_AB R0, R144, R147 ;  /* 0x000000939000723e */ /* 0x000fe600000008ff */
[----:B------:R-:W-:Y:S04]  /*6170*/  STS [R238+0x14000], R7 ;  /* 0x01400007ee007388 */ /* 0x000fe80000000800 */
[----:B------:R-:W-:Y:S04]  /*6180*/  STS [R238+0x14400], R6 ;  /* 0x01440006ee007388 */ /* 0x000fe80000000800 */
[----:B------:R-:W-:Y:S04]  /*6190*/  STS [R237+0x14000], R4 ;  /* 0x01400004ed007388 */ /* 0x000fe80000000800 */
[----:B------:R-:W-:Y:S04]  /*61a0*/  STS [R237+0x14400], R0 ;  /* 0x01440000ed007388 */ /* 0x000fe80000000800 */
[----:B------:R-:W1:Y:S08]  /*61b0*/  LDSM.16.M88.4 R32, [R223+0x6000] ;  /* 0x00600000df20783b */ /* 0x000e700000000200 */
[----:B------:R-:W4:Y:S08]  /*61c0*/  LDSM.16.M88.4 R28, [R223+0x6800] ;  /* 0x00680000df1c783b */ /* 0x000f300000000200 */
[----:B------:R-:W4:Y:S08]  /*61d0*/  LDSM.16.M88.4 R132, [R224+0x6000] ;  /* 0x00600000e084783b */ /* 0x000f300000000200 */
[----:B------:R-:W4:Y:S01]  /*61e0*/  LDSM.16.M88.4 R136, [R224+0x6800] ;  /* 0x00680000e088783b */ /* 0x000f220000000200 */
[-C--:B-1----:R-:W-:Y:S08]  /*61f0*/  HMMA.16816.F32 R4, R32, R172.reuse, RZ ;  /* 0x000000ac2004723c */ /* 0x082ff000000018ff */
        /* <DEDUP_REMOVED lines=16> */
[----:B------:R-:W4:Y:S07]  /*6300*/  LDSM.16.M88.4 R132, [R223+0x7800] ;  /* 0x00780000df84783b */ /* 0x000f2e0000000200 */
[-C--:B-1----:R-:W-:Y:S08]  /*6310*/  HMMA.16816.F32 R4, R136, R188.reuse, R4 ;  /* 0x000000bc8804723c */ /* 0x082ff00000001804 */
[C---:B----4-:R-:W-:Y:S08]  /*6320*/  HMMA.16816.F32 R8, R132.reuse, R188, R8 ;  /* 0x000000bc8408723c */ /* 0x050ff00000001808 */
        /* <DEDUP_REMOVED lines=26> */
[----:B------:R-:W-:Y:S08]  /*64d0*/  HMMA.16816.F32 R32, R136, R210, R32 ;  /* 0x000000d28820723c */ /* 0x000ff00000001820 */
[-C--:B-1----:R-:W-:Y:S11]  /*64e0*/  HMMA.16816.F32 R4, R132, R212.reuse, R4 ;  /* 0x000000d48404723c */ /* 0x082ff60000001804 */
[----:B------:R-:W-:Y:S11]  /*64f0*/  @!UPT UIADD3 URZ, URZ, URZ, URZ ;  /* 0x0000003f3f3ff290 */ /* 0x000ff6000fffe03f */
[----:B------:R-:W-:Y:S02]  /*6500*/  @!UPT UIADD3 URZ, URZ, URZ, URZ ;  /* 0x0000003f3f3ff290 */ /* 0x000fe4000fffe03f */
[C---:B--2---:R-:W-:Y:S02]  /*6510*/  FADD.FTZ R136, -R141.reuse, R4 ;  /* 0x000000048d887221 */ /* 0x044fe40000010100 */
[----:B------:R-:W-:Y:S02]  /*6520*/  FADD.FTZ R4, -R141, R5 ;  /* 0x000000058d047221 */ /* 0x000fe40000010100 */
[----:B---3--:R-:W-:Y:S01]  /*6530*/  FADD.FTZ R0, -R140, R6 ;  /* 0x000000068c007221 */ /* 0x008fe20000010100 */
[-C--:B------:R-:W-:Y:S01]  /*6540*/  FSEL R5, R136, R141.reuse, P2 ;  /* 0x0000008d88057208 */ /* 0x080fe20001000000 */
[----:B------:R-:W-:Y:S01]  /*6550*/  FADD.FTZ R7, -R140, R7 ;  /* 0x000000078c077221 */ /* 0x000fe20000010100 */
[----:B------:R-:W1:Y:S01]  /*6560*/  LDSM.16.M88.4 R136, [R224+0x8800] ;  /* 0x00880000e088783b */ /* 0x000e620000000200 */
[----:B------:R-:W-:Y:S02]  /*6570*/  FSEL R4, R4, R141, P1 ;  /* 0x0000008d04047208 */ /* 0x000fe40000800000 */
[----:B------:R-:W-:Y:S01]  /*6580*/  FMUL.FTZ R166, R166, R5 ;  /* 0x00000005a6a67220 */ /* 0x000fe20000410000 */
[----:B------:R-:W-:Y:S02]  /*6590*/  FSEL R0, R0, R140, P0 ;  /* 0x0000008c00007208 */ /* 0x000fe40000000000 */
[----:B------:R-:W-:Y:S01]  /*65a0*/  FMUL.FTZ R165, R165, R4 ;  /* 0x00000004a5a57220 */ /* 0x000fe20000410000 */
[----:B------:R-:W-:Y:S01]  /*65b0*/  FSETP.GE.FTZ.AND P0, PT, R148, RZ, PT ;  /* 0x000000ff9400720b */ /* 0x000fe20003f16000 */
[----:B------:R2:W3:Y:S01]  /*65c0*/  LDG.E R4, [R142.64+0x80] ;  /* 0x0000800c8e047981 */ /* 0x0004e2000c1e1900 */
[----:B------:R-:W-:Y:S01]  /*65d0*/  FMUL.FTZ R164, R164, R0 ;  /* 0x00000000a4a47220 */ /* 0x000fe20000410000 */
[----:B------:R-:W-:Y:S02]  /*65e0*/  FSETP.GE.FTZ.AND P2, PT, R158, RZ, PT ;  /* 0x000000ff9e00720b */ /* 0x000fe40003f56000 */
[----:B------:R2:W4:Y:S01]  /*65f0*/  LDG.E R0, [R142.64+0xa0] ;  /* 0x0000a00c8e007981 */ /* 0x000522000c1e1900 */
[----:B------:R-:W-:Y:S01]  /*6600*/  FSETP.GE.FTZ.AND P1, PT, R149, RZ, PT ;  /* 0x000000ff9500720b */ /* 0x000fe20003f36000 */
[----:B--2---:R-:W-:Y:S02]  /*6610*/  IMAD.MOV.U32 R142, RZ, RZ, R242 ;  /* 0x000000ffff8e7224 */ /* 0x004fe400078e00f2 */
[----:B------:R-:W-:Y:S01]  /*6620*/  IMAD.MOV.U32 R143, RZ, RZ, R241 ;  /* 0x000000ffff8f7224 */ /* 0x000fe200078e00f1 */
[C---:B-1----:R-:W-:Y:S08]  /*6630*/  HMMA.16816.F32 R8, R136.reuse, R212, R8 ;  /* 0x000000d48808723c */ /* 0x042ff00000001808 */
[-C--:B------:R-:W-:Y:S08]  /*6640*/  HMMA.16816.F32 R12, R136, R214.reuse, R12 ;  /* 0x000000d6880c723c */ /* 0x080ff0000000180c */
[C---:B------:R-:W-:Y:S08]  /*6650*/  HMMA.16816.F32 R16, R132.reuse, R214, R16 ;  /* 0x000000d68410723c */ /* 0x040ff00000001810 */
[-C--:B------:R-:W-:Y:S08]  /*6660*/  HMMA.16816.F32 R20, R132, R216.reuse, R20 ;  /* 0x000000d88414723c */ /* 0x080ff00000001814 */
[C---:B------:R-:W-:Y:S08]  /*6670*/  HMMA.16816.F32 R24, R136.reuse, R216, R24 ;  /* 0x000000d88818723c */ /* 0x040ff00000001818 */
[C---:B------:R-:W-:Y:S01]  /*6680*/  FADD.FTZ R5, -R141.reuse, R16 ;  /* 0x000000108d057221 */ /* 0x040fe20000010100 */
[-C--:B------:R-:W-:Y:S03]  /*6690*/  HMMA.16816.F32 R28, R136, R218.reuse, R28 ;  /* 0x000000da881c723c */ /* 0x080fe6000000181c */
[C---:B------:R-:W-:Y:S02]  /*66a0*/  FADD.FTZ R17, -R141.reuse, R17 ;  /* 0x000000118d117221 */ /* 0x040fe40000010100 */
[C---:B------:R-:W-:Y:S02]  /*66b0*/  FADD.FTZ R18, -R140.reuse, R18 ;  /* 0x000000128c127221 */ /* 0x040fe40000010100 */
[C---:B------:R-:W-:Y:S01]  /*66c0*/  FADD.FTZ R16, -R141.reuse, R20 ;  /* 0x000000148d107221 */ /* 0x040fe20000010100 */
[----:B------:R-:W-:Y:S01]  /*66d0*/  HMMA.16816.F32 R32, R132, R218, R32 ;  /* 0x000000da8420723c */ /* 0x000fe20000001820 */
[----:B------:R-:W-:Y:S03]  /*66e0*/  FADD.FTZ R6, -R141, R21 ;  /* 0x000000158d067221 */ /* 0x000fe60000010100 */
[----:B------:R-:W-:Y:S01]  /*66f0*/  FADD.FTZ R23, -R140, R23 ;  /* 0x000000178c177221 */ /* 0x000fe20000010100 */
[-C--:B------:R-:W-:Y:S02]  /*6700*/  FSEL R20, R5, R141.reuse, P5 ;  /* 0x0000008d05147208 */ /* 0x080fe40002800000 */
[-C--:B------:R-:W-:Y:S02]  /*6710*/  FSEL R17, R17, R141.reuse, P4 ;  /* 0x0000008d11117208 */ /* 0x080fe40002000000 */
[-C--:B------:R-:W-:Y:S02]  /*6720*/  FSEL R16, R16, R141.reuse, P3 ;  /* 0x0000008d10107208 */ /* 0x080fe40001800000 */
[----:B------:R-:W-:Y:S01]  /*6730*/  FSETP.GE.FTZ.AND P4, PT, R156, RZ, PT ;  /* 0x000000ff9c00720b */ /* 0x000fe20003f96000 */
[----:B------:R-:W-:Y:S01]  /*6740*/  FMUL.FTZ R20, R163, R20 ;  /* 0x00000014a3147220 */ /* 0x000fe20000410000 */
[----:B------:R-:W-:Y:S01]  /*6750*/  FSEL R6, R6, R141, P2 ;  /* 0x0000008d06067208 */ /* 0x000fe20001000000 */
[----:B------:R-:W-:Y:S01]  /*6760*/  FMUL.FTZ R162, R162, R17 ;  /* 0x00000011a2a27220 */ /* 0x000fe20000410000 */
[----:B------:R1:W5:Y:S01]  /*6770*/  LDL R163, [R1+0xc] ;  /* 0x00000c0001a37983 */ /* 0x0003620000100800 */
[----:B------:R-:W-:Y:S01]  /*6780*/  FMUL.FTZ R159, R159, R16 ;  /* 0x000000109f9f7220 */ /* 0x000fe20000410000 */
[----:B------:R-:W-:Y:S01]  /*6790*/  FSETP.GE.FTZ.AND P2, PT, R161, RZ, PT ;  /* 0x000000ffa100720b */ /* 0x000fe20003f56000 */
[----:B------:R-:W-:Y:S01]  /*67a0*/  FMUL.FTZ R158, R158, R6 ;  /* 0x000000069e9e7220 */ /* 0x000fe20000410000 */
[----:B------:R-:W-:Y:S01]  /*67b0*/  FSETP.GE.FTZ.AND P3, PT, R145, RZ, PT ;  /* 0x000000ff9100720b */ /* 0x000fe20003f76000 */
[----:B------:R-:W-:Y:S04]  /*67c0*/  FADD.FTZ R6, -R140, R19 ;  /* 0x000000138c067221 */ /* 0x000fe80000010100 */
[----:B------:R-:W-:Y:S05]  /*67d0*/  FADD.FTZ R5, -R141, R32 ;  /* 0x000000208d057221 */ /* 0x000fea0000010100 */
[----:B------:R-:W-:Y:S01]  /*67e0*/  FSEL R5, R5, R141, P1 ;  /* 0x0000008d05057208 */ /* 0x000fe20000800000 */
[----:B------:R-:W-:Y:S01]  /*67f0*/  @P0 FADD.FTZ R141, -R141, R33 ;  /* 0x000000218d8d0221 */ /* 0x000fe20000010100 */
[----:B------:R-:W-:Y:S02]  /*6800*/  FSETP.GE.FTZ.AND P0, PT, R232, RZ, PT ;  /* 0x000000ffe800720b */ /* 0x000fe40003f16000 */
[----:B------:R-:W-:Y:S01]  /*6810*/  FSETP.GE.FTZ.AND P1, PT, R160, RZ, PT ;  /* 0x000000ffa000720b */ /* 0x000fe20003f36000 */
[----:B------:R-:W-:Y:S01]  /*6820*/  FMUL.FTZ R141, R148, R141 ;  /* 0x0000008d948d7220 */ /* 0x000fe20000410000 */
[-C--:B------:R-:W-:Y:S01]  /*6830*/  FSEL R7, R7, R140.reuse, P0 ;  /* 0x0000008c07077208 */ /* 0x080fe20000000000 */
[----:B------:R-:W-:Y:S01]  /*6840*/  FMUL.FTZ R149, R149, R5 ;  /* 0x0000000595957220 */ /* 0x000fe20000410000 */
[----:B------:R1:W5:Y:S01]  /*6850*/  LDL R148, [R1+0x8] ;  /* 0x0000080001947983 */ /* 0x0003620000100800 */
[----:B------:R-:W-:Y:S01]  /*6860*/  FADD.FTZ R5, -R140, R22 ;  /* 0x000000168c057221 */ /* 0x000fe20000010100 */
[----:B------:R-:W-:Y:S01]  /*6870*/  FSETP.GE.FTZ.AND P0, PT, R157, RZ, PT ;  /* 0x000000ff9d00720b */ /* 0x000fe20003f16000 */
[----:B------:R-:W-:Y:S01]  /*6880*/  FMUL.FTZ R232, R232, R7 ;  /* 0x00000007e8e87220 */ /* 0x000fe20000410000 */
[-C--:B------:R-:W-:Y:S02]  /*6890*/  FSEL R6, R6, R140.reuse, P1 ;  /* 0x0000008c06067208 */ /* 0x080fe40000800000 */
[-C--:B------:R-:W-:Y:S02]  /*68a0*/  FSEL R5, R5, R140.reuse, P0 ;  /* 0x0000008c05057208 */ /* 0x080fe40000000000 */
[----:B------:R-:W-:Y:S01]  /*68b0*/  FSEL R7, R18, R140, P2 ;  /* 0x0000008c12077208 */ /* 0x000fe20001000000 */
[----:B------:R-:W-:Y:S01]  /*68c0*/  FMUL.FTZ R160, R160, R6 ;  /* 0x00000006a0a07220 */ /* 0x000fe20000410000 */
[----:B------:R-:W-:Y:S01]  /*68d0*/  FSETP.GE.FTZ.AND P2, PT, R146, RZ, PT ;  /* 0x000000ff9200720b */ /* 0x000fe20003f56000 */
[----:B------:R-:W-:Y:S01]  /*68e0*/  FMUL.FTZ R157, R157, R5 ;  /* 0x000000059d9d7220 */ /* 0x000fe20000410000 */
[----:B------:R-:W-:Y:S01]  /*68f0*/  FSETP.GE.FTZ.AND P0, PT, R171, RZ, PT ;  /* 0x000000ffab00720b */ /* 0x000fe20003f16000 */
[----:B------:R-:W-:Y:S01]  /*6900*/  FMUL.FTZ R161, R161, R7 ;  /* 0x00000007a1a17220 */ /* 0x000fe20000410000 */
[----:B------:R-:W-:Y:S01]  /*6910*/  FSETP.GE.FTZ.AND P1, PT, R233, RZ, PT ;  /* 0x000000ffe900720b */ /* 0x000fe20003f36000 */
[----:B------:R-:W-:Y:S05]  /*6920*/  FADD.FTZ R7, -R140, R34 ;  /* 0x000000228c077221 */ /* 0x000fea0000010100 */
[-C--:B------:R-:W-:Y:S02]  /*6930*/  FSEL R7, R7, R140.reuse, P3 ;  /* 0x0000008c07077208 */ /* 0x080fe40001800000 */
[----:B------:R-:W-:Y:S03]  /*6940*/  FSETP.GE.FTZ.AND P3, PT, R169, RZ, PT ;  /* 0x000000ffa900720b */ /* 0x000fe60003f76000 */
[----:B------:R-:W-:Y:S02]  /*6950*/  FMUL.FTZ R145, R145, R7 ;  /* 0x0000000791917220 */ /* 0x000fe40000410000 */
[C---:B---3--:R-:W-:Y:S02]  /*6960*/  FADD.FTZ R5, -R4.reuse, R9 ;  /* 0x0000000904057221 */ /* 0x048fe40000010100 */
[C---:B------:R-:W-:Y:S01]  /*6970*/  FADD.FTZ R6, -R4.reuse, R8 ;  /* 0x0000000804067221 */ /* 0x040fe20000010100 */
[----:B------:R-:W-:Y:S01]  /*6980*/  FSEL R8, R23, R140, P4 ;  /* 0x0000008c17087208 */ /* 0x000fe20002000000 */
[C---:B------:R-:W-:Y:S01]  /*6990*/  FADD.FTZ R12, -R4.reuse, R12 ;  /* 0x0000000c040c7221 */ /* 0x040fe20000010100 */
[-C--:B------:R-:W-:Y:S01]  /*69a0*/  FSEL R5, R5, R4.reuse, P0 ;  /* 0x0000000405057208 */ /* 0x080fe20000000000 */
[----:B------:R-:W-:Y:S01]  /*69b0*/  FADD.FTZ R25, -R4, R25 ;  /* 0x0000001904197221 */ /* 0x000fe20000010100 */
[----:B------:R-:W-:Y:S01]  /*69c0*/  FSETP.GE.FTZ.AND P0, PT, R150, RZ, PT ;  /* 0x000000ff9600720b */ /* 0x000fe20003f16000 */
[----:B------:R-:W-:Y:S01]  /*69d0*/  FADD.FTZ R13, -R4, R13 ;  /* 0x0000000d040d7221 */ /* 0x000fe20000010100 */
[-C--:B------:R-:W-:Y:S01]  /*69e0*/  FSEL R6, R6, R4.reuse, P1 ;  /* 0x0000000406067208 */ /* 0x080fe20000800000 */
[----:B------:R-:W-:Y:S01]  /*69f0*/  FADD.FTZ R24, -R4, R24 ;  /* 0x0000001804187221 */ /* 0x000fe20000010100 */
[----:B------:R-:W-:Y:S01]  /*6a00*/  FSETP.GE.FTZ.AND P1, PT, R168, RZ, PT ;  /* 0x000000ffa800720b */ /* 0x000fe20003f36000 */
[----:B------:R-:W-:Y:S01]  /*6a10*/  FADD.FTZ R28, -R4, R28 ;  /* 0x0000001c041c7221 */ /* 0x000fe20000010100 */
[-C--:B------:R-:W-:Y:S01]  /*6a20*/  FSEL R13, R13, R4.reuse, P3 ;  /* 0x000000040d0d7208 */ /* 0x080fe20001800000 */
[----:B------:R-:W-:Y:S01]  /*6a30*/  @P2 FADD.FTZ R140, -R140, R35 ;  /* 0x000000238c8c2221 */ /* 0x000fe20000010100 */
[----:B------:R-:W-:Y:S01]  /*6a40*/  FSEL R12, R12, R4, P1 ;  /* 0x000000040c0c7208 */ /* 0x000fe20000800000 */
[----:B------:R-:W-:Y:S01]  /*6a50*/  FMUL.FTZ R171, R171, R5 ;  /* 0x00000005abab7220 */ /* 0x000fe20000410000 */
[----:B------:R-:W-:Y:S01]  /*6a60*/  FSETP.GE.FTZ.AND P1, PT, R154, RZ, PT ;  /* 0x000000ff9a00720b */ /* 0x000fe20003f36000 */
[C---:B----4-:R-:W-:Y:S01]  /*6a70*/  FADD.FTZ R5, -R0.reuse, R14 ;  /* 0x0000000e00057221 */ /* 0x050fe20000010100 */
[----:B------:R-:W-:Y:S01]  /*6a80*/  FSETP.GE.FTZ.AND P2, PT, R155, RZ, PT ;  /* 0x000000ff9b00720b */ /* 0x000fe20003f56000 */
[----:B------:R-:W-:Y:S01]  /*6a90*/  FMUL.FTZ R233, R233, R6 ;  /* 0x00000006e9e97220 */ /* 0x000fe20000410000 */
[-C--:B------:R-:W-:Y:S01]  /*6aa0*/  FSEL R25, R25, R4.reuse, P1 ;  /* 0x0000000419197208 */ /* 0x080fe20000800000 */
[C---:B------:R-:W-:Y:S01]  /*6ab0*/  FADD.FTZ R6, -R0.reuse, R11 ;  /* 0x0000000b00067221 */ /* 0x040fe20000010100 */
[----:B------:R-:W-:Y:S01]  /*6ac0*/  FSETP.GE.FTZ.AND P1, PT, R151, RZ, PT ;  /* 0x000000ff9700720b */ /* 0x000fe20003f36000 */
[----:B------:R-:W-:Y:S01]  /*6ad0*/  FADD.FTZ R7, -R0, R15 ;  /* 0x0000000f00077221 */ /* 0x000fe20000010100 */
[----:B------:R-:W-:Y:S01]  /*6ae0*/  FSEL R24, R24, R4, P2 ;  /* 0x0000000418187208 */ /* 0x000fe20001000000 */
[----:B------:R-:W-:Y:S01]  /*6af0*/  FMUL.FTZ R156, R156, R8 ;  /* 0x000000089c9c7220 */ /* 0x000fe20000410000 */
[----:B------:R-:W-:Y:S01]  /*6b00*/  FSEL R28, R28, R4, P1 ;  /* 0x000000041c1c7208 */ /* 0x000fe20000800000 */
[----:B------:R-:W-:Y:S01]  /*6b10*/  @P0 FADD.FTZ R4, -R4, R29 ;  /* 0x0000001d04040221 */ /* 0x000fe20000010100 */
[----:B------:R-:W-:Y:S01]  /*6b20*/  FSETP.GE.FTZ.AND P0, PT, R167, RZ, PT ;  /* 0x000000ffa700720b */ /* 0x000fe20003f16000 */
[----:B------:R-:W-:Y:S01]  /*6b30*/  FADD.FTZ R8, -R0, R10 ;  /* 0x0000000a00087221 */ /* 0x000fe20000010100 */
[----:B------:R-:W-:Y:S01]  /*6b40*/  FSETP.GE.FTZ.AND P1, PT, R234, RZ, PT ;  /* 0x000000ffea00720b */ /* 0x000fe20003f36000 */
[----:B------:R-:W-:Y:S01]  /*6b50*/  FMUL.FTZ R169, R169, R13 ;  /* 0x0000000da9a97220 */ /* 0x000fe20000410000 */
[----:B------:R-:W-:Y:S01]  /*6b60*/  FSEL R5, R5, R0, P0 ;  /* 0x0000000005057208 */ /* 0x000fe20000000000 */
[----:B------:R-:W-:Y:S01]  /*6b70*/  FMUL.FTZ R150, R150, R4 ;  /* 0x0000000496967220 */ /* 0x000fe20000410000 */
[----:B------:R-:W-:Y:S01]  /*6b80*/  FSETP.GE.FTZ.AND P0, PT, R170, RZ, PT ;  /* 0x000000ffaa00720b */ /* 0x000fe20003f16000 */
[----:B------:R-:W-:Y:S01]  /*6b90*/  FADD.FTZ R4, -R0, R30 ;  /* 0x0000001e00047221 */ /* 0x000fe20000010100 */
[-C--:B------:R-:W-:Y:S01]  /*6ba0*/  FSEL R6, R6, R0.reuse, P1 ;  /* 0x0000000006067208 */ /* 0x080fe20000800000 */
[----:B------:R-:W-:Y:S01]  /*6bb0*/  FMUL.FTZ R19, R167, R5 ;  /* 0x00000005a7137220 */ /* 0x000fe20000410000 */
[----:B------:R-:W-:Y:S01]  /*6bc0*/  FSETP.GE.FTZ.AND P1, PT, R144, RZ, PT ;  /* 0x000000ff9000720b */ /* 0x000fe20003f36000 */
[----:B------:R-:W-:Y:S01]  /*6bd0*/  FADD.FTZ R5, -R0, R27 ;  /* 0x0000001b00057221 */ /* 0x000fe20000010100 */
[----:B------:R-:W-:Y:S01]  /*6be0*/  FSEL R7, R7, R0, P0 ;  /* 0x0000000007077208 */ /* 0x000fe20000000000 */
[----:B------:R-:W-:Y:S01]  /*6bf0*/  FMUL.FTZ R13, R234, R6 ;  /* 0x00000006ea0d7220 */ /* 0x000fe20000410000 */
[----:B------:R-:W-:Y:S01]  /*6c00*/  PLOP3.LUT P0, PT, PT, PT, UP3, 0x80, 0x0 ;  /* 0x000000000000781c */ /* 0x000fe20003f0f038 */
[----:B------:R-:W-:Y:S01]  /*6c10*/  FADD.FTZ R6, -R0, R26 ;  /* 0x0000001a00067221 */ /* 0x000fe20000010100 */
[----:B------:R-:W-:Y:S01]  /*6c20*/  FSETP.GE.FTZ.AND P2, PT, R235, RZ, PT ;  /* 0x000000ffeb00720b */ /* 0x000fe20003f56000 */
[----:B------:R-:W-:Y:S01]  /*6c30*/  FMUL.FTZ R140, R146, R140 ;  /* 0x0000008c928c7220 */ /* 0x000fe20000410000 */
[----:B------:R-:W-:Y:S01]  /*6c40*/  FSETP.GE.FTZ.AND P4, PT, R153, RZ, PT ;  /* 0x000000ff9900720b */ /* 0x000fe20003f96000 */
[----:B------:R-:W-:Y:S01]  /*6c50*/  FMUL.FTZ R168, R168, R12 ;  /* 0x0000000ca8a87220 */ /* 0x000fe20000410000 */
[----:B------:R-:W-:Y:S01]  /*6c60*/  FSEL R8, R8, R0, P2 ;  /* 0x0000000008087208 */ /* 0x000fe20001000000 */
[----:B------:R-:W-:Y:S01]  /*6c70*/  FMUL.FTZ R24, R155, R24 ;  /* 0x000000189b187220 */ /* 0x000fe20000410000 */
[----:B------:R-:W-:Y:S01]  /*6c80*/  FSETP.GE.FTZ.AND P3, PT, R152, RZ, PT ;  /* 0x000000ff9800720b */ /* 0x000fe20003f76000 */
[----:B------:R-:W-:Y:S01]  /*6c90*/  FMUL.FTZ R25, R154, R25 ;  /* 0x000000199a197220 */ /* 0x000fe20000410000 */
[----:B------:R-:W-:Y:S01]  /*6ca0*/  FSETP.GE.FTZ.AND P2, PT, R147, RZ, PT ;  /* 0x000000ff9300720b */ /* 0x000fe20003f56000 */
[----:B------:R-:W-:Y:S01]  /*6cb0*/  FMUL.FTZ R28, R151, R28 ;  /* 0x0000001c971c7220 */ /* 0x000fe20000410000 */
[----:B------:R-:W-:Y:S01]  /*6cc0*/  FSEL R6, R6, R0, P4 ;  /* 0x0000000006067208 */ /* 0x000fe20002000000 */
[----:B------:R-:W-:Y:S01]  /*6cd0*/  FMUL.FTZ R10, R235, R8 ;  /* 0x00000008eb0a7220 */ /* 0x000fe20000410000 */
[-C--:B------:R-:W-:Y:S01]  /*6ce0*/  FSEL R5, R5, R0.reuse, P3 ;  /* 0x0000000005057208 */ /* 0x080fe20001800000 */
[----:B------:R-:W-:Y:S01]  /*6cf0*/  FMUL.FTZ R18, R170, R7 ;  /* 0x00000007aa127220 */ /* 0x000fe20000410000 */
[----:B------:R-:W-:Y:S01]  /*6d00*/  FSEL R4, R4, R0, P2 ;  /* 0x0000000004047208 */ /* 0x000fe20001000000 */
[----:B------:R-:W-:Y:S02]  /*6d10*/  @P1 FADD.FTZ R0, -R0, R31 ;  /* 0x0000001f00001221 */ /* 0x000fe40000010100 */
[----:B------:R-:W-:Y:S02]  /*6d20*/  FMUL.FTZ R153, R153, R6 ;  /* 0x0000000699997220 */ /* 0x000fe40000410000 */
[----:B------:R-:W-:Y:S02]  /*6d30*/  FMUL.FTZ R152, R152, R5 ;  /* 0x0000000598987220 */ /* 0x000fe40000410000 */
[----:B------:R-:W-:Y:S02]  /*6d40*/  FMUL.FTZ R147, R147, R4 ;  /* 0x0000000493937220 */ /* 0x000fe40000410000 */
[----:B------:R-:W-:Y:S01]  /*6d50*/  FMUL.FTZ R17, R144, R0 ;  /* 0x0000000090117220 */ /* 0x000fe20000410000 */
        /* <DEDUP_REMOVED lines=49> */
.L_x_158:
        /* <DEDUP_REMOVED lines=138> */
.L_x_159:
[----:B------:R-:W-:Y:S01]  /*7910*/  LDSM.16.M88.4 R24, [R225] ;  /* 0x00000000e118783b */ /* 0x000fe20000000200 */
[----:B------:R-:W-:Y:S01]  /*7920*/  IMAD.MOV.U32 R146, RZ, RZ, 0x4 ;  /* 0x00000004ff927424 */ /* 0x000fe200078e00ff */
[----:B------:R-:W-:Y:S01]  /*7930*/  ULOP3.LUT UR4, UR7, 0x1, URZ, 0xc0, !UPT ;  /* 0x0000000107047892 */ /* 0x000fe2000f8ec03f */
[----:B------:R-:W-:Y:S01]  /*7940*/  IMAD.MOV.U32 R145, RZ, RZ, c[0x0][0x22c] ;  /* 0x00008b00ff917624 */ /* 0x000fe200078e00ff */
[----:B-1----:R-:W1:Y:S01]  /*7950*/  LDSM.16.MT88.4 R8, [R0+0x9000] ;  /* 0x009000000008783b */ /* 0x002e620000004200 */
[----:B------:R-:W-:Y:S01]  /*7960*/  IMAD.MOV.U32 R147, RZ, RZ, c[0x0][0x22c] ;  /* 0x00008b00ff937624 */ /* 0x000fe200078e00ff */
[----:B------:R-:W-:Y:S01]  /*7970*/  UISETP.NE.U32.AND UP0, UPT, UR4, 0x1, UPT ;  /* 0x000000010400788c */ /* 0x000fe2000bf05070 */
[----:B------:R-:W-:Y:S01]  /*7980*/  IMAD R145, R145, c[0x0][0x1c0], RZ ;  /* 0x0000700091917a24 */ /* 0x000fe200078e02ff */
[----:B------:R-:W2:Y:S01]  /*7990*/  LDSM.16.MT88.4 R16, [R0+0xb000] ;  /* 0x00b000000010783b */ /* 0x000ea20000004200 */
[----:B------:R-:W-:Y:S01]  /*79a0*/  IMAD R147, R147, c[0x0][0x1c0], RZ ;  /* 0x0000700093937a24 */ /* 0x000fe200078e02ff */
[----:B------:R-:W-:Y:S01]  /*79b0*/  UISETP.GT.AND UP2, UPT, UR7, UR17, UPT ;  /* 0x000000110700728c */ /* 0x000fe2000bf44270 */
[----:B------:R-:W-:Y:S01]  /*79c0*/  IMAD.U32 R145, R145, -0x40, RZ ;  /* 0xffffffc091917824 */ /* 0x000fe200078e00ff */
[----:B------:R-:W3:Y:S01]  /*79d0*/  LDSM.16.MT88.4 R28, [R0+0xd000] ;  /* 0x00d00000001c783b */ /* 0x000ee20000004200 */
[----:B------:R-:W-:Y:S01]  /*79e0*/  IMAD R147, R147, 0x18, RZ ;  /* 0x0000001893937824 */ /* 0x000fe200078e02ff */
[----:B------:R-:W-:Y:S01]  /*79f0*/  @UP3 UIADD3 UR5, UP1, UR10, -0x100, URZ ;  /* 0xffffff000a053890 */ /* 0x000fe2000ff3e03f */
[----:B------:R-:W-:Y:S01]  /*7a00*/  IMAD.MOV.U32 R149, RZ, RZ, c[0x0][0x22c] ;  /* 0x00008b00ff957624 */ /* 0x000fe200078e00ff */
[----:B------:R4:W4:Y:S01]  /*7a10*/  LDL R140, [R1] ;  /* 0x00000000018c7983 */ /* 0x0009220000100800 */
[----:B------:R-:W-:Y:S01]  /*7a20*/  LEA R242, P1, R145, R142, 0x2 ;  /* 0x0000008e91f27211 */ /* 0x000fe200078210ff */
[----:B------:R-:W-:Y:S01]  /*7a30*/  UIADD3 UR6, UR7, -0x1, URZ ;  /* 0xffffffff07067890 */ /* 0x000fe2000fffe03f */
[----:B------:R-:W-:Y:S01]  /*7a40*/  IMAD R149, R149, c[0x0][0x1c0], RZ ;  /* 0x0000700095957a24 */ /* 0x000fe200078e02ff */
[----:B------:R-:W-:Y:S01]  /*7a50*/  LDSM.16.M88.4 R32, [R226] ;  /* 0x00000000e220783b */ /* 0x000fe20000000200 */
[----:B------:R-:W-:Y:S01]  /*7a60*/  LEA.HI.X.SX32 R241, R145, R143, 0x2, P1 ;  /* 0x0000008f91f17211 */ /* 0x000fe200008f16ff */
[----:B------:R-:W-:Y:S01]  /*7a70*/  IMAD.MOV.U32 R145, RZ, RZ, c[0x0][0x22c] ;  /* 0x00008b00ff917624 */ /* 0x000fe200078e00ff */
[----:B------:R-:W-:Y:S01]  /*7a80*/  @UP3 UIADD3.X UR4, UR11, -0x1, URZ, UP1, !UPT ;  /* 0xffffffff0b043890 */ /* 0x000fe20008ffe43f */
[----:B------:R2:W4:Y:S01]  /*7a90*/  LDL R141, [R1+0x4] ;  /* 0x00000400018d7983 */ /* 0x0005220000100800 */
[----:B------:R-:W-:Y:S01]  /*7aa0*/  IMAD R149, R149, 0x38, RZ ;  /* 0x0000003895957824 */ /* 0x000fe200078e02ff */
[----:B------:R-:W-:Y:S01]  /*7ab0*/  UMOV UR7, UR6 ;  /* 0x0000000600077c82 */ /* 0x000fe20008000000 */
[----:B------:R-:W-:Y:S01]  /*7ac0*/  IMAD R145, R145, c[0x0][0x1c0], RZ ;  /* 0x0000700091917a24 */ /* 0x000fe200078e02ff */
[----:B------:R-:W3:Y:S03]  /*7ad0*/  LDSM.16.MT88.4 R132, [R0+0x9400] ;  /* 0x009400000084783b */ /* 0x000ee60000004200 */
[----:B------:R-:W-:Y:S01]  /*7ae0*/  IMAD R145, R145, 0x28, RZ ;  /* 0x0000002891917824 */ /* 0x000fe200078e02ff */
[----:B------:R-:W3:Y:S01]  /*7af0*/  LDSM.16.MT88.4 R136, [R0+0xb400] ;  /* 0x00b400000088783b */ /* 0x000ee20000004200 */
[C---:B-1----:R-:W-:Y:S08]  /*7b00*/  HMMA.16816.F32 R4, R24.reuse, R8, RZ ;  /* 0x000000081804723c */ /* 0x042ff000000018ff */
[C---:B------:R-:W-:Y:S08]  /*7b10*/  HMMA.16816.F32 R8, R24.reuse, R10, RZ ;  /* 0x0000000a1808723c */ /* 0x040ff000000018ff */
[C---:B--2---:R-:W-:Y:S08]  /*7b20*/  HMMA.16816.F32 R12, R24.reuse, R16, RZ ;  /* 0x00000010180c723c */ /* 0x044ff000000018ff */
[C---:B------:R-:W-:Y:S08]  /*7b30*/  HMMA.16816.F32 R16, R24.reuse, R18, RZ ;  /* 0x000000121810723c */ /* 0x040ff000000018ff */
[C---:B---3--:R-:W-:Y:S08]  /*7b40*/  HMMA.16816.F32 R20, R24.reuse, R28, RZ ;  /* 0x0000001c1814723c */ /* 0x048ff000000018ff */
[----:B------:R-:W-:Y:S01]  /*7b50*/  HMMA.16816.F32 R24, R24, R30, RZ ;  /* 0x0000001e1818723c */ /* 0x000fe200000018ff */
[----:B------:R-:W1:Y:S07]  /*7b60*/  LDSM.16.MT88.4 R28, [R0+0xd400] ;  /* 0x00d40000001c783b */ /* 0x000e6e0000004200 */
[C---:B------:R-:W-:Y:S08]  /*7b70*/  HMMA.16816.F32 R4, R32.reuse, R132, R4 ;  /* 0x000000842004723c */ /* 0x040ff00000001804 */
[C---:B------:R-:W-:Y:S01]  /*7b80*/  HMMA.16816.F32 R8, R32.reuse, R134, R8 ;  /* 0x000000862008723c */ /* 0x040fe20000001808 */
[----:B------:R-:W-:Y:S07]  /*7b90*/  LDSM.16.M88.4 R132, [R228] ;  /* 0x00000000e484783b */ /* 0x000fee0000000200 */
[C---:B------:R-:W-:Y:S08]  /*7ba0*/  HMMA.16816.F32 R12, R32.reuse, R136, R12 ;  /* 0x00000088200c723c */ /* 0x040ff0000000180c */
[C---:B------:R-:W-:Y:S01]  /*7bb0*/  HMMA.16816.F32 R16, R32.reuse, R138, R16 ;  /* 0x0000008a2010723c */ /* 0x040fe20000001810 */
[----:B------:R-:W2:Y:S07]  /*7bc0*/  LDSM.16.MT88.4 R136, [R0+0x9800] ;  /* 0x009800000088783b */ /* 0x000eae0000004200 */
        /* <DEDUP_REMOVED lines=9> */
[----:B------:R-:W1:Y:S07]  /*7c60*/  LDSM.16.M88.4 R28, [R227] ;  /* 0x00000000e31c783b */ /* 0x000e6e0000000200 */
        /* <DEDUP_REMOVED lines=43> */
[----:B------:R3:W4:Y:S03]  /*7f20*/  LDSM.16.MT88.4 R132, [R0+0xec00] ;  /* 0x00ec00000084783b */ /* 0x0007260000004200 */
[C---:B-1----:R-:W-:Y:S01]  /*7f30*/  HMMA.16816.F32 R4, R28.reuse, R136, R4 ;  /* 0x000000881c04723c */ /* 0x042fe20000001804 */
[----:B---3--:R-:W-:Y:S06]  /*7f40*/  IMAD.MOV.U32 R0, RZ, RZ, c[0x0][0x22c] ;  /* 0x00008b00ff007624 */ /* 0x008fec00078e00ff */
[----:B------:R-:W-:Y:S01]  /*7f50*/  @P0 IADD3 R136, R250, -0x40, RZ ;  /* 0xffffffc0fa880810 */ /* 0x000fe20007ffe0ff */
[C---:B------:R-:W-:Y:S04]  /*7f60*/  HMMA.16816.F32 R8, R28.reuse, R138, R8 ;  /* 0x0000008a1c08723c */ /* 0x040fe80000001808 */
[----:B------:R-:W-:Y:S01]  /*7f70*/  @P0 IMAD.WIDE R136, R136, R146, UR10 ;  /* 0x0000000a88880e25 */ /* 0x000fe2000f8e0292 */
[----:B------:R-:W-:Y:S02]  /*7f80*/  @UP3 UMOV UR10, UR5 ;  /* 0x00000005000a3c82 */ /* 0x000fe40008000000 */
[----:B------:R-:W-:Y:S01]  /*7f90*/  @UP3 UMOV UR11, UR4 ;  /* 0x00000004000b3c82 */ /* 0x000fe20008000000 */
[C---:B--2---:R-:W-:Y:S01]  /*7fa0*/  HMMA.16816.F32 R12, R28.reuse, R32, R12 ;  /* 0x000000201c0c723c */ /* 0x044fe2000000180c */
[----:B----4-:R-:W2:Y:S03]  /*7fb0*/  @P0 LDG.E R140, [R136.64] ;  /* 0x0000000c888c0981 */ /* 0x010ea6000c1e1900 */
[----:B------:R-:W-:Y:S01]  /*7fc0*/  IMAD R0, R0, c[0x0][0x1c0], RZ ;  /* 0x0000700000007a24 */ /* 0x000fe200078e02ff */
[----:B------:R-:W3:Y:S01]  /*7fd0*/  @P0 LDG.E R141, [R136.64+0x20] ;  /* 0x0000200c888d0981 */ /* 0x000ee2000c1e1900 */
[----:B------:R-:W-:Y:S02]  /*7fe0*/  IMAD.MOV.U32 R146, RZ, RZ, c[0x0][0x22c] ;  /* 0x00008b00ff927624 */ /* 0x000fe400078e00ff */
[C---:B------:R-:W-:Y:S01]  /*7ff0*/  HMMA.16816.F32 R16, R28.reuse, R34, R16 ;  /* 0x000000221c10723c */ /* 0x040fe20000001810 */
[----:B------:R1:W5:Y:S03]  /*8000*/  @P0 LDG.E R251, [R136.64+0x80] ;  /* 0x0000800c88fb0981 */ /* 0x000366000c1e1900 */
[----:B------:R-:W-:Y:S01]  /*8010*/  IMAD.MOV.U32 R32, RZ, RZ, R242 ;  /* 0x000000ffff207224 */ /* 0x000fe200078e00f2 */
[----:B------:R1:W5:Y:S01]  /*8020*/  @P0 LDG.E R252, [R136.64+0xa0] ;  /* 0x0000a00c88fc0981 */ /* 0x000362000c1e1900 */
[----:B------:R-:W-:Y:S02]  /*8030*/  IMAD.MOV.U32 R33, RZ, RZ, R241 ;  /* 0x000000ffff217224 */ /* 0x000fe400078e00f1 */
[C---:B------:R-:W-:Y:S03]  /*8040*/  HMMA.16816.F32 R20, R28.reuse, R132, R20 ;  /* 0x000000841c14723c */ /* 0x040fe60000001814 */
[----:B------:R-:W-:Y:S01]  /*8050*/  RED.E.ADD.F32.FTZ.RN.STRONG.GPU [R32.64], R4 ;  /* 0x000000042000798e */ /* 0x000fe2000c10e78c */
[----:B------:R-:W-:Y:S02]  /*8060*/  IMAD R0, R0, 0x30, RZ ;  /* 0x0000003000007824 */ /* 0x000fe400078e02ff */
[----:B------:R-:W-:Y:S02]  /*8070*/  IMAD R146, R146, c[0x0][0x1c0], RZ ;  /* 0x0000700092927a24 */ /* 0x000fe400078e02ff */
[----:B------:R-:W-:Y:S04]  /*8080*/  HMMA.16816.F32 R24, R28, R134, R24 ;  /* 0x000000861c18723c */ /* 0x000fe80000001818 */
[----:B------:R-:W-:Y:S03]  /*8090*/  IMAD.SHL.U32 R146, R146, 0x20, RZ ;  /* 0x0000002092927824 */ /* 0x000fe600078e00ff */
[CC--:B------:R-:W-:Y:S05]  /*80a0*/  LEA R28, P2, R145.reuse, R32.reuse, 0x2 ;  /* 0x00000020911c7211 */ /* 0x0c0fea00078410ff */
[-C--:B------:R-:W-:Y:S01]  /*80b0*/  LEA.HI.X.SX32 R29, R145, R33.reuse, 0x2, P2 ;  /* 0x00000021911d7211 */ /* 0x080fe200010f16ff */
[----:B------:R-:W-:Y:S04]  /*80c0*/  IMAD.MOV.U32 R145, RZ, RZ, c[0x0][0x22c] ;  /* 0x00008b00ff917624 */ /* 0x000fe800078e00ff */
[----:B------:R-:W-:Y:S04]  /*80d0*/  IMAD R145, R145, c[0x0][0x1c0], RZ ;  /* 0x0000700091917a24 */ /* 0x000fe800078e02ff */
[----:B------:R-:W-:Y:S05]  /*80e0*/  IMAD.SHL.U32 R145, R145, 0x10, RZ ;  /* 0x0000001091917824 */ /* 0x000fea00078e00ff */
[----:B------:R-:W-:Y:S01]  /*80f0*/  IADD3 R142, R145, 0x20, RZ ;  /* 0x00000020918e7810 */ /* 0x000fe20007ffe0ff */
[----:B--2---:R2:W-:Y:S04]  /*8100*/  @P0 STL [R1], R140 ;  /* 0x0000008c01000387 */ /* 0x0045e80000100800 */
[----:B------:R-:W4:Y:S04]  /*8110*/  LDL R139, [R1+0x20] ;  /* 0x00002000018b7983 */ /* 0x000f280000100800 */
[----:B------:R-:W4:Y:S04]  /*8120*/  LDL R138, [R1+0x28] ;  /* 0x00002800018a7983 */ /* 0x000f280000100800 */
[----:B---3--:R3:W-:Y:S01]  /*8130*/  @P0 STL [R1+0x4], R141 ;  /* 0x0000048d01000387 */ /* 0x0087e20000100800 */
[----:B--2---:R-:W-:Y:S04]  /*8140*/  IMAD.MOV.U32 R140, RZ, RZ, c[0x0][0x22c] ;  /* 0x00008b00ff8c7624 */ /* 0x004fe800078e00ff */
[----:B------:R-:W-:Y:S04]  /*8150*/  IMAD R140, R140, c[0x0][0x1c0], RZ ;  /* 0x000070008c8c7a24 */ /* 0x000fe800078e02ff */
[----:B------:R-:W-:Y:S02]  /*8160*/  IMAD.SHL.U32 R140, R140, 0x8, RZ ;  /* 0x000000088c8c7824 */ /* 0x000fe400078e00ff */
[----:B---3--:R-:W-:Y:S03]  /*8170*/  IMAD.MOV.U32 R141, RZ, RZ, c[0x0][0x22c] ;  /* 0x00008b00ff8d7624 */ /* 0x008fe600078e00ff */
[CC--:B------:R-:W-:Y:S01]  /*8180*/  LEA R34, P1, R140.reuse, R32.reuse, 0x2 ;  /* 0x000000208c227211 */ /* 0x0c0fe200078210ff */
[----:B------:R-:W-:Y:S03]  /*8190*/  IMAD R141, R141, c[0x0][0x1c0], RZ ;  /* 0x000070008d8d7a24 */ /* 0x000fe600078e02ff */
[-C--:B------:R-:W-:Y:S02]  /*81a0*/  LEA.HI.X.SX32 R35, R140, R33.reuse, 0x2, P1 ;  /* 0x000000218c237211 */ /* 0x080fe400008f16ff */
[-C--:B------:R-:W-:Y:S01]  /*81b0*/  LEA R132, P1, R147, R32.reuse, 0x2 ;  /* 0x0000002093847211 */ /* 0x080fe200078210ff */
[----:B------:R-:W-:Y:S02]  /*81c0*/  IMAD.SHL.U32 R141, R141, 0x10, RZ ;  /* 0x000000108d8d7824 */ /* 0x000fe400078e00ff */
[----:B------:R2:W-:Y:S01]  /*81d0*/  RED.E.ADD.F32.FTZ.RN.STRONG.GPU [R34.64], R5 ;  /* 0x000000052200798e */ /* 0x0005e2000c10e78c */
[-C--:B------:R-:W-:Y:S01]  /*81e0*/  LEA.HI.X.SX32 R133, R147, R33.reuse, 0x2, P1 ;  /* 0x0000002193857211 */ /* 0x080fe200008f16ff */
[----:B------:R-:W-:Y:S01]  /*81f0*/  IMAD.MOV.U32 R147, RZ, RZ, c[0x0][0x22c] ;  /* 0x00008b00ff937624 */ /* 0x000fe200078e00ff */
[-C--:B-1----:R-:W-:Y:S02]  /*8200*/  LEA R136, P0, R141, R32.reuse, 0x2 ;  /* 0x000000208d887211 */ /* 0x082fe400078010ff */
[-C--:B------:R-:W-:Y:S01]  /*8210*/  LEA R4, P1, R0, R32.reuse, 0x2 ;  /* 0x0000002000047211 */ /* 0x080fe200078210ff */
[----:B------:R-:W-:Y:S01]  /*8220*/  IMAD R147, R147, c[0x0][0x1c0], RZ ;  /* 0x0000700093937a24 */ /* 0x000fe200078e02ff */
[-C--:B------:R-:W-:Y:S02]  /*8230*/  LEA.HI.X.SX32 R137, R141, R33.reuse, 0x2, P0 ;  /* 0x000000218d897211 */ /* 0x080fe400000f16ff */
[CC--:B------:R-:W-:Y:S01]  /*8240*/  LEA R30, P0, R146.reuse, R32.reuse, 0x2 ;  /* 0x00000020921e7211 */ /* 0x0c0fe200078010ff */
[----:B------:R-:W-:Y:S01]  /*8250*/  IMAD.SHL.U32 R147, R147, 0x10, RZ ;  /* 0x0000001093937824 */ /* 0x000fe200078e00ff */
[----:B------:R-:W-:Y:S01]  /*8260*/  IADD3 R134, R141, 0x40, RZ ;  /* 0x000000408d867810 */ /* 0x000fe20007ffe0ff */
[----:B------:R1:W-:Y:S01]  /*8270*/  RED.E.ADD.F32.FTZ.RN.STRONG.GPU [R136.64], R6 ;  /* 0x000000068800798e */ /* 0x0003e2000c10e78c */
[-C--:B------:R-:W-:Y:S01]  /*8280*/  LEA.HI.X.SX32 R31, R146, R33.reuse, 0x2, P0 ;  /* 0x00000021921f7211 */ /* 0x080fe200000f16ff */
[----:B------:R-:W-:Y:S01]  /*8290*/  IMAD.MOV.U32 R146, RZ, RZ, c[0x0][0x22c] ;  /* 0x00008b00ff927624 */ /* 0x000fe200078e00ff */
[C---:B------:R-:W-:Y:S01]  /*82a0*/  IADD3 R145, R147.reuse, 0x20, RZ ;  /* 0x0000002093917810 */ /* 0x040fe20007ffe0ff */
[----:B------:R3:W-:Y:S01]  /*82b0*/  RED.E.ADD.F32.FTZ.RN.STRONG.GPU [R132.64], R7 ;  /* 0x000000078400798e */ /* 0x0007e2000c10e78c */
[----:B------:R-:W-:Y:S01]  /*82c0*/  IADD3 R143, R147, 0x20, RZ ;  /* 0x00000020938f7810 */ /* 0x000fe20007ffe0ff */
[----:B------:R-:W-:Y:S02]  /*82d0*/  IMAD R146, R146, c[0x0][0x1c0], RZ ;  /* 0x0000700092927a24 */ /* 0x000fe400078e02ff */
[----:B------:R3:W-:Y:S02]  /*82e0*/  RED.E.ADD.F32.FTZ.RN.STRONG.GPU [R30.64], R8 ;  /* 0x000000081e00798e */ /* 0x0007e4000c10e78c */
[----:B------:R-:W-:Y:S02]  /*82f0*/  IMAD.SHL.U32 R146, R146, 0x8, RZ ;  /* 0x0000000892927824 */ /* 0x000fe400078e00ff */
[----:B------:R3:W-:Y:S02]  /*8300*/  RED.E.ADD.F32.FTZ.RN.STRONG.GPU [R28.64], R9 ;  /* 0x000000091c00798e */ /* 0x0007e4000c10e78c */
[----:B------:R-:W-:Y:S01]  /*8310*/  IMAD.IADD R145, R146, 0x1, R145 ;  /* 0x0000000192917824 */ /* 0x000fe200078e0291 */
[-C--:B--2---:R-:W-:Y:S01]  /*8320*/  LEA.HI.X.SX32 R5, R0, R33.reuse, 0x2, P1 ;  /* 0x0000002100057211 */ /* 0x084fe200008f16ff */
[C---:B------:R-:W-:Y:S01]  /*8330*/  IMAD.IADD R143, R146.reuse, 0x1, R143 ;  /* 0x00000001928f7824 */ /* 0x040fe200078e028f */
[----:B------:R-:W2:Y:S03]  /*8340*/  LDL R0, [R1+0x24] ;  /* 0x0000240001007983 */ /* 0x000ea60000100800 */
[----:B------:R-:W-:Y:S01]  /*8350*/  IMAD.IADD R143, R146, 0x1, R143 ;  /* 0x00000001928f7824 */ /* 0x000fe200078e028f */
[----:B------:R3:W-:Y:S01]  /*8360*/  RED.E.ADD.F32.FTZ.RN.STRONG.GPU [R4.64], R10 ;  /* 0x0000000a0400798e */ /* 0x0007e2000c10e78c */
[CC--:B-1----:R-:W-:Y:S03]  /*8370*/  LEA R6, P0, R149.reuse, R32.reuse, 0x2 ;  /* 0x0000002095067211 */ /* 0x0c2fe600078010ff */
[----:B---3--:R-:W3:Y:S01]  /*8380*/  LDL R132, [R1+0x10] ;  /* 0x0000100001847983 */ /* 0x008ee20000100800 */
[-C--:B------:R-:W-:Y:S02]  /*8390*/  LEA.HI.X.SX32 R7, R149, R33.reuse, 0x2, P0 ;  /* 0x0000002195077211 */ /* 0x080fe400000f16ff */
[C---:B------:R-:W-:Y:S02]  /*83a0*/  IADD3 R133, R141.reuse, 0x40, RZ ;  /* 0x000000408d857810 */ /* 0x040fe40007ffe0ff */
[C---:B------:R-:W-:Y:S01]  /*83b0*/  IADD3 R31, R141.reuse, 0x40, RZ ;  /* 0x000000408d1f7810 */ /* 0x040fe20007ffe0ff */
[----:B------:R1:W-:Y:S01]  /*83c0*/  RED.E.ADD.F32.FTZ.RN.STRONG.GPU [R6.64], R11 ;  /* 0x0000000b0600798e */ /* 0x0003e2000c10e78c */
[----:B------:R-:W-:Y:S01]  /*83d0*/  IADD3 R30, R141, 0x40, RZ ;  /* 0x000000408d1e7810 */ /* 0x000fe20007ffe0ff */
[C---:B------:R-:W-:Y:S01]  /*83e0*/  IMAD.IADD R133, R140.reuse, 0x1, R133 ;  /* 0x000000018c857824 */ /* 0x040fe200078e0285 */
[CC--:B------:R-:W-:Y:S01]  /*83f0*/  LEA R28, P1, R145.reuse, R32.reuse, 0x2 ;  /* 0x00000020911c7211 */ /* 0x0c0fe200078210ff */
[----:B------:R1:W-:Y:S01]  /*8400*/  RED.E.ADD.F32.FTZ.RN.STRONG.GPU [R32.64+0x80], R12 ;  /* 0x0000800c2000798e */ /* 0x0003e2000c10e78c */
[C---:B------:R-:W-:Y:S02]  /*8410*/  IMAD.IADD R31, R140.reuse, 0x1, R31 ;  /* 0x000000018c1f7824 */ /* 0x040fe400078e021f */
[-C--:B------:R-:W-:Y:S01]  /*8420*/  LEA.HI.X.SX32 R29, R145, R33.reuse, 0x2, P1 ;  /* 0x00000021911d7211 */ /* 0x080fe200008f16ff */
[----:B------:R1:W-:Y:S01]  /*8430*/  RED.E.ADD.F32.FTZ.RN.STRONG.GPU [R34.64+0x80], R13 ;  /* 0x0000800d2200798e */ /* 0x0003e2000c10e78c */
[----:B------:R-:W-:Y:S01]  /*8440*/  IMAD.IADD R30, R140, 0x1, R30 ;  /* 0x000000018c1e7824 */ /* 0x000fe200078e021e */
[-C--:B------:R-:W-:Y:S01]  /*8450*/  LEA R4, P0, R142, R32.reuse, 0x2 ;  /* 0x000000208e047211 */ /* 0x080fe200078010ff */
[C---:B------:R-:W-:Y:S02]  /*8460*/  IMAD.IADD R133, R140.reuse, 0x1, R133 ;  /* 0x000000018c857824 */ /* 0x040fe400078e0285 */
[----:B------:R-:W-:Y:S01]  /*8470*/  IMAD.IADD R30, R140, 0x1, R30 ;  /* 0x000000018c1e7824 */ /* 0x000fe200078e021e */
[-C--:B------:R-:W-:Y:S01]  /*8480*/  LEA.HI.X.SX32 R5, R142, R33.reuse, 0x2, P0 ;  /* 0x000000218e057211 */ /* 0x080fe200000f16ff */
[----:B------:R-:W-:Y:S01]  /*8490*/  IMAD.IADD R133, R140, 0x1, R133 ;  /* 0x000000018c857824 */ /* 0x000fe200078e0285 */
[----:B------:R-:W-:Y:S02]  /*84a0*/  IADD3 R142, R147, 0x20, RZ ;  /* 0x00000020938e7810 */ /* 0x000fe40007ffe0ff */
[CC--:B------:R-:W-:Y:S01]  /*84b0*/  LEA R10, P0, R143.reuse, R32.reuse, 0x2 ;  /* 0x000000208f0a7211 */ /* 0x0c0fe200078010ff */
[----:B------:R1:W-:Y:S02]  /*84c0*/  RED.E.ADD.F32.FTZ.RN.STRONG.GPU [R4.64], R14 ;  /* 0x0000000e0400798e */ /* 0x0003e4000c10e78c */
[C---:B------:R-:W-:Y:S02]  /*84d0*/  IMAD.IADD R142, R146.reuse, 0x1, R142 ;  /* 0x00000001928e7824 */ /* 0x040fe400078e028e */
[----:B------:R1:W-:Y:S02]  /*84e0*/  RED.E.ADD.F32.FTZ.RN.STRONG.GPU [R28.64], R15 ;  /* 0x0000000f1c00798e */ /* 0x0003e4000c10e78c */
[C---:B------:R-:W-:Y:S01]  /*84f0*/  IMAD.IADD R142, R146.reuse, 0x1, R142 ;  /* 0x00000001928e7824 */ /* 0x040fe200078e028e */
[-C--:B-1----:R-:W-:Y:S03]  /*8500*/  LEA.HI.X.SX32 R11, R143, R33.reuse, 0x2, P0 ;  /* 0x000000218f0b7211 */ /* 0x082fe600000f16ff */
[----:B------:R-:W-:Y:S01]  /*8510*/  IMAD.IADD R142, R146, 0x1, R142 ;  /* 0x00000001928e7824 */ /* 0x000fe200078e028e */
[CC--:B------:R-:W-:Y:S01]  /*8520*/  LEA R12, P4, R31.reuse, R32.reuse, 0x2 ;  /* 0x000000201f0c7211 */ /* 0x0c0fe200078810ff */
[----:B------:R1:W-:Y:S03]  /*8530*/  RED.E.ADD.F32.FTZ.RN.STRONG.GPU [R10.64], R16 ;  /* 0x000000100a00798e */ /* 0x0003e6000c10e78c */
[CC--:B------:R-:W-:Y:S02]  /*8540*/  LEA R8, P2, R142.reuse, R32.reuse, 0x2 ;  /* 0x000000208e087211 */ /* 0x0c0fe400078410ff */
[-C--:B------:R-:W-:Y:S02]  /*8550*/  LEA.HI.X.SX32 R13, R31, R33.reuse, 0x2, P4 ;  /* 0x000000211f0d7211 */ /* 0x080fe400020f16ff */
[-C--:B------:R-:W-:Y:S05]  /*8560*/  LEA.HI.X.SX32 R9, R142, R33.reuse, 0x2, P2 ;  /* 0x000000218e097211 */ /* 0x080fea00010f16ff */
        /* <DEDUP_REMOVED lines=8> */
[CC--:B----4-:R-:W-:Y:S02]  /*85f0*/  LEA R6, P1, R139.reuse, R32.reuse, 0x2 ;  /* 0x000000208b067211 */ /* 0x0d0fe400078210ff */
        /* <DEDUP_REMOVED lines=16> */
[CC--:B--2---:R-:W-:Y:S04]  /*8700*/  LEA R4, P0, R0.reuse, R32.reuse, 0x2 ;  /* 0x0000002000047211 */ /* 0x0c4fe800078010ff */
        /* <DEDUP_REMOVED lines=78> */
[----:B------:R-:W-:Y:S01]  /*8bf0*/  UISETP.NE.AND UP0, UPT, UR24, -0x1, UPT ;  /* 0xffffffff1800788c */ /* 0x000fe2000bf05270 */
[----:B------:R-:W-:Y:S01]  /*8c00*/  FMUL.FTZ R48, R46, c[0x0][0x2dc] ;  /* 0x0000b7002e307a20 */ /* 0x000fe20000410000 */
[----:B------:R-:W-:Y:S01]  /*8c10*/  ULDC.64 UR8, c[0x0][0x3a0] ;  /* 0x0000e80000087ab9 */ /* 0x000fe20000000a00 */
[----:B------:R-:W-:-:S02]  /*8c20*/  FMUL.FTZ R19, R45, c[0x0][0x2dc] ;  /* 0x0000b7002d137a20 */ /* 0x000fc40000410000 */
[----:B------:R-:W-:Y:S01]  /*8c30*/  FMUL.FTZ R84, R84, c[0x0][0x2e0] ;  /* 0x0000b80054547a20 */ /* 0x000fe20000410000 */
[----:B------:R-:W-:Y:S01]  /*8c40*/  PLOP3.LUT P0, PT, PT, PT, UP0, 0x80, 0x0 ;  /* 0x000000000000781c */ /* 0x000fe20003f0f008 */
[----:B------:R-:W-:Y:S02]  /*8c50*/  FMUL.FTZ R46, R85, c[0x0][0x2e0] ;  /* 0x0000b800552e7a20 */ /* 0x000fe40000410000 */
[----:B------:R-:W-:Y:S02]  /*8c60*/  FMUL.FTZ R133, R42, c[0x0][0x2dc] ;  /* 0x0000b7002a857a20 */ /* 0x000fe40000410000 */
[----:B------:R-:W-:Y:S01]  /*8c70*/  FMUL.FTZ R86, R86, c[0x0][0x2e0] ;  /* 0x0000b80056567a20 */ /* 0x000fe20000410000 */
[----:B------:R-:W-:Y:S01]  /*8c80*/  F2FP.PACK_AB R46, R46, R84 ;  /* 0x000000542e2e723e */ /* 0x000fe200000000ff */
[----:B------:R-:W-:Y:S01]  /*8c90*/  BAR.SYNC.DEFER_BLOCKING 0x0 ;  /* 0x0000000000007b1d */ /* 0x000fe20000010000 */
[----:B------:R-:W-:Y:S01]  /*8ca0*/  FMUL.FTZ R45, R87, c[0x0][0x2e0] ;  /* 0x0000b800572d7a20 */ /* 0x000fe20000410000 */
[----:B------:R-:W-:Y:S01]  /*8cb0*/  @UP0 UIADD3 UR6, UR21, UR24, URZ ;  /* 0x0000001815060290 */ /* 0x000fe2000fffe03f */
[----:B------:R-:W-:-:S02]  /*8cc0*/  FMUL.FTZ R23, R41, c[0x0][0x2dc] ;  /* 0x0000b70029177a20 */ /* 0x000fc40000410000 */
[----:B------:R-:W-:Y:S01]  /*8cd0*/  FMUL.FTZ R21, R49, c[0x0][0x2dc] ;  /* 0x0000b70031157a20 */ /* 0x000fe20000410000 */
[----:B------:R-:W-:Y:S01]  /*8ce0*/  F2FP.PACK_AB R45, R45, R86 ;  /* 0x000000562d2d723e */ /* 0x000fe200000000ff */
[----:B------:R-:W-:Y:S01]  /*8cf0*/  FMUL.FTZ R96, R96, c[0x0][0x2e0] ;  /* 0x0000b80060607a20 */ /* 0x000fe20000410000 */
[----:B------:R-:W-:Y:S01]  /*8d00*/  @UP0 UIMAD.WIDE.U32 UR4, UR6, UR8, URZ ;  /* 0x00000008060402a5 */ /* 0x000fe2000f8e003f */
[----:B------:R-:W-:Y:S01]  /*8d10*/  FMUL.FTZ R42, R97, c[0x0][0x2e0] ;  /* 0x0000b800612a7a20 */ /* 0x000fe20000410000 */
[----:B------:R-:W-:Y:S01]  /*8d20*/  F2FP.PACK_AB R21, R21, R132 ;  /* 0x000000841515723e */ /* 0x000fe200000000ff */
[----:B------:R-:W-:Y:S01]  /*8d30*/  FMUL.FTZ R49, R44, c[0x0][0x2dc] ;  /* 0x0000b7002c317a20 */ /* 0x000fe20000410000 */
[----:B------:R-:W-:Y:S01]  /*8d40*/  @UP0 UIMAD UR14, UR6, UR9, UR5 ;  /* 0x00000009060e02a4 */ /* 0x000fe2000f8e0205 */
[----:B------:R-:W-:Y:S01]  /*8d50*/  FMUL.FTZ R98, R98, c[0x0][0x2e0] ;  /* 0x0000b80062627a20 */ /* 0x000fe20000410000 */
[----:B------:R-:W-:Y:S01]  /*8d60*/  F2FP.PACK_AB R42, R42, R96 ;  /* 0x000000602a2a723e */ /* 0x000fe200000000ff */
[----:B------:R-:W-:Y:S01]  /*8d70*/  FMUL.FTZ R41, R99, c[0x0][0x2e0] ;  /* 0x0000b80063297a20 */ /* 0x000fe20000410000 */
[----:B------:R-:W-:Y:S01]  /*8d80*/  F2FP.PACK_AB R19, R19, R49 ;  /* 0x000000311313723e */ /* 0x000fe200000000ff */
[----:B------:R-:W-:Y:S01]  /*8d90*/  FMUL.FTZ R22, R43, c[0x0][0x2dc] ;  /* 0x0000b7002b167a20 */ /* 0x000fe20000410000 */
[----:B------:R-:W-:Y:S01]  /*8da0*/  @UP0 UMOV UR11, UR4 ;  /* 0x00000004000b0c82 */ /* 0x000fe20008000000 */
[----:B------:R-:W-:Y:S01]  /*8db0*/  FMUL.FTZ R88, R88, c[0x0][0x2e0] ;  /* 0x0000b80058587a20 */ /* 0x000fe20000410000 */
[----:B------:R-:W-:Y:S01]  /*8dc0*/  F2FP.PACK_AB R41, R41, R98 ;  /* 0x000000622929723e */ /* 0x000fe200000000ff */
[----:B------:R-:W-:Y:S01]  /*8dd0*/  FMUL.FTZ R44, R89, c[0x0][0x2e0] ;  /* 0x0000b800592c7a20 */ /* 0x000fe20000410000 */
[----:B------:R-:W-:Y:S01]  /*8de0*/  F2FP.PACK_AB R22, R22, R133 ;  /* 0x000000851616723e */ /* 0x000fe200000000ff */
[----:B------:R-:W-:-:S02]  /*8df0*/  FMUL.FTZ R134, R40, c[0x0][0x2dc] ;  /* 0x0000b70028867a20 */ /* 0x000fc40000410000 */
[----:B------:R-:W-:Y:S01]  /*8e00*/  FMUL.FTZ R90, R90, c[0x0][0x2e0] ;  /* 0x0000b8005a5a7a20 */ /* 0x000fe20000410000 */
[----:B------:R-:W-:Y:S01]  /*8e10*/  F2FP.PACK_AB R44, R44, R88 ;  /* 0x000000582c2c723e */ /* 0x000fe200000000ff */
[----:B------:R-:W-:Y:S01]  /*8e20*/  FMUL.FTZ R43, R91, c[0x0][0x2e0] ;  /* 0x0000b8005b2b7a20 */ /* 0x000fe20000410000 */
[----:B------:R-:W-:Y:S01]  /*8e30*/  F2FP.PACK_AB R23, R23, R134 ;  /* 0x000000861717723e */ /* 0x000fe200000000ff */
[----:B------:R-:W-:Y:S02]  /*8e40*/  FMUL.FTZ R24, R39, c[0x0][0x2dc] ;  /* 0x0000b70027187a20 */ /* 0x000fe40000410000 */
[----:B------:R-:W-:Y:S01]  /*8e50*/  FMUL.FTZ R92, R92, c[0x0][0x2e0] ;  /* 0x0000b8005c5c7a20 */ /* 0x000fe20000410000 */
[----:B------:R-:W-:Y:S01]  /*8e60*/  F2FP.PACK_AB R43, R43, R90 ;  /* 0x0000005a2b2b723e */ /* 0x000fe200000000ff */
[----:B------:R-:W-:Y:S02]  /*8e70*/  FMUL.FTZ R40, R93, c[0x0][0x2e0] ;  /* 0x0000b8005d287a20 */ /* 0x000fe40000410000 */
        /* <DEDUP_REMOVED lines=108> */
[----:B------:R-:W-:-:S04]  /*9540*/  F2FP.PACK_AB R3, R3, R76 ;  /* 0x0000004c0303723e */ /* 0x000fc800000000ff */
[----:B------:R-:W-:Y:S01]  /*9550*/  F2FP.PACK_AB R0, R0, R78 ;  /* 0x0000004e0000723e */ /* 0x000fe200000000ff */
        /* <DEDUP_REMOVED lines=61> */
.L_x_161:
        /* <DEDUP_REMOVED lines=18> */
.L_x_162:
        /* <DEDUP_REMOVED lines=55> */
.L_x_164:
[----:B------:R-:W-:Y:S05]  /*9dc0*/  BSYNC B0 ;  /* 0x0000000000007941 */ /* 0x000fea0003800000 */
.L_x_163:
        /* <DEDUP_REMOVED lines=20> */
.L_x_166:
[----:B------:R-:W-:Y:S05]  /*9f10*/  BSYNC B0 ;  /* 0x0000000000007941 */ /* 0x000fea0003800000 */
.L_x_165:
        /* <DEDUP_REMOVED lines=29> */
.L_x_168:
[----:B------:R-:W-:Y:S05]  /*a0f0*/  BSYNC B0 ;  /* 0x0000000000007941 */ /* 0x000fea0003800000 */
.L_x_167:
        /* <DEDUP_REMOVED lines=16> */
.L_x_144:
[----:B------:R-:W-:Y:S05]  /*a200*/  BSYNC B1 ;  /* 0x0000000000017941 */ /* 0x000fea0003800000 */
.L_x_130:
        /* <DEDUP_REMOVED lines=11> */
.L_x_169:
[----:B------:R-:W-:Y:S05]  /*a2c0*/  EXIT ;  /* 0x000000000000794d */ /* 0x000fea0003800000 */
.L_x_171:
        /* <DEDUP_REMOVED lines=11> */
.L_x_669:


//--------------------- .text._ZN5flash44flash_bwd_dq_dk_dv_loop_seqk_parallel_kernelI23Flash_bwd_kernel_traitsILi96ELi64ELi128ELi8ELi2ELi4ELi4ELb1ELb0EN7cutlass6half_tE19Flash_kernel_traitsILi96ELi64ELi128ELi8ES3_EELb0ELb1ELb0ELb0ELb0ELb0ELb1EEEvNS_16Flash_bwd_paramsE --------------------------
	.section	.text._ZN5flash44flash_bwd_dq_dk_dv_loop_seqk_parallel_kernelI23Flash_bwd_kernel_traitsILi96ELi64ELi128ELi8ELi2ELi4ELi4ELb1ELb0EN7cutlass6half_tE19Flash_kernel_traitsILi96ELi64ELi128ELi8ES3_EELb0ELb1ELb0ELb0ELb0ELb0ELb1EEEvNS_16Flash_bwd_paramsE,"ax",@progbits
	.sectioninfo	@"SHI_REGISTERS=255"
	.align	128
        .global         _ZN5flash44flash_bwd_dq_dk_dv_loop_seqk_parallel_kernelI23Flash_bwd_kernel_traitsILi96ELi64ELi128ELi8ELi2ELi4ELi4ELb1ELb0EN7cutlass6half_tE19Flash_kernel_traitsILi96ELi64ELi128ELi8ES3_EELb0ELb1ELb0ELb0ELb0ELb0ELb1EEEvNS_16Flash_bwd_paramsE
        .type           _ZN5flash44flash_bwd_dq_dk_dv_loop_seqk_parallel_kernelI23Flash_bwd_kernel_traitsILi96ELi64ELi128ELi8ELi2ELi4ELi4ELb1ELb0EN7cutlass6half_tE19Flash_kernel_traitsILi96ELi64ELi128ELi8ES3_EELb0ELb1ELb0ELb0ELb0ELb0ELb1EEEvNS_16Flash_bwd_paramsE,@function
        .size           _ZN5flash44flash_bwd_dq_dk_dv_loop_seqk_parallel_kernelI23Flash_bwd_kernel_traitsILi96ELi64ELi128ELi8ELi2ELi4ELi4ELb1ELb0EN7cutlass6half_tE19Flash_kernel_traitsILi96ELi64ELi128ELi8ES3_EELb0ELb1ELb0ELb0ELb0ELb0ELb1EEEvNS_16Flash_bwd_paramsE,(.L_x_670 - _ZN5flash44flash_bwd_dq_dk_dv_loop_seqk_parallel_kernelI23Flash_bwd_kernel_traitsILi96ELi64ELi128ELi8ELi2ELi4ELi4ELb1ELb0EN7cutlass6half_tE19Flash_kernel_traitsILi96ELi64ELi128ELi8ES3_EELb0ELb1ELb0ELb0ELb0ELb0ELb1EEEvNS_16Flash_bwd_paramsE)
        .other          _ZN5flash44flash_bwd_dq_dk_dv_loop_seqk_parallel_kernelI23Flash_bwd_kernel_traitsILi96ELi64ELi128ELi8ELi2ELi4ELi4ELb1ELb0EN7cutlass6half_tE19Flash_kernel_traitsILi96ELi64ELi128ELi8ES3_EELb0ELb1ELb0ELb0ELb0ELb0ELb1EEEvNS_16Flash_bwd_paramsE,@"STO_CUDA_ENTRY STV_DEFAULT"
_ZN5flash44flash_bwd_dq_dk_dv_loop_seqk_parallel_kernelI23Flash_bwd_kernel_traitsILi96ELi64ELi128ELi8ELi2ELi4ELi4ELb1ELb0EN7cutlass6half_tE19Flash_kernel_traitsILi96ELi64ELi128ELi8ES3_EELb0ELb1ELb0ELb0ELb0ELb0ELb1EEEvNS_16Flash_bwd_paramsE:
.text._ZN5flash44flash_bwd_dq_dk_dv_loop_seqk_parallel_kernelI23Flash_bwd_kernel_traitsILi96ELi64ELi128ELi8ELi2ELi4ELi4ELb1ELb0EN7cutlass6half_tE19Flash_kernel_traitsILi96ELi64ELi128ELi8ES3_EELb0ELb1ELb0ELb0ELb0ELb0ELb1EEEvNS_16Flash_bwd_paramsE:
        /* <DEDUP_REMOVED lines=36> */
[----:B------:R-:W-:Y:S01]  /*0240*/  SHF.R.S32.HI R6, RZ, 0x4, R12 ;  /* 0x00000004ff067819 */ /* 0x000fe2000001140c */
[----:B---3--:R-:W-:Y:S01]  /*0250*/  UIMAD UR47, UR35, UR46, URZ ;  /* 0x0000002e232f72a4 */ /* 0x008fe2000f8e023f */
[----:B------:R-:W-:Y:S01]  /*0260*/  LEA.HI R10, R20, R21, RZ, 0x5 ;  /* 0x00000015140a7211 */ /* 0x000fe200078f28ff */
[----:B------:R-:W-:Y:S01]  /*0270*/  UIMAD UR46, UR46, UR10, URZ ;  /* 0x0000000a2e2e72a4 */ /* 0x000fe2000f8e023f */
[--C-:B------:R-:W-:Y:S01]  /*0280*/  SHF.R.S32.HI R7, RZ, 0x2, R5.reuse ;  /* 0x00000002ff077819 */ /* 0x100fe20000011405 */
[----:B------:R-:W-:Y:S01]  /*0290*/  UIMAD UR55, UR6, UR4, UR55 ;  /* 0x00000004063772a4 */ /* 0x000fe2000f8e0237 */
[----:B------:R-:W-:Y:S01]  /*02a0*/  SHF.R.S32.HI R0, RZ, 0x1f, R5 ;  /* 0x0000001fff007819 */ /* 0x000fe20000011405 */
[----:B------:R-:W-:Y:S01]  /*02b0*/  UIMAD UR52, UR5, UR32, URZ ;  /* 0x00000020053472a4 */ /* 0x000fe2000f8e023f */
[----:B------:R-:W-:Y:S01]  /*02c0*/  LEA.HI R3, R12, R6, RZ, 0x1 ;  /* 0x000000060c037211 */ /* 0x000fe200078f08ff */
[----:B------:R-:W-:Y:S01]  /*02d0*/  UIMAD UR4, UR32, UR9, UR35 ;  /* 0x00000009200472a4 */ /* 0x000fe2000f8e0223 */
[----:B------:R-:W-:Y:S01]  /*02e0*/  LOP3.LUT R4, R10, 0xffffffe0, RZ, 0xc0, !PT ;  /* 0xffffffe00a047812 */ /* 0x000fe200078ec0ff */
[----:B------:R-:W-:Y:S01]  /*02f0*/  @!UP5 UIMAD UR5, UR32, UR11, UR35 ;  /* 0x0000000b2005d2a4 */ /* 0x000fe2000f8e0223 */
[-C--:B------:R-:W-:Y:S01]  /*0300*/  LEA.HI R2, R0, R7.reuse, RZ, 0x3 ;  /* 0x0000000700027211 */ /* 0x080fe200078f18ff */
[----:B------:R-:W-:Y:S01]  /*0310*/  USHF.L.U32 UR41, UR46, 0x6, URZ ;  /* 0x000000062e297899 */ /* 0x000fe2000800063f */
[----:B------:R-:W-:Y:S01]  /*0320*/  LOP3.LUT R3, R3, 0xfffffffe, RZ, 0xc0, !PT ;  /* 0xfffffffe03037812 */ /* 0x000fe200078ec0ff */
[----:B------:R-:W-:Y:S01]  /*0330*/  IMAD.IADD R0, R21, 0x1, -R4 ;  /* 0x0000000115007824 */ /* 0x000fe200078e0a04 */
[----:B------:R-:W-:Y:S01]  /*0340*/  LEA.HI R8, R5, R7, RZ, 0x1 ;  /* 0x0000000705087211 */ /* 0x000fe200078f08ff */
[----:B------:R-:W-:Y:S01]  /*0350*/  ULDC UR49, c[0x0][0x214] ;  /* 0x0000850000317ab9 */ /* 0x000fe20000000800 */
[----:B------:R-:W-:Y:S01]  /*0360*/  LOP3.LUT R2, R2, 0xfffffff8, RZ, 0xc0, !PT ;  /* 0xfffffff802027812 */ /* 0x000fe200078ec0ff */
[----:B------:R-:W-:Y:S01]  /*0370*/  IMAD.IADD R15, R6, 0x1, -R3 ;  /* 0x00000001060f7824 */ /* 0x000fe200078e0a03 */
[----:B------:R-:W-:Y:S01]  /*0380*/  SHF.R.S32.HI R3, RZ, 0x1f, R0 ;  /* 0x0000001fff037819 */ /* 0x000fe20000011400 */
[----:B------:R-:W-:Y:S01]  /*0390*/  ULDC UR56, c[0x0][0x1c8] ;  /* 0x0000720000387ab9 */ /* 0x000fe20000000800 */
[----:B------:R-:W-:Y:S01]  /*03a0*/  LOP3.LUT R4, R8, 0x7fffffe, RZ, 0xc0, !PT ;  /* 0x07fffffe08047812 */ /* 0x000fe200078ec0ff */
[----:B------:R-:W-:Y:S01]  /*03b0*/  IMAD.IADD R8, R7, 0x1, -R2 ;  /* 0x0000000107087824 */ /* 0x000fe200078e0a02 */
[----:B------:R-:W-:Y:S01]  /*03c0*/  LEA.HI R22, R3, R0, RZ, 0x2 ;  /* 0x0000000003167211 */ /* 0x000fe200078f10ff */
[----:B------:R-:W-:Y:S01]  /*03d0*/  ULDC.U8 UR8, c[0x0][0x3d0] ;  /* 0x0000f40000087ab9 */ /* 0x000fe20000000000 */
[----:B------:R-:W-:Y:S01]  /*03e0*/  SHF.R.S32.HI R0, RZ, 0x5, R10 ;  /* 0x00000005ff007819 */ /* 0x000fe2000001140a */
[----:B------:R-:W-:Y:S01]  /*03f0*/  IMAD.IADD R9, R7, 0x1, -R4 ;  /* 0x0000000107097824 */ /* 0x000fe200078e0a04 */
[-C--:B------:R-:W-:Y:S01]  /*0400*/  LEA.HI R16, R20, R21.reuse, RZ, 0x3 ;  /* 0x0000001514107211 */ /* 0x080fe200078f18ff */
[----:B------:R-:W-:Y:S01]  /*0410*/  ULDC UR50, c[0x0][0x224] ;  /* 0x0000890000327ab9 */ /* 0x000fe20000000800 */
[----:B------:R-:W-:Y:S01]  /*0420*/  SHF.R.S32.HI R2, RZ, 0x1f, R10 ;  /* 0x0000001fff027819 */ /* 0x000fe2000001140a */
[----:B------:R-:W-:Y:S01]  /*0430*/  IMAD R9, R0, 0x8, R9 ;  /* 0x0000000800097824 */ /* 0x000fe200078e0209 */
[----:B------:R-:W-:Y:S01]  /*0440*/  LOP3.LUT R5, R5, 0xfffffffc, RZ, 0xc0, !PT ;  /* 0xfffffffc05057812 */ /* 0x000fe200078ec0ff */
[----:B------:R-:W-:Y:S01]  /*0450*/  @UP5 UIMAD UR54, UR32, UR49, URZ ;  /* 0x00000031203652a4 */ /* 0x000fe2000f8e023f */
[-C--:B------:R-:W-:Y:S01]  /*0460*/  LEA.HI R4, R10, R0.reuse, RZ, 0x1 ;  /* 0x000000000a047211 */ /* 0x080fe200078f08ff */
[----:B------:R-:W-:Y:S01]  /*0470*/  ULDC.64 UR12, c[0x0][0x118] ;  /* 0x00004600000c7ab9 */ /* 0x000fe20000000a00 */
[----:B------:R-:W-:Y:S01]  /*0480*/  SHF.R.S32.HI R3, RZ, 0x3, R16 ;  /* 0x00000003ff037819 */ /* 0x000fe20000011410 */
[----:B------:R-:W-:Y:S01]  /*0490*/  IMAD.IADD R17, R21, 0x1, -R5 ;  /* 0x0000000115117824 */ /* 0x000fe200078e0a05 */
[----:B------:R-:W-:Y:S01]  /*04a0*/  LEA.HI R2, R2, R0, RZ, 0x2 ;  /* 0x0000000002027211 */ /* 0x000fe200078f10ff */
[----:B------:R-:W-:Y:S01]  /*04b0*/  UMOV UR61, 0x4 ;  /* 0x00000004003d7882 */ /* 0x000fe20000000000 */
[----:B------:R-:W-:Y:S01]  /*04c0*/  LOP3.LUT R5, R4, 0xfffffffe, RZ, 0xc0, !PT ;  /* 0xfffffffe04057812 */ /* 0x000fe200078ec0ff */
[----:B------:R-:W-:Y:S01]  /*04d0*/  IMAD.SHL.U32 R3, R3, 0x40, RZ ;  /* 0x0000004003037824 */ /* 0x000fe200078e00ff */
[----:B------:R-:W-:Y:S01]  /*04e0*/  LOP3.LUT R4, R2, 0xfffffffc, RZ, 0xc0, !PT ;  /* 0xfffffffc02047812 */ /* 0x000fe200078ec0ff */
[----:B------:R-:W-:Y:S01]  /*04f0*/  IMAD.SHL.U32 R24, R17, 0x8, RZ ;  /* 0x0000000811187824 */ /* 0x000fe200078e00ff */
[----:B------:R-:W-:Y:S01]  /*0500*/  LEA.HI R10, R20, R21, RZ, 0x6 ;  /* 0x00000015140a7211 */ /* 0x000fe200078f30ff */
[C---:B------:R-:W-:Y:S01]  /*0510*/  IMAD.IADD R231, R0.reuse, 0x1, -R5 ;  /* 0x0000000100e77824 */ /* 0x040fe200078e0a05 */
[----:B------:R-:W-:Y:S01]  /*0520*/  LOP3.LUT R2, R3, 0xc0, RZ, 0xc0, !PT ;  /* 0x000000c003027812 */ /* 0x000fe200078ec0ff */
[----:B------:R-:W-:Y:S01]  /*0530*/  IMAD.IADD R11, R0, 0x1, -R4 ;  /* 0x00000001000b7824 */ /* 0x000fe200078e0a04 */
[----:B------:R-:W-:Y:S01]  /*0540*/  LOP3.LUT R0, R12, 0xfffffff0, RZ, 0xc0, !PT ;  /* 0xfffffff00c007812 */ /* 0x000fe200078ec0ff */
[----:B------:R-:W-:Y:S01]  /*0550*/  STL [R1+0x8], R24 ;  /* 0x0000081801007387 */ /* 0x000fe20000100800 */
[----:B------:R-:W-:Y:S01]  /*0560*/  LOP3.LUT R3, R2, 0x18, R24, 0xf8, !PT ;  /* 0x0000001802037812 */ /* 0x000fe200078ef818 */
[----:B------:R-:W-:Y:S01]  /*0570*/  ULOP3.LUT UR56, UR35, UR56, URZ, 0x3c, !UPT ;  /* 0x0000003823387292 */ /* 0x000fe2000f8e3c3f */
[----:B------:R-:W-:Y:S01]  /*0580*/  SHF.R.U32.HI R2, RZ, 0x3, R2 ;  /* 0x00000003ff027819 */ /* 0x000fe20000011602 */
[----:B------:R-:W-:Y:S01]  /*0590*/  IMAD.IADD R0, R21, 0x1, -R0 ;  /* 0x0000000115007824 */ /* 0x000fe200078e0a00 */
[----:B------:R-:W-:Y:S01]  /*05a0*/  SHF.R.S32.HI R10, RZ, 0x6, R10 ;  /* 0x00000006ff0a7819 */ /* 0x000fe2000001140a */
[----:B------:R-:W-:Y:S01]  /*05b0*/  USHF.R.S32.HI UR57, URZ, 0x1f, UR35 ;  /* 0x0000001f3f397899 */ /* 0x000fe20008011423 */
[----:B------:R-:W-:Y:S01]  /*05c0*/  LOP3.LUT R7, R3, R2, RZ, 0x3c, !PT ;  /* 0x0000000203077212 */ /* 0x000fe200078e3cff */
[----:B------:R-:W-:Y:S01]  /*05d0*/  UISETP.NE.AND UP6, UPT, UR8, URZ, UPT ;  /* 0x0000003f0800728c */ /* 0x000fe2000bfc5270 */
[----:B------:R-:W-:Y:S01]  /*05e0*/  SHF.R.S32.HI R4, RZ, 0x1f, R0 ;  /* 0x0000001fff047819 */ /* 0x000fe20000011400 */
[----:B------:R-:W-:Y:S01]  /*05f0*/  USHF.R.S32.HI UR59, URZ, 0x1f, UR32 ;  /* 0x0000001f3f3b7899 */ /* 0x000fe20008011420 */
[----:B------:R-:W-:Y:S01]  /*0600*/  LOP3.LUT R3, R16, 0xfffffff8, RZ, 0xc0, !PT ;  /* 0xfffffff810037812 */ /* 0x000fe200078ec0ff */
[----:B------:R-:W-:Y:S01]  /*0610*/  USHF.R.S32.HI UR58, URZ, 0x1f, UR35 ;  /* 0x0000001f3f3a7899 */ /* 0x000fe20008011423 */
[-C--:B------:R-:W-:Y:S01]  /*0620*/  LEA.HI R2, R0, R0.reuse, RZ, 0x1 ;  /* 0x0000000000027211 */ /* 0x080fe200078f08ff */
[----:B------:R-:W-:Y:S01]  /*0630*/  UIMAD.WIDE.U32 UR42, UR36, UR44, URZ ;  /* 0x0000002c242a72a5 */ /* 0x000fe2000f8e003f */
[----:B------:R-:W-:Y:S01]  /*0640*/  LEA.HI R12, R4, R0, RZ, 0x3 ;  /* 0x00000000040c7211 */ /* 0x000fe200078f18ff */
[----:B------:R-:W-:Y:S01]  /*0650*/  IMAD.IADD R3, R21, 0x1, -R3 ;  /* 0x0000000115037824 */ /* 0x000fe200078e0a03 */
[----:B------:R-:W-:Y:S01]  /*0660*/  LOP3.LUT R5, R2, 0x7fffffe, RZ, 0xc0, !PT ;  /* 0x07fffffe02057812 */ /* 0x000fe200078ec0ff */
[----:B------:R-:W-:Y:S01]  /*0670*/  UIMAD UR51, UR37, UR44, URZ ;  /* 0x0000002c253372a4 */ /* 0x000fe2000f8e023f */
[----:B------:R-:W-:Y:S01]  /*0680*/  LOP3.LUT R4, R12, 0xfffffff8, RZ, 0xc0, !PT ;  /* 0xfffffff80c047812 */ /* 0x000fe200078ec0ff */
[----:B------:R-:W-:Y:S01]  /*0690*/  USHF.R.S32.HI UR53, URZ, 0x1f, UR47 ;  /* 0x0000001f3f357899 */ /* 0x000fe2000801142f */
[----:B------:R-:W-:Y:S01]  /*06a0*/  LEA.HI R6, R3, R3, RZ, 0x1 ;  /* 0x0000000303067211 */ /* 0x000fe200078f08ff */
[----:B------:R-:W-:Y:S01]  /*06b0*/  IMAD.IADD R19, R0, 0x1, -R5 ;  /* 0x0000000100137824 */ /* 0x000fe200078e0a05 */
[----:B------:R-:W-:Y:S01]  /*06c0*/  LOP3.LUT P2, RZ, R8, 0x2, RZ, 0xc0, !PT ;  /* 0x0000000208ff7812 */ /* 0x000fe2000784c0ff */
[----:B------:R-:W-:Y:S01]  /*06d0*/  IMAD.IADD R14, R0, 0x1, -R4 ;  /* 0x00000001000e7824 */ /* 0x000fe200078e0a04 */
[----:B------:R-:W-:Y:S01]  /*06e0*/  LOP3.LUT R0, R6, 0x3fffffe, RZ, 0xc0, !PT ;  /* 0x03fffffe06007812 */ /* 0x000fe200078ec0ff */
[----:B------:R-:W-:Y:S01]  /*06f0*/  IMAD.U32 R4, R9, 0x20, R7 ;  /* 0x0000002009047824 */ /* 0x000fe200078e0007 */
[--C-:B------:R-:W-:Y:S01]  /*0700*/  SHF.R.S32.HI R7, RZ, 0x1, R2.reuse ;  /* 0x00000001ff077819 */ /* 0x100fe20000011402 */
[----:B------:R-:W-:Y:S01]  /*0710*/  UIMAD UR50, UR4, UR50, URZ ;  /* 0x00000032043272a4 */ /* 0x000fe2000f8e023f */
[----:B------:R-:W-:Y:S01]  /*0720*/  SHF.R.S32.HI R2, RZ, 0x1f, R2 ;  /* 0x0000001fff027819 */ /* 0x000fe20000011402 */
[----:B------:R-:W-:Y:S01]  /*0730*/  IMAD.IADD R5, R3, 0x1, -R0 ;  /* 0x0000000103057824 */ /* 0x000fe200078e0a00 */
[----:B------:R1:W-:Y:S01]  /*0740*/  STL [R1+0x38], R4 ;  /* 0x0000380401007387 */ /* 0x0003e20000100800 */
[----:B------:R-:W-:Y:S01]  /*0750*/  IMAD R0, R10, 0x4, R15 ;  /* 0x000000040a007824 */ /* 0x000fe200078e020f */
[----:B------:R-:W-:Y:S01]  /*0760*/  LEA.HI R9, R20, R21, RZ, 0x7 ;  /* 0x0000001514097211 */ /* 0x000fe200078f38ff */
[----:B------:R-:W-:Y:S01]  /*0770*/  IMAD.SHL.U32 R21, R21, 0x2, RZ ;  /* 0x0000000215157824 */ /* 0x000fe200078e00ff */
[----:B------:R-:W-:Y:S01]  /*0780*/  LOP3.LUT P5, RZ, R14, 0x2, RZ, 0xc0, !PT ;  /* 0x000000020eff7812 */ /* 0x000fe200078ac0ff */
[----:B------:R-:W-:Y:S01]  /*0790*/  IMAD R18, R0, 0x8, R5 ;  /* 0x0000000800127824 */ /* 0x000fe200078e0205 */
[----:B------:R-:W-:Y:S01]  /*07a0*/  SHF.R.S32.HI R0, RZ, 0x1, R6 ;  /* 0x00000001ff007819 */ /* 0x000fe20000011406 */
[----:B------:R-:W-:Y:S01]  /*07b0*/  IMAD.SHL.U32 R6, R17, 0x2, RZ ;  /* 0x0000000211067824 */ /* 0x000fe200078e00ff */
[----:B------:R-:W-:Y:S01]  /*07c0*/  LEA.HI R5, R2, R7, RZ, 0x2 ;  /* 0x0000000702057211 */ /* 0x000fe200078f10ff */
[----:B------:R-:W-:Y:S01]  /*07d0*/  IMAD.SHL.U32 R2, R3, 0x40, RZ ;  /* 0x0000004003027824 */ /* 0x000fe200078e00ff */
[----:B------:R-:W-:Y:S01]  /*07e0*/  LOP3.LUT P4, RZ, R0, 0x2, RZ, 0xc0, !PT ;  /* 0x0000000200ff7812 */ /* 0x000fe2000788c0ff */
[----:B------:R-:W-:Y:S01]  /*07f0*/  IMAD.SHL.U32 R3, R11, 0x10, RZ ;  /* 0x000000100b037824 */ /* 0x000fe200078e00ff */
[----:B------:R-:W-:Y:S01]  /*0800*/  LOP3.LUT R5, R5, 0xfffffffc, RZ, 0xc0, !PT ;  /* 0xfffffffc05057812 */ /* 0x000fe200078ec0ff */
[----:B------:R-:W-:Y:S01]  /*0810*/  @!UP5 UIMAD UR49, UR5, UR49, URZ ;  /* 0x000000310531d2a4 */ /* 0x000fe2000f8e023f */
[----:B------:R-:W-:Y:S01]  /*0820*/  LOP3.LUT P6, RZ, R14, 0x4, RZ, 0xc0, !PT ;  /* 0x000000040eff7812 */ /* 0x000fe200078cc0ff */
[----:B------:R-:W-:Y:S01]  /*0830*/  USHF.R.S32.HI UR48, URZ, 0x1f, UR41 ;  /* 0x0000001f3f307899 */ /* 0x000fe20008011429 */
[C---:B------:R-:W-:Y:S01]  /*0840*/  SEL R226, R230.reuse, 0xffffffe0, !P5 ;  /* 0xffffffe0e6e27807 */ /* 0x040fe20006800000 */
[----:B------:R-:W-:Y:S01]  /*0850*/  IMAD.IADD R13, R7, 0x1, -R5 ;  /* 0x00000001070d7824 */ /* 0x000fe200078e0a05 */
[----:B------:R-:W-:Y:S01]  /*0860*/  SEL R221, R230, 0xffffffe0, !P4 ;  /* 0xffffffe0e6dd7807 */ /* 0x000fe20006000000 */
[----:B------:R-:W-:Y:S01]  /*0870*/  UMOV UR40, 0xffffd000 ;  /* 0xffffd00000287882 */ /* 0x000fe20000000000 */
[----:B------:R-:W-:-:S02]  /*0880*/  SEL R227, R227, 0x40, P6 ;  /* 0x00000040e3e37807 */ /* 0x000fc40003000000 */
[----:B------:R-:W-:Y:S02]  /*0890*/  LOP3.LUT P0, RZ, R13, 0x2, RZ, 0xc0, !PT ;  /* 0x000000020dff7812 */ /* 0x000fe4000780c0ff */
[----:B-1----:R-:W-:Y:S02]  /*08a0*/  LOP3.LUT R4, R8, 0x1, RZ, 0xc0, !PT ;  /* 0x0000000108047812 */ /* 0x002fe400078ec0ff */
[----:B------:R-:W-:Y:S02]  /*08b0*/  SEL R230, R230, 0xffffffe0, !P0 ;  /* 0xffffffe0e6e67807 */ /* 0x000fe40004000000 */
[----:B------:R-:W-:Y:S01]  /*08c0*/  ISETP.NE.U32.AND P3, PT, R4, 0x1, PT ;  /* 0x000000010400780c */ /* 0x000fe20003f65070 */
[----:B------:R-:W-:Y:S01]  /*08d0*/  IMAD.SHL.U32 R4, R0, 0x40, RZ ;  /* 0x0000004000047824 */ /* 0x000fe200078e00ff */
[----:B------:R-:W-:Y:S02]  /*08e0*/  LOP3.LUT R0, R2, 0x1c0, RZ, 0xc0, !PT ;  /* 0x000001c002007812 */ /* 0x000fe400078ec0ff */
[----:B------:R-:W-:-:S02]  /*08f0*/  SEL R233, R233, 0x10, !P3 ;  /* 0x00000010e9e97807 */ /* 0x000fc40005800000 */
[----:B------:R-:W-:Y:S02]  /*0900*/  LOP3.LUT R2, R4, 0xc0, RZ, 0xc0, !PT ;  /* 0x000000c004027812 */ /* 0x000fe400078ec0ff */
[----:B------:R-:W-:Y:S02]  /*0910*/  LOP3.LUT R3, R0, 0x30, R3, 0xf8, !PT ;  /* 0x0000003000037812 */ /* 0x000fe400078ef803 */
[----:B------:R-:W-:Y:S02]  /*0920*/  LOP3.LUT R5, R2, 0x8, R16, 0xf8, !PT ;  /* 0x0000000802057812 */ /* 0x000fe400078ef810 */
[----:B------:R-:W-:Y:S02]  /*0930*/  SHF.R.U32.HI R4, RZ, 0x3, R2 ;  /* 0x00000003ff047819 */ /* 0x000fe40000011602 */
[----:B------:R-:W-:Y:S02]  /*0940*/  LOP3.LUT R2, R3, 0x8, R16, 0xf8, !PT ;  /* 0x0000000803027812 */ /* 0x000fe400078ef810 */
[----:B------:R-:W-:-:S02]  /*0950*/  LOP3.LUT R222, R5, R4, RZ, 0x3c, !PT ;  /* 0x0000000405de7212 */ /* 0x000fc400078e3cff */
[----:B------:R-:W-:Y:S02]  /*0960*/  SHF.R.U32.HI R0, RZ, 0x3, R0 ;  /* 0x00000003ff007819 */ /* 0x000fe40000011600 */
[----:B------:R-:W-:Y:S01]  /*0970*/  LEA.HI R4, R8, R8, RZ, 0x1 ;  /* 0x0000000808047211 */ /* 0x000fe200078f08ff */
[----:B------:R-:W-:Y:S01]  /*0980*/  IMAD.U32 R222, R18, 0x20, R222 ;  /* 0x0000002012de7824 */ /* 0x000fe200078e00de */
[----:B------:R-:W-:Y:S01]  /*0990*/  LOP3.LUT R16, R2, R0, RZ, 0x3c, !PT ;  /* 0x0000000002107212 */ /* 0x000fe200078e3cff */
[----:B------:R-:W-:Y:S01]  /*09a0*/  IMAD.SHL.U32 R2, R8, 0x40, RZ ;  /* 0x0000004008027824 */ /* 0x000fe200078e00ff */
[----:B------:R-:W-:Y:S01]  /*09b0*/  LOP3.LUT R0, R4, 0x3fffffe, RZ, 0xc0, !PT ;  /* 0x03fffffe04007812 */ /* 0x000fe200078ec0ff */
[C---:B------:R-:W-:Y:S01]  /*09c0*/  IMAD R221, R222.reuse, 0x2, R221 ;  /* 0x00000002dedd7824 */ /* 0x040fe200078e02dd */
[----:B------:R-:W-:Y:S01]  /*09d0*/  SHF.R.S32.HI R3, RZ, 0x3, R12 ;  /* 0x00000003ff037819 */ /* 0x000fe2000001140c */
[----:B------:R-:W-:Y:S01]  /*09e0*/  IMAD.SHL.U32 R222, R222, 0x2, RZ ;  /* 0x00000002dede7824 */ /* 0x000fe200078e00ff */
[----:B------:R-:W-:Y:S01]  /*09f0*/  LOP3.LUT R2, R2, 0x1c0, RZ, 0xc0, !PT ;  /* 0x000001c002027812 */ /* 0x000fe200078ec0ff */
[----:B------:R-:W-:-:S02]  /*0a00*/  IMAD.IADD R7, R8, 0x1, -R0 ;  /* 0x0000000108077824 */ /* 0x000fc400078e0a00 */
[----:B------:R-:W-:Y:S02]  /*0a10*/  IMAD.SHL.U32 R0, R10, 0x20, RZ ;  /* 0x000000200a007824 */ /* 0x000fe400078e00ff */
[----:B------:R-:W-:Y:S02]  /*0a20*/  IMAD R12, R3, 0x8, R19 ;  /* 0x00000008030c7824 */ /* 0x000fe400078e0213 */
[C---:B------:R-:W-:Y:S01]  /*0a30*/  IMAD R225, R11.reuse, 0x2, R3 ;  /* 0x000000020be17824 */ /* 0x040fe200078e0203 */
[----:B------:R-:W-:Y:S02]  /*0a40*/  LOP3.LUT R8, R0, 0x6, R21, 0xf8, !PT ;  /* 0x0000000600087812 */ /* 0x000fe400078ef815 */
[----:B------:R-:W-:Y:S01]  /*0a50*/  LOP3.LUT R5, R2, 0x20, R0, 0xf8, !PT ;  /* 0x0000002002057812 */ /* 0x000fe200078ef800 */
[----:B------:R-:W-:Y:S01]  /*0a60*/  IMAD R0, R11, 0x200, R6 ;  /* 0x000002000b007824 */ /* 0x000fe200078e0206 */
[----:B------:R-:W-:Y:S01]  /*0a70*/  SHF.R.U32.HI R2, RZ, 0x3, R2 ;  /* 0x00000003ff027819 */ /* 0x000fe20000011602 */
[----:B------:R1:W-:Y:S02]  /*0a80*/  STL [R1+0x58], R8 ;  /* 0x0000580801007387 */ /* 0x0003e40000100800 */
[----:B------:R-:W-:Y:S01]  /*0a90*/  IMAD R10, R7, 0x20, R0 ;  /* 0x00000020070a7824 */ /* 0x000fe200078e0200 */
[----:B------:R-:W-:Y:S01]  /*0aa0*/  SHF.R.S32.HI R0, RZ, 0x1, R4 ;  /* 0x00000001ff007819 */ /* 0x000fe20000011404 */
[----:B------:R-:W-:-:S02]  /*0ab0*/  IMAD.U32 R4, RZ, RZ, UR14 ;  /* 0x0000000eff047e24 */ /* 0x000fc4000f8e00ff */
[----:B------:R-:W-:Y:S01]  /*0ac0*/  IMAD.SHL.U32 R4, R15, 0x10, RZ ;  /* 0x000000100f047824 */ /* 0x000fe200078e00ff */
[C---:B------:R-:W-:Y:S01]  /*0ad0*/  LOP3.LUT P1, RZ, R0.reuse, 0x2, RZ, 0xc0, !PT ;  /* 0x0000000200ff7812 */ /* 0x040fe2000782c0ff */
[----:B------:R-:W-:-:S05]  /*0ae0*/  IMAD.SHL.U32 R0, R0, 0x40, RZ ;  /* 0x0000004000007824 */ /* 0x000fca00078e00ff */
[----:B------:R-:W-:Y:S02]  /*0af0*/  LOP3.LUT R0, R0, 0xc0, RZ, 0xc0, !PT ;  /* 0x000000c000007812 */ /* 0x000fe400078ec0ff */
[----:B-1----:R-:W-:Y:S02]  /*0b00*/  LOP3.LUT R8, R5, R2, RZ, 0x3c, !PT ;  /* 0x0000000205087212 */ /* 0x002fe400078e3cff */
        /* <DEDUP_REMOVED lines=31> */
[----:B------:R-:W-:Y:S01]  /*0d00*/  IADD3 R4, R24, 0x40, RZ ;  /* 0x0000004018047810 */ /* 0x000fe20007ffe0ff */
[----:B------:R-:W-:Y:S01]  /*0d10*/  IMAD R231, R231, 0x200, R0 ;  /* 0x00000200e7e77824 */ /* 0x000fe200078e0200 */
[----:B------:R-:W-:Y:S01]  /*0d20*/  @P2 IADD3 R234, R236, -0x20, RZ ;  /* 0xffffffe0ecea2810 */ /* 0x000fe20007ffe0ff */
[----:B------:R-:W-:Y:S01]  /*0d30*/  IMAD.IADD R226, R225, 0x1, R226 ;  /* 0x00000001e1e27824 */ /* 0x000fe200078e02e2 */
[----:B------:R-:W-:Y:S01]  /*0d40*/  IADD3 R0, R9, -0x40, RZ ;  /* 0xffffffc009007810 */ /* 0x000fe20007ffe0ff */
[----:B------:R-:W-:Y:S01]  /*0d50*/  IMAD.IADD R231, R231, 0x1, R5 ;  /* 0x00000001e7e77824 */ /* 0x000fe200078e0205 */
[----:B------:R-:W-:Y:S01]  /*0d60*/  IADD3 R5, R24, 0x20, RZ ;  /* 0x0000002018057810 */ /* 0x000fe20007ffe0ff */
[----:B------:R-:W-:Y:S01]  /*0d70*/  STL [R1+0x5c], R9 ;  /* 0x00005c0901007387 */ /* 0x000fe20000100800 */
[----:B------:R-:W-:Y:S01]  /*0d80*/  SHF.R.S32.HI R2, RZ, 0x1f, R0 ;  /* 0x0000001fff027819 */ /* 0x000fe20000011400 */
[----:B------:R-:W-:-:S02]  /*0d90*/  IMAD.IADD R228, R225, 0x1, R227 ;  /* 0x00000001e1e47824 */ /* 0x000fc400078e02e3 */
[----:B------:R-:W-:Y:S01]  /*0da0*/  STL [R1+0x20], R5 ;  /* 0x0000200501007387 */ /* 0x000fe20000100800 */
[C---:B------:R-:W-:Y:S01]  /*0db0*/  SHF.L.U64.HI R2, R0.reuse, 0x2, R2 ;  /* 0x0000000200027819 */ /* 0x040fe20000010202 */
[----:B------:R-:W-:Y:S02]  /*0dc0*/  IMAD.SHL.U32 R0, R0, 0x4, RZ ;  /* 0x0000000400007824 */ /* 0x000fe400078e00ff */
        /* <DEDUP_REMOVED lines=10> */
[----:B----4-:R1:W-:Y:S02]  /*0e70*/  STL [R1+0x40], R0 ;  /* 0x0000400001007387 */ /* 0x0103e40000100800 */
.L_x_213:
        /* <DEDUP_REMOVED lines=12> */
[----:B-12---:R-:W-:Y:S01]  /*0f40*/  IMAD.U32 R4, RZ, RZ, UR4 ;  /* 0x00000004ff047e24 */ /* 0x006fe2000f8e00ff */
        /* <DEDUP_REMOVED lines=9> */
[----:B---3--:R1:W3:Y:S01]  /*0fe0*/  @P2 LDG.E R3, [R4.64+0x4] ;  /* 0x0000040c04032981 */ /* 0x0082e2000c1e1900 */
        /* <DEDUP_REMOVED lines=30> */
.L_x_172:
        /* <DEDUP_REMOVED lines=59> */
.L_x_174:
        /* <DEDUP_REMOVED lines=18> */
.L_x_175:
        /* <DEDUP_REMOVED lines=70> */
.L_x_176:
[----:B------:R-:W-:Y:S02]  /*1b00*/  UMOV UR9, UR50 ;  /* 0x0000003200097c82 */ /* 0x000fe40008000000 */
.L_x_177:
[----:B------:R-:W2:Y:S04]  /*1b10*/  LDL.64 R4, [R1+0x8] ;  /* 0x0000080001047983 */ /* 0x000ea80000100a00 */
[----:B------:R1:W3:Y:S01]  /*1b20*/  LDL.64 R20, [R1+0x8] ;  /* 0x0000080001147983 */ /* 0x0002e20000100a00 */
[----:B------:R-:W-:Y:S01]  /*1b30*/  UIADD3 UR4, UP4, UP3, UR4, UR41, UR47 ;  /* 0x0000002904047290 */ /* 0x000fe2000fb9e02f */
[----:B------:R-:W-:Y:S02]  /*1b40*/  BSSY B1, `(.L_x_173) ;  /* 0x0000834000017945 */ /* 0x000fe40003800000 */
[----:B------:R-:W4:Y:S01]  /*1b50*/  S2R R10, SR_TID.X ;  /* 0x00000000000a7919 */ /* 0x000f220000002100 */
[----:B------:R-:W-:-:S02]  /*1b60*/  UIADD3 UR15, UP2, UP1, UR11, UR4, UR21 ;  /* 0x000000040b0f7290 */ /* 0x000fc4000f95e015 */
[----:B------:R-:W-:Y:S02]  /*1b70*/  UIADD3.X UR4, UR7, UR48, UR53, UP4, UP3 ;  /* 0x0000003007047290 */ /* 0x000fe4000a7e6435 */
[----:B------:R-:W-:Y:S02]  /*1b80*/  ULDC UR21, c[0x0][0x2e8] ;  /* 0x0000ba0000157ab9 */ /* 0x000fe40000000800 */
[----:B------:R-:W-:-:S03]  /*1b90*/  UIADD3.X UR8, UR8, UR4, UR10, UP2, UP1 ;  /* 0x0000000408087290 */ /* 0x000fc600097e240a */
[----:B------:R-:W-:Y:S02]  /*1ba0*/  ULDC.64 UR4, c[0x0][0x1a8] ;  /* 0x00006a0000047ab9 */ /* 0x000fe40000000a00 */
[----:B------:R-:W-:-:S04]  /*1bb0*/  UIMAD UR4, UR57, UR4, URZ ;  /* 0x00000004390472a4 */ /* 0x000fc8000f8e023f */
[----:B------:R-:W-:-:S03]  /*1bc0*/  UIMAD UR10, UR35, UR5, UR4 ;  /* 0x00000005230a72a4 */ /* 0x000fc6000f8e0204 */
[----:B------:R-:W-:Y:S02]  /*1bd0*/  ULDC.64 UR4, c[0x0][0x378] ;  /* 0x0000de0000047ab9 */ /* 0x000fe40000000a00 */
[----:B------:R-:W-:Y:S01]  /*1be0*/  UIMAD UR4, UR57, UR4, URZ ;  /* 0x00000004390472a4 */ /* 0x000fe2000f8e023f */
[----:B----4-:R-:W-:-:S03]  /*1bf0*/  SHF.R.S32.HI R11, RZ, 0x1f, R10 ;  /* 0x0000001fff0b7819 */ /* 0x010fc6000001140a */
[----:B------:R-:W-:Y:S01]  /*1c00*/  UIMAD UR6, UR35, UR5, UR4 ;  /* 0x00000005230672a4 */ /* 0x000fe2000f8e0204 */
[----:B------:R-:W-:Y:S02]  /*1c10*/  LEA.HI R3, R11, R10, RZ, 0x2 ;  /* 0x0000000a0b037211 */ /* 0x000fe400078f10ff */
[----:B------:R-:W-:Y:S02]  /*1c20*/  ULDC.64 UR4, c[0x0][0x370] ;  /* 0x0000dc0000047ab9 */ /* 0x000fe40000000a00 */
[----:B------:R-:W-:Y:S01]  /*1c30*/  UIMAD UR4, UR29, UR4, URZ ;  /* 0x000000041d0472a4 */ /* 0x000fe2000f8e023f */
[----:B------:R-:W-:-:S03]  /*1c40*/  SHF.R.S32.HI R3, RZ, 0x2, R3 ;  /* 0x00000002ff037819 */ /* 0x000fc60000011403 */
[----:B------:R-:W-:Y:S01]  /*1c50*/  UIMAD UR5, UR16, UR5, UR4 ;  /* 0x00000005100572a4 */ /* 0x000fe2000f8e0204 */
[----:B------:R-:W-:Y:S01]  /*1c60*/  SHF.R.S32.HI R18, RZ, 0x1f, R3 ;  /* 0x0000001fff127819 */ /* 0x000fe20000011403 */
[----:B------:R-:W-:Y:S01]  /*1c70*/  UIADD3 UR4, -UR14, UR25, UR24 ;  /* 0x000000190e047290 */ /* 0x000fe2000fffe118 */
[----:B------:R-:W-:-:S03]  /*1c80*/  IADD3 R0, P2, R3, UR16, RZ ;  /* 0x0000001003007c10 */ /* 0x000fc6000ff5e0ff */
[----:B------:R-:W-:-:S04]  /*1c90*/  UIADD3 UR4, UR4, -UR21, URZ ;  /* 0x8000001504047290 */ /* 0x000fc8000fffe03f */
[----:B------:R-:W-:-:S04]  /*1ca0*/  USHF.R.S32.HI UR11, URZ, 0x1f, UR4 ;  /* 0x0000001f3f0b7899 */ /* 0x000fc80008011404 */
[----:B------:R-:W-:-:S04]  /*1cb0*/  ULEA.HI UR11, UR11, UR4, URZ, 0x6 ;  /* 0x000000040b0b7291 */ /* 0x000fc8000f8f303f */
[----:B------:R-:W-:-:S04]  /*1cc0*/  USHF.R.S32.HI UR11, URZ, 0x6, UR11 ;  /* 0x000000063f0b7899 */ /* 0x000fc8000801140b */
[----:B------:R-:W-:-:S04]  /*1cd0*/  UISETP.LT.AND UP1, UPT, URZ, UR11, UPT ;  /* 0x0000000b3f00728c */ /* 0x000fc8000bf21270 */
[----:B------:R-:W-:-:S04]  /*1ce0*/  USEL UR11, URZ, UR11, !UP1 ;  /* 0x0000000b3f0b7287 */ /* 0x000fc8000c800000 */
[----:B------:R-:W-:Y:S01]  /*1cf0*/  UISETP.GT.AND UP1, UPT, UR34, UR11, UPT ;  /* 0x0000000b2200728c */ /* 0x000fe2000bf24270 */
[----:B--2---:R-:W-:Y:S01]  /*1d00*/  IADD3.X R5, R18, UR29, RZ, P2, !PT ;  /* 0x0000001d12057c10 */ /* 0x004fe200097fe4ff */
[----:B---3--:R-:W-:-:S04]  /*1d10*/  IMAD.MOV.U32 R20, RZ, RZ, R4 ;  /* 0x000000ffff147224 */ /* 0x008fc800078e0004 */
[----:B------:R-:W-:Y:S01]  /*1d20*/  IMAD R5, R5, c[0x0][0x190], RZ ;  /* 0x0000640005057a24 */ /* 0x000fe200078e02ff */
[----:B------:R-:W-:Y:S02]  /*1d30*/  SHF.R.S32.HI R21, RZ, 0x1f, R20 ;  /* 0x0000001fff157819 */ /* 0x000fe40000011414 */
[----:B------:R-:W-:-:S03]  /*1d40*/  IADD3 R4, P0, R20, UR23, RZ ;  /* 0x0000001714047c10 */ /* 0x000fc6000ff1e0ff */
[C---:B------:R-:W-:Y:S01]  /*1d50*/  IMAD.WIDE.U32 R6, R0.reuse, c[0x0][0x190], R20 ;  /* 0x0000640000067a25 */ /* 0x040fe200078e0014 */
[----:B------:R1:W-:Y:S03]  /*1d60*/  STL [R1+0xc], R21 ;  /* 0x00000c1501007387 */ /* 0x0003e60000100800 */
[----:B------:R-:W-:Y:S01]  /*1d70*/  IMAD R0, R0, c[0x0][0x194], R5 ;  /* 0x0000650000007a24 */ /* 0x000fe200078e0205 */
[----:B------:R-:W-:Y:S02]  /*1d80*/  IADD3 R8, P2, R6, UR38, RZ ;  /* 0x0000002606087c10 */ /* 0x000fe4000ff5e0ff */
[----:B------:R-:W-:Y:S01]  /*1d90*/  IADD3.X R5, R21, UR28, RZ, P0, !PT ;  /* 0x0000001c15057c10 */ /* 0x000fe200087fe4ff */
[----:B------:R-:W-:Y:S01]  /*1da0*/  ULDC.64 UR28, c[0x0][0x3c8] ;  /* 0x0000f200001c7ab9 */ /* 0x000fe20000000a00 */
[----:B------:R-:W-:Y:S01]  /*1db0*/  IADD3.X R9, R7, UR33, R0, P2, !PT ;  /* 0x0000002107097c10 */ /* 0x000fe200097fe400 */
[----:B------:R-:W-:-:S04]  /*1dc0*/  IMAD.U32 R0, RZ, RZ, UR16 ;  /* 0x00000010ff007e24 */ /* 0x000fc8000f8e00ff */
[----:B------:R-:W-:-:S04]  /*1dd0*/  IMAD.WIDE.U32 R4, R0, c[0x0][0x370], R4 ;  /* 0x0000dc0000047a25 */ /* 0x000fc800078e0004 */
[----:B------:R-:W-:Y:S01]  /*1de0*/  IMAD.U32 R0, RZ, RZ, UR35 ;  /* 0x00000023ff007e24 */ /* 0x000fe2000f8e00ff */
[----:B------:R-:W-:Y:S01]  /*1df0*/  IADD3 R5, R5, UR5, RZ ;  /* 0x0000000505057c10 */ /* 0x000fe2000fffe0ff */
[----:B------:R-:W-:-:S04]  /*1e00*/  UIADD3 UR5, UR34, -0x1, URZ ;  /* 0xffffffff22057890 */ /* 0x000fc8000fffe03f */
[----:B------:R-:W-:Y:S01]  /*1e10*/  IMAD.WIDE.U32 R4, R0, c[0x0][0x378], R4 ;  /* 0x0000de0000047a25 */ /* 0x000fe200078e0004 */
[----:B------:R-:W-:-:S04]  /*1e20*/  LEA.HI R0, R11, R10, RZ, 0x5 ;  /* 0x0000000a0b007211 */ /* 0x000fc800078f28ff */
        /* <DEDUP_REMOVED lines=31> */
[----:B-1----:R-:W-:Y:S02]  /*2020*/  @UP0 UIADD3 UR6, UR19, UR26, URZ ;  /* 0x0000001a13060290 */ /* 0x002fe4000fffe03f */
        /* <DEDUP_REMOVED lines=17> */
.L_x_179:
        /* <DEDUP_REMOVED lines=18> */
.L_x_180:
        /* <DEDUP_REMOVED lines=25> */
[C---:B------:R-:W-:Y:S01]  /*23f0*/  IMAD R0, R3.reuse, c[0x0][0x3a4], R0 ;  /* 0x0000e90003007a24 */ /* 0x040fe200078e0200 */
        /* <DEDUP_REMOVED lines=8> */
.L_x_182:
[----:B-1----:R-:W-:Y:S05]  /*2480*/  BSYNC B0 ;  /* 0x0000000000007941 */ /* 0x002fea0003800000 */
.L_x_181:
        /* <DEDUP_REMOVED lines=19> */
.L_x_184:
[----:B------:R-:W-:Y:S05]  /*25c0*/  BSYNC B0 ;  /* 0x0000000000007941 */ /* 0x000fea0003800000 */
.L_x_183:
        /* <DEDUP_REMOVED lines=29> */
.L_x_186:
[----:B------:R-:W-:Y:S05]  /*27a0*/  BSYNC B0 ;  /* 0x0000000000007941 */ /* 0x000fea0003800000 */
.L_x_185:
        /* <DEDUP_REMOVED lines=18> */
.L_x_178:
[----:B-1----:R-:W2:Y:S01]  /*28d0*/  LDL R17, [R1+0x38] ;  /* 0x0000380001117983 */ /* 0x002ea20000100800 */
        /* <DEDUP_REMOVED lines=63> */
.L_x_189:
[----:B------:R-:W-:Y:S05]  /*2cd0*/  BSYNC B0 ;  /* 0x0000000000007941 */ /* 0x000fea0003800000 */
.L_x_188:
        /* <DEDUP_REMOVED lines=41> */
.L_x_191:
[----:B------:R-:W-:Y:S05]  /*2f70*/  BSYNC B0 ;  /* 0x0000000000007941 */ /* 0x000fea0003800000 */
.L_x_190:
        /* <DEDUP_REMOVED lines=39> */
.L_x_193:
[----:B------:R-:W-:Y:S05]  /*31f0*/  BSYNC B0 ;  /* 0x0000000000007941 */ /* 0x000fea0003800000 */
.L_x_192:
        /* <DEDUP_REMOVED lines=19> */
.L_x_195:
        /* <DEDUP_REMOVED lines=36> */
.L_x_196:
[----:B------:R-:W-:Y:S05]  /*3570*/  BSYNC B0 ;  /* 0x0000000000007941 */ /* 0x000fea0003800000 */
.L_x_194:
        /* <DEDUP_REMOVED lines=32> */
[----:B----4-:R-:W-:-:S05]  /*3780*/  IMAD.WIDE.U32 R4, R15, c[0x0][0x198], R20 ;  /* 0x000066000f047a25 */ /* 0x010fca00078e0014 */
        /* <DEDUP_REMOVED lines=9> */
[----:B---3--:R2:W-:Y:S04]  /*3820*/  STL [R1+0x10], R12 ;  /* 0x0000100c01007387 */ /* 0x0085e80000100800 */
        /* <DEDUP_REMOVED lines=38> */
.L_x_198:
[----:B------:R-:W-:Y:S05]  /*3a90*/  BSYNC B0 ;  /* 0x0000000000007941 */ /* 0x000fea0003800000 */
.L_x_197:
        /* <DEDUP_REMOVED lines=39> */
.L_x_200:
[----:B------:R-:W-:Y:S05]  /*3d10*/  BSYNC B0 ;  /* 0x0000000000007941 */ /* 0x000fea0003800000 */
.L_x_199:
[----:B------:R-:W0:Y:S01]  /*3d20*/  LDGDEPBAR ;  /* 0x00000000000079af */ /* 0x000e220000000000 */
[----:B-1-3--:R-:W-:Y:S01]  /*3d30*/  IMAD.U32 R0, RZ, RZ, UR25 ;  /* 0x00000019ff007e24 */ /* 0x00afe2000f8e00ff */
[----:B------:R-:W-:Y:S01]  /*3d40*/  IADD3 R3, R19, 0x1, RZ ;  /* 0x0000000113037810 */ /* 0x000fe20007ffe0ff */
[----:B------:R-:W-:Y:S01]  /*3d50*/  IMAD.SHL.U32 R223, R231, 0x2, RZ ;  /* 0x00000002e7df7824 */ /* 0x000fe200078e00ff */
[----:B------:R-:W-:Y:S01]  /*3d60*/  UIADD3 UR15, UR25, 0x80, UR24 ;  /* 0x00000080190f7890 */ /* 0x000fe2000fffe018 */
[----:B------:R-:W-:Y:S01]  /*3d70*/  CS2R R126, SRZ ;  /* 0x00000000007e7805 */ /* 0x000fe2000001ff00 */
[----:B------:R-:W-:Y:S01]  /*3d80*/  IADD3 R4, R3, UR14, -R0 ;  /* 0x0000000e03047c10 */ /* 0x000fe2000fffe800 */
[----:B------:R-:W-:Y:S01]  /*3d90*/  CS2R R124, SRZ ;  /* 0x00000000007c7805 */ /* 0x000fe2000001ff00 */
[----:B------:R-:W-:Y:S01]  /*3da0*/  IADD3 R3, R231, 0x1800, RZ ;  /* 0x00001800e7037810 */ /* 0x000fe20007ffe0ff */
[----:B------:R-:W-:Y:S01]  /*3db0*/  CS2R R130, SRZ ;  /* 0x0000000000827805 */ /* 0x000fe2000001ff00 */
[----:B------:R-:W-:Y:S01]  /*3dc0*/  IADD3 R0, R229, 0x1800, RZ ;  /* 0x00001800e5007810 */ /* 0x000fe20007ffe0ff */
[----:B------:R1:W-:Y:S01]  /*3dd0*/  STL [R1+0x4c], R4 ;  /* 0x00004c0401007387 */ /* 0x0003e20000100800 */
[----:B------:R-:W-:Y:S01]  /*3de0*/  SEL R3, R3, R231, !P0 ;  /* 0x000000e703037207 */ /* 0x000fe20004000000 */
[----:B------:R-:W-:Y:S01]  /*3df0*/  CS2R R128, SRZ ;  /* 0x0000000000807805 */ /* 0x000fe2000001ff00 */
[----:B------:R-:W-:Y:S01]  /*3e00*/  SEL R0, R0, R229, !P0 ;  /* 0x000000e500007207 */ /* 0x000fe20004000000 */
[----:B------:R-:W-:Y:S01]  /*3e10*/  STL [R1], R232 ;  /* 0x000000e801007387 */ /* 0x000fe20000100800 */
[----:B------:R-:W-:Y:S01]  /*3e20*/  CS2R R122, SRZ ;  /* 0x00000000007a7805 */ /* 0x000fe2000001ff00 */
[----:B------:R-:W-:Y:S01]  /*3e30*/  IMAD.SHL.U32 R220, R3, 0x2, RZ ;  /* 0x0000000203dc7824 */ /* 0x000fe200078e00ff */
[----:B------:R-:W-:Y:S01]  /*3e40*/  SHF.L.U32 R3, R0, 0x1, RZ ;  /* 0x0000000100037819 */ /* 0x000fe200000006ff */
[----:B------:R-:W-:Y:S01]  /*3e50*/  IMAD.MOV.U32 R0, RZ, RZ, c[0x0][0x22c] ;  /* 0x00008b00ff007624 */ /* 0x000fe200078e00ff */
[----:B------:R-:W-:Y:S01]  /*3e60*/  CS2R R120, SRZ ;  /* 0x0000000000787805 */ /* 0x000fe2000001ff00 */
[----:B------:R-:W-:Y:S01]  /*3e70*/  CS2R R118, SRZ ;  /* 0x0000000000767805 */ /* 0x000fe2000001ff00 */
[----:B------:R-:W-:Y:S01]  /*3e80*/  CS2R R116, SRZ ;  /* 0x0000000000747805 */ /* 0x000fe2000001ff00 */
[----:B------:R-:W-:Y:S01]  /*3e90*/  IMAD R0, R0, c[0x0][0x1c0], RZ ;  /* 0x0000700000007a24 */ /* 0x000fe200078e02ff */
[----:B------:R-:W-:-:S04]  /*3ea0*/  DEPBAR.LE SB0, 0x1 ;  /* 0x000080400000791a */ /* 0x000fc80000000000 */
[----:B------:R-:W-:Y:S01]  /*3eb0*/  BAR.SYNC.DEFER_BLOCKING 0x0 ;  /* 0x0000000000007b1d */ /* 0x000fe20000010000 */
[----:B------:R-:W-:Y:S01]  /*3ec0*/  IMAD.SHL.U32 R6, R0, 0x10, RZ ;  /* 0x0000001000067824 */ /* 0x000fe200078e00ff */
[----:B------:R-:W-:Y:S01]  /*3ed0*/  CS2R R110, SRZ ;  /* 0x00000000006e7805 */ /* 0x000fe2000001ff00 */
[----:B------:R-:W-:Y:S01]  /*3ee0*/  CS2R R108, SRZ ;  /* 0x00000000006c7805 */ /* 0x000fe2000001ff00 */
[----:B------:R-:W-:Y:S01]  /*3ef0*/  CS2R R114, SRZ ;  /* 0x0000000000727805 */ /* 0x000fe2000001ff00 */
[----:B------:R-:W-:Y:S01]  /*3f00*/  CS2R R112, SRZ ;  /* 0x0000000000707805 */ /* 0x000fe2000001ff00 */
[----:B------:R-:W-:Y:S01]  /*3f10*/  IADD3 R5, R6, 0x20, RZ ;  /* 0x0000002006057810 */ /* 0x000fe20007ffe0ff */
[----:B------:R-:W-:Y:S01]  /*3f20*/  CS2R R106, SRZ ;  /* 0x00000000006a7805 */ /* 0x000fe2000001ff00 */
[----:B-1----:R-:W-:Y:S01]  /*3f30*/  SHF.L.U32 R4, R0, 0x3, RZ ;  /* 0x0000000300047819 */ /* 0x002fe200000006ff */
[----:B------:R-:W-:Y:S01]  /*3f40*/  CS2R R104, SRZ ;  /* 0x0000000000687805 */ /* 0x000fe2000001ff00 */
[----:B------:R-:W-:Y:S01]  /*3f50*/  IADD3 R0, R6, 0x40, RZ ;  /* 0x0000004006007810 */ /* 0x000fe20007ffe0ff */
[----:B------:R-:W-:Y:S01]  /*3f60*/  CS2R R102, SRZ ;  /* 0x0000000000667805 */ /* 0x000fe2000001ff00 */
[C---:B------:R-:W-:Y:S01]  /*3f70*/  SHF.L.U64.HI R6, R19.reuse, 0x2, R17 ;  /* 0x0000000213067819 */ /* 0x040fe20000010211 */
[C---:B------:R-:W-:Y:S01]  /*3f80*/  IMAD.IADD R5, R4.reuse, 0x1, R5 ;  /* 0x0000000104057824 */ /* 0x040fe200078e0205 */
[----:B------:R-:W-:Y:S01]  /*3f90*/  IADD3 R0, R4, R0, RZ ;  /* 0x0000000004007210 */ /* 0x000fe20007ffe0ff */
[----:B------:R-:W-:Y:S01]  /*3fa0*/  CS2R R100, SRZ ;  /* 0x0000000000647805 */ /* 0x000fe2000001ff00 */
[----:B------:R-:W-:Y:S01]  /*3fb0*/  CS2R R94, SRZ ;  /* 0x00000000005e7805 */ /* 0x000fe2000001ff00 */
[----:B------:R1:W-:Y:S01]  /*3fc0*/  STL [R1+0x48], R6 ;  /* 0x0000480601007387 */ /* 0x0003e20000100800 */
[----:B------:R-:W-:Y:S01]  /*3fd0*/  CS2R R92, SRZ ;  /* 0x00000000005c7805 */ /* 0x000fe2000001ff00 */
[----:B------:R-:W-:Y:S01]  /*3fe0*/  CS2R R98, SRZ ;  /* 0x0000000000627805 */ /* 0x000fe2000001ff00 */
[----:B------:R-:W-:Y:S01]  /*3ff0*/  CS2R R96, SRZ ;  /* 0x0000000000607805 */ /* 0x000fe2000001ff00 */
[----:B------:R-:W-:Y:S01]  /*4000*/  CS2R R90, SRZ ;  /* 0x00000000005a7805 */ /* 0x000fe2000001ff00 */
[----:B------:R-:W-:Y:S01]  /*4010*/  CS2R R88, SRZ ;  /* 0x0000000000587805 */ /* 0x000fe2000001ff00 */
[----:B------:R-:W-:Y:S01]  /*4020*/  CS2R R86, SRZ ;  /* 0x0000000000567805 */ /* 0x000fe2000001ff00 */
[----:B------:R-:W3:Y:S01]  /*4030*/  LDSM.16.M88.4 R172, [R222+0xf000] ;  /* 0x00f00000deac783b */ /* 0x000ee20000000200 */
[----:B------:R-:W-:Y:S01]  /*4040*/  CS2R R84, SRZ ;  /* 0x0000000000547805 */ /* 0x000fe2000001ff00 */
[----:B------:R-:W-:Y:S01]  /*4050*/  CS2R R78, SRZ ;  /* 0x00000000004e7805 */ /* 0x000fe2000001ff00 */
[----:B------:R-:W-:Y:S01]  /*4060*/  CS2R R76, SRZ ;  /* 0x00000000004c7805 */ /* 0x000fe2000001ff00 */
[----:B------:R-:W4:Y:S01]  /*4070*/  LDSM.16.M88.4 R176, [R222+0xf400] ;  /* 0x00f40000deb0783b */ /* 0x000f220000000200 */
        /* <DEDUP_REMOVED lines=13> */
[----:B-1----:R-:W-:Y:S01]  /*4150*/  IMAD.SHL.U32 R6, R19, 0x4, RZ ;  /* 0x0000000413067824 */ /* 0x002fe200078e00ff */
[----:B------:R-:W-:Y:S01]  /*4160*/  CS2R R58, SRZ ;  /* 0x00000000003a7805 */ /* 0x000fe2000001ff00 */
[----:B------:R-:W1:Y:S01]  /*4170*/  LDSM.16.M88.4 R192, [R222+0x11400] ;  /* 0x01140000dec0783b */ /* 0x000e620000000200 */
[----:B------:R-:W-:Y:S01]  /*4180*/  CS2R R56, SRZ ;  /* 0x0000000000387805 */ /* 0x000fe2000001ff00 */
[----:B------:R-:W-:Y:S01]  /*4190*/  CS2R R54, SRZ ;  /* 0x0000000000367805 */ /* 0x000fe2000001ff00 */
[----:B------:R-:W-:Y:S01]  /*41a0*/  CS2R R52, SRZ ;  /* 0x0000000000347805 */ /* 0x000fe2000001ff00 */
[----:B------:R5:W-:Y:S01]  /*41b0*/  STL [R1+0x44], R6 ;  /* 0x0000440601007387 */ /* 0x000be20000100800 */
        /* <DEDUP_REMOVED lines=10> */
[----:B------:R-:W-:Y:S01]  /*4260*/  IMAD.IADD R224, R223, 0x1, R230 ;  /* 0x00000001dfe07824 */ /* 0x000fe200078e02e6 */
[----:B------:R-:W1:Y:S01]  /*4270*/  LDSM.16.M88.4 R204, [R222+0x13000] ;  /* 0x01300000decc783b */ /* 0x000e620000000200 */
[----:B------:R-:W-:-:S03]  /*4280*/  UIADD3 UR15, UR15, -UR14, URZ ;  /* 0x8000000e0f0f7290 */ /* 0x000fc6000fffe03f */
[----:B------:R-:W1:Y:S04]  /*4290*/  LDSM.16.M88.4 R208, [R222+0x13400] ;  /* 0x01340000ded0783b */ /* 0x000e680000000200 */
[----:B------:R-:W1:Y:S04]  /*42a0*/  LDSM.16.M88.4 R212, [R221+0x13000] ;  /* 0x01300000ddd4783b */ /* 0x000e680000000200 */
[----:B------:R-:W1:Y:S01]  /*42b0*/  LDSM.16.M88.4 R216, [R221+0x13400] ;  /* 0x01340000ddd8783b */ /* 0x000e620000000200 */
[C---:B-----5:R-:W-:Y:S01]  /*42c0*/  IADD3 R6, R4.reuse, R5, RZ ;  /* 0x0000000504067210 */ /* 0x060fe20007ffe0ff */
[----:B------:R-:W-:-:S04]  /*42d0*/  IMAD.IADD R5, R4, 0x1, R0 ;  /* 0x0000000104057824 */ /* 0x000fc800078e0200 */
[C---:B------:R-:W-:Y:S01]  /*42e0*/  IMAD.IADD R6, R4.reuse, 0x1, R6 ;  /* 0x0000000104067824 */ /* 0x040fe200078e0206 */
[----:B------:R-:W-:-:S03]  /*42f0*/  IADD3 R5, R4, R5, RZ ;  /* 0x0000000504057210 */ /* 0x000fc60007ffe0ff */
[C---:B------:R-:W-:Y:S01]  /*4300*/  IMAD.IADD R6, R4.reuse, 0x1, R6 ;  /* 0x0000000104067824 */ /* 0x040fe200078e0206 */
[----:B------:R-:W-:-:S04]  /*4310*/  IADD3 R5, R4, R5, RZ ;  /* 0x0000000504057210 */ /* 0x000fc80007ffe0ff */
[----:B------:R5:W-:Y:S01]  /*4320*/  STL [R1+0x2c], R6 ;  /* 0x00002c0601007387 */ /* 0x000be20000100800 */
[----:B------:R-:W-:-:S03]  /*4330*/  IADD3 R0, R4, R5, RZ ;  /* 0x0000000504007210 */ /* 0x000fc60007ffe0ff */
[----:B------:R1:W-:Y:S01]  /*4340*/  STL [R1+0x28], R5 ;  /* 0x0000280501007387 */ /* 0x0003e20000100800 */
[----:B-----5:R-:W-:-:S05]  /*4350*/  IMAD.IADD R6, R4, 0x1, R6 ;  /* 0x0000000104067824 */ /* 0x020fca00078e0206 */
[----:B------:R1:W-:Y:S04]  /*4360*/  STL [R1+0x34], R6 ;  /* 0x0000340601007387 */ /* 0x0003e80000100800 */
[----:B--234-:R1:W-:Y:S02]  /*4370*/  STL [R1+0x30], R0 ;  /* 0x0000300001007387 */ /* 0x01c3e40000100800 */
.L_x_203:
        /* <DEDUP_REMOVED lines=12> */
[----:B------:R-:W2:Y:S04]  /*4440*/  LDL R245, [R1+0x58] ;  /* 0x0000580001f57983 */ /* 0x000ea80000100800 */
[----:B------:R-:W-:Y:S04]  /*4450*/  STL [R1+0xc0], R58 ;  /* 0x0000c03a01007387 */ /* 0x000fe80000100800 */
        /* <DEDUP_REMOVED lines=22> */
[----:B------:R1:W-:Y:S04]  /*45c0*/  STL [R1+0x64], R3 ;  /* 0x0000640301007387 */ /* 0x0003e80000100800 */
[----:B------:R-:W-:Y:S04]  /*45d0*/  STL [R1+0x60], R2 ;  /* 0x0000600201007387 */ /* 0x000fe80000100800 */
[----:B-1----:R-:W2:Y:S01]  /*45e0*/  LDL R3, [R1+0x14] ;  /* 0x0000140001037983 */ /* 0x002ea20000100800 */
        /* <DEDUP_REMOVED lines=22> */
[----:B------:R-:W-:Y:S06]  /*4750*/  HMMA.16816.F32 R32, R32, R134, RZ ;  /* 0x000000862020723c */ /* 0x000fec00000018ff */
[----:B------:R-:W4:Y:S02]  /*4760*/  LDSM.16.M88.4 R132, [R220+0x1800] ;  /* 0x00180000dc84783b */ /* 0x000f240000000200 */
[-C--:B------:R-:W-:Y:S08]  /*4770*/  HMMA.16816.F32 R4, R136, R140.reuse, R4 ;  /* 0x0000008c8804723c */ /* 0x080ff00000001804 */
[C---:B-1----:R-:W-:Y:S08]  /*4780*/  HMMA.16816.F32 R8, R144.reuse, R140, R8 ;  /* 0x0000008c9008723c */ /* 0x042ff00000001808 */
[-C--:B------:R-:W-:Y:S08]  /*4790*/  HMMA.16816.F32 R12, R144, R142.reuse, R12 ;  /* 0x0000008e900c723c */ /* 0x080ff0000000180c */
[C---:B------:R-:W-:Y:S01]  /*47a0*/  HMMA.16816.F32 R16, R136.reuse, R142, R16 ;  /* 0x0000008e8810723c */ /* 0x040fe20000001810 */
[----:B------:R-:W-:Y:S01]  /*47b0*/  LDSM.16.M88.4 R140, [R221+0xb400] ;  /* 0x00b40000dd8c783b */ /* 0x000fe20000000200 */
[----:B--2---:R-:W-:Y:S06]  /*47c0*/  FSETP.NEU.FTZ.AND P1, PT, R244, -INF , PT ;  /* 0xff800000f400780b */ /* 0x004fec0003f3d000 */
[-C--:B------:R-:W-:Y:S08]  /*47d0*/  HMMA.16816.F32 R20, R136, R148.reuse, R20 ;  /* 0x000000948814723c */ /* 0x080ff00000001814 */
[C---:B------:R-:W-:Y:S08]  /*47e0*/  HMMA.16816.F32 R24, R144.reuse, R148, R24 ;  /* 0x000000949018723c */ /* 0x040ff00000001818 */
[-C--:B------:R-:W-:Y:S01]  /*47f0*/  HMMA.16816.F32 R28, R144, R150.reuse, R28 ;  /* 0x00000096901c723c */ /* 0x080fe2000000181c */
[----:B------:R-:W-:Y:S07]  /*4800*/  LDSM.16.M88.4 R144, [R220+0x2000] ;  /* 0x00200000dc90783b */ /* 0x000fee0000000200 */
[----:B------:R-:W-:Y:S01]  /*4810*/  HMMA.16816.F32 R32, R136, R150, R32 ;  /* 0x000000968820723c */ /* 0x000fe20000001820 */
[----:B------:R-:W1:Y:S07]  /*4820*/  LDSM.16.M88.4 R136, [R0+0x1800] ;  /* 0x001800000088783b */ /* 0x000e6e0000000200 */
[-C--:B------:R-:W-:Y:S01]  /*4830*/  HMMA.16816.F32 R4, R152, R156.reuse, R4 ;  /* 0x0000009c9804723c */ /* 0x080fe20000001804 */
[----:B------:R-:W2:Y:S07]  /*4840*/  LDSM.16.M88.4 R148, [R222+0xd000] ;  /* 0x00d00000de94783b */ /* 0x000eae0000000200 */
[C---:B----4-:R-:W-:Y:S08]  /*4850*/  HMMA.16816.F32 R8, R132.reuse, R156, R8 ;  /* 0x0000009c8408723c */ /* 0x050ff00000001808 */
[-C--:B------:R-:W-:Y:S08]  /*4860*/  HMMA.16816.F32 R12, R132, R158.reuse, R12 ;  /* 0x0000009e840c723c */ /* 0x080ff0000000180c */
[C---:B------:R-:W-:Y:S01]  /*4870*/  HMMA.16816.F32 R16, R152.reuse, R158, R16 ;  /* 0x0000009e9810723c */ /* 0x040fe20000001810 */
[----:B------:R-:W-:Y:S07]  /*4880*/  LDSM.16.M88.4 R156, [R0+0x2000] ;  /* 0x00200000009c783b */ /* 0x000fee0000000200 */
[-C--:B------:R-:W-:Y:S08]  /*4890*/  HMMA.16816.F32 R20, R152, R160.reuse, R20 ;  /* 0x000000a09814723c */ /* 0x080ff00000001814 */
[C---:B------:R-:W-:Y:S08]  /*48a0*/  HMMA.16816.F32 R24, R132.reuse, R160, R24 ;  /* 0x000000a08418723c */ /* 0x040ff00000001818 */
[-C--:B------:R-:W-:Y:S01]  /*48b0*/  HMMA.16816.F32 R28, R132, R162.reuse, R28 ;  /* 0x000000a2841c723c */ /* 0x080fe2000000181c */
[----:B------:R-:W4:Y:S07]  /*48c0*/  LDSM.16.M88.4 R132, [R220+0x2800] ;  /* 0x00280000dc84783b */ /* 0x000f2e0000000200 */
[----:B------:R-:W-:Y:S01]  /*48d0*/  HMMA.16816.F32 R32, R152, R162, R32 ;  /* 0x000000a29820723c */ /* 0x000fe20000001820 */
[----:B------:R-:W2:Y:S07]  /*48e0*/  LDSM.16.M88.4 R152, [R222+0xd400] ;  /* 0x00d40000de98783b */ /* 0x000eae0000000200 */
[-C--:B------:R-:W-:Y:S01]  /*48f0*/  HMMA.16816.F32 R4, R164, R168.reuse, R4 ;  /* 0x000000a8a404723c */ /* 0x080fe20000001804 */
[----:B------:R-:W2:Y:S07]  /*4900*/  LDSM.16.M88.4 R160, [R221+0xd000] ;  /* 0x00d00000dda0783b */ /* 0x000eae0000000200 */
[C---:B-1----:R-:W-:Y:S08]  /*4910*/  HMMA.16816.F32 R8, R136.reuse, R168, R8 ;  /* 0x000000a88808723c */ /* 0x042ff00000001808 */
[-C--:B------:R-:W-:Y:S08]  /*4920*/  HMMA.16816.F32 R12, R136, R170.reuse, R12 ;  /* 0x000000aa880c723c */ /* 0x080ff0000000180c */
[C---:B------:R-:W-:Y:S08]  /*4930*/  HMMA.16816.F32 R16, R164.reuse, R170, R16 ;  /* 0x000000aaa410723c */ /* 0x040ff00000001810 */
[-C--:B------:R-:W-:Y:S08]  /*4940*/  HMMA.16816.F32 R20, R164, R140.reuse, R20 ;  /* 0x0000008ca414723c */ /* 0x080ff00000001814 */
[C---:B------:R-:W-:Y:S01]  /*4950*/  HMMA.16816.F32 R24, R136.reuse, R140, R24 ;  /* 0x0000008c8818723c */ /* 0x040fe20000001818 */
[----:B------:R-:W3:Y:S07]  /*4960*/  LDL R140, [R1+0x48] ;  /* 0x00004800018c7983 */ /* 0x000eee0000100800 */
[-C--:B------:R-:W-:Y:S01]  /*4970*/  HMMA.16816.F32 R28, R136, R142.reuse, R28 ;  /* 0x0000008e881c723c */ /* 0x080fe2000000181c */
[----:B------:R1:W1:Y:S07]  /*4980*/  LDSM.16.M88.4 R136, [R0+0x2800] ;  /* 0x002800000088783b */ /* 0x00026e0000000200 */
[----:B------:R-:W-:Y:S01]  /*4990*/  HMMA.16816.F32 R32, R164, R142, R32 ;  /* 0x0000008ea420723c */ /* 0x000fe20000001820 */
[----:B------:R-:W3:Y:S07]  /*49a0*/  LDL R142, [R1+0x44] ;  /* 0x00004400018e7983 */ /* 0x000eee0000100800 */
[-C--:B--2---:R-:W-:Y:S08]  /*49b0*/  HMMA.16816.F32 R4, R144, R148.reuse, R4 ;  /* 0x000000949004723c */ /* 0x084ff00000001804 */
[C---:B----4-:R-:W-:Y:S01]  /*49c0*/  HMMA.16816.F32 R8, R132.reuse, R148, R8 ;  /* 0x000000948408723c */ /* 0x050fe20000001808 */
[----:B-1----:R-:W-:Y:S04]  /*49d0*/  MOV R0, UR18 ;  /* 0x0000001200007c02 */ /* 0x002fe80008000f00 */
[----:B------:R-:W-:Y:S03]  /*49e0*/  @!P0 LEA R0, R0, R245, 0x7 ;  /* 0x000000f500008211 */ /* 0x000fe600078e38ff */
[-C--:B------:R-:W-:Y:S08]  /*49f0*/  HMMA.16816.F32 R12, R132, R150.reuse, R12 ;  /* 0x00000096840c723c */ /* 0x080ff0000000180c */
[C---:B------:R-:W-:Y:S08]  /*4a00*/  HMMA.16816.F32 R16, R144.reuse, R150, R16 ;  /* 0x000000969010723c */ /* 0x040ff00000001810 */
[-C--:B------:R-:W-:Y:S08]  /*4a10*/  HMMA.16816.F32 R20, R144, R152.reuse, R20 ;  /* 0x000000989014723c */ /* 0x080ff00000001814 */
[C---:B------:R-:W-:Y:S08]  /*4a20*/  HMMA.16816.F32 R24, R132.reuse, R152, R24 ;  /* 0x000000988418723c */ /* 0x040ff00000001818 */
[-C--:B------:R-:W-:Y:S08]  /*4a30*/  HMMA.16816.F32 R28, R132, R154.reuse, R28 ;  /* 0x0000009a841c723c */ /* 0x080ff0000000181c */
[----:B------:R-:W-:Y:S08]  /*4a40*/  HMMA.16816.F32 R32, R144, R154, R32 ;  /* 0x0000009a9020723c */ /* 0x000ff00000001820 */
[-C--:B------:R-:W-:Y:S08]  /*4a50*/  HMMA.16816.F32 R4, R156, R160.reuse, R4 ;  /* 0x000000a09c04723c */ /* 0x080ff00000001804 */
[C---:B------:R-:W-:Y:S08]  /*4a60*/  HMMA.16816.F32 R8, R136.reuse, R160, R8 ;  /* 0x000000a08808723c */ /* 0x040ff00000001808 */
[-C--:B------:R-:W-:Y:S08]  /*4a70*/  HMMA.16816.F32 R12, R136, R162.reuse, R12 ;  /* 0x000000a2880c723c */ /* 0x080ff0000000180c */
[----:B------:R-:W-:Y:S01]  /*4a80*/  FMUL.FTZ R4, R4, c[0x0][0x2ec] ;  /* 0x0000bb0004047a20 */ /* 0x000fe20000410000 */
[C---:B------:R-:W-:Y:S03]  /*4a90*/  HMMA.16816.F32 R16, R156.reuse, R162, R16 ;  /* 0x000000a29c10723c */ /* 0x040fe60000001810 */
[----:B------:R-:W1:Y:S01]  /*4aa0*/  MUFU.TANH R141, R4 ;  /* 0x00000004008d7308 */ /* 0x000e620000002400 */
[----:B------:R-:W-:Y:S02]  /*4ab0*/  FMUL.FTZ R5, R5, c[0x0][0x2ec] ;  /* 0x0000bb0005057a20 */ /* 0x000fe40000410000 */
[----:B------:R-:W-:Y:S02]  /*4ac0*/  FMUL.FTZ R6, R6, c[0x0][0x2ec] ;  /* 0x0000bb0006067a20 */ /* 0x000fe40000410000 */
[----:B------:R-:W-:Y:S04]  /*4ad0*/  FMUL.FTZ R7, R7, c[0x0][0x2ec] ;  /* 0x0000bb0007077a20 */ /* 0x000fe80000410000 */
[----:B------:R-:W-:Y:S01]  /*4ae0*/  FMUL.FTZ R8, R8, c[0x0][0x2ec] ;  /* 0x0000bb0008087a20 */ /* 0x000fe20000410000 */
[----:B------:R-:W2:Y:S01]  /*4af0*/  MUFU.TANH R145, R5 ;  /* 0x0000000500917308 */ /* 0x000ea20000002400 */
[----:B------:R-:W-:Y:S02]  /*4b00*/  FMUL.FTZ R11, R11, c[0x0][0x2ec] ;  /* 0x0000bb000b0b7a20 */ /* 0x000fe40000410000 */
[----:B------:R-:W-:Y:S02]  /*4b10*/  FMUL.FTZ R15, R15, c[0x0][0x2ec] ;  /* 0x0000bb000f0f7a20 */ /* 0x000fe40000410000 */
[----:B------:R-:W-:Y:S02]  /*4b20*/  FMUL.FTZ R9, R9, c[0x0][0x2ec] ;  /* 0x0000bb0009097a20 */ /* 0x000fe40000410000 */
[----:B------:R-:W-:Y:S02]  /*4b30*/  FMUL.FTZ R14, R14, c[0x0][0x2ec] ;  /* 0x0000bb000e0e7a20 */ /* 0x000fe40000410000 */
[----:B------:R-:W-:Y:S01]  /*4b40*/  FMUL.FTZ R10, R10, c[0x0][0x2ec] ;  /* 0x0000bb000a0a7a20 */ /* 0x000fe20000410000 */
[----:B------:R4:W-:Y:S01]  /*4b50*/  MUFU.TANH R39, R15 ;  /* 0x0000000f00277308 */ /* 0x0009e20000002400 */
[----:B------:R-:W-:Y:S02]  /*4b60*/  FMUL.FTZ R18, R18, c[0x0][0x2ec] ;  /* 0x0000bb0012127a20 */ /* 0x000fe40000410000 */
[----:B------:R-:W-:Y:S02]  /*4b70*/  FMUL.FTZ R13, R13, c[0x0][0x2ec] ;  /* 0x0000bb000d0d7a20 */ /* 0x000fe40000410000 */
[----:B------:R-:W-:Y:S02]  /*4b80*/  FMUL.FTZ R19, R19, c[0x0][0x2ec] ;  /* 0x0000bb0013137a20 */ /* 0x000fe40000410000 */
[----:B------:R-:W-:Y:S02]  /*4b90*/  FMUL.FTZ R12, R12, c[0x0][0x2ec] ;  /* 0x0000bb000c0c7a20 */ /* 0x000fe40000410000 */
[----:B------:R-:W-:Y:S01]  /*4ba0*/  FMUL.FTZ R16, R16, c[0x0][0x2ec] ;  /* 0x0000bb0010107a20 */ /* 0x000fe20000410000 */
[----:B------:R-:W1:Y:S01]  /*4bb0*/  MUFU.TANH R171, R6 ;  /* 0x0000000600ab7308 */ /* 0x000e620000002400 */
[----:B------:R-:W-:Y:S09]  /*4bc0*/  FMUL.FTZ R17, R17, c[0x0][0x2ec] ;  /* 0x0000bb0011117a20 */ /* 0x000ff20000410000 */
[----:B------:R1:W-:Y:S01]  /*4bd0*/  MUFU.TANH R52, R8 ;  /* 0x0000000800347308 */ /* 0x0003e20000002400 */
[----:B----4-:R-:W4:Y:S09]  /*4be0*/  LDL R15, [R1+0x10] ;  /* 0x00001000010f7983 */ /* 0x010f320000100800 */
[----:B------:R2:W-:Y:S10]  /*4bf0*/  MUFU.TANH R170, R7 ;  /* 0x0000000700aa7308 */ /* 0x0005f40000002400 */
[----:B------:R2:W-:Y:S01]  /*4c00*/  MUFU.TANH R250, R13 ;  /* 0x0000000d00fa7308 */ /* 0x0005e20000002400 */
[----:B-1----:R-:W-:Y:S09]  /*4c10*/  @!P0 IADD3 R8, R246, UR6, RZ ;  /* 0x00000006f6088c10 */ /* 0x002ff2000fffe0ff */
[----:B------:R1:W-:Y:S01]  /*4c20*/  MUFU.TANH R41, R11 ;  /* 0x0000000b00297308 */ /* 0x0003e20000002400 */
[----:B--2---:R-:W2:Y:S09]  /*4c30*/  LDSM.16.M88.4 R4, [R221+0xd400] ;  /* 0x00d40000dd04783b */ /* 0x004eb20000000200 */
[----:B------:R1:W-:Y:S01]  /*4c40*/  MUFU.TANH R51, R9 ;  /* 0x0000000900337308 */ /* 0x0003e20000002400 */
[----:B------:R-:W-:Y:S04]  /*4c50*/  @!P0 IMNMX R13, R8, UR14, PT ;  /* 0x0000000e080d8c17 */ /* 0x000fe8000b800200 */
[----:B------:R-:W-:Y:S05]  /*4c60*/  @!P0 ISETP.GE.AND P2, PT, R0, R13, PT ;  /* 0x0000000d0000820c */ /* 0x000fea0003f46270 */
[----:B------:R2:W2:Y:S01]  /*4c70*/  MUFU.TANH R40, R14 ;  /* 0x0000000e00287308 */ /* 0x0004a20000002400 */
[----:B-1----:R-:W-:Y:S05]  /*4c80*/  FMUL.FTZ R11, R244, 1.4426950216293334961 ;  /* 0x3fb8aa3bf40b7820 */ /* 0x002fea0000410000 */
[----:B------:R-:W-:Y:S04]  /*4c90*/  FSEL R11, R11, RZ, P1 ;  /* 0x000000ff0b0b7208 */ /* 0x000fe80000800000 */
[----:B------:R1:W-:Y:S01]  /*4ca0*/  MUFU.TANH R42, R10 ;  /* 0x0000000a002a7308 */ /* 0x0003e20000002400 */
[----:B------:R-:W-:Y:S02]  /*4cb0*/  MOV R9, R141 ;  /* 0x0000008d00097202 */ /* 0x000fe40000000f00 */
[----:B------:R-:W-:Y:S07]  /*4cc0*/  @!P0 FSEL R9, R141, -INF , !P2 ;  /* 0xff8000008d098808 */ /* 0x000fee0005000000 */
[----:B------:R1:W1:Y:S01]  /*4cd0*/  MUFU.TANH R251, R12 ;  /* 0x0000000c00fb7308 */ /* 0x0002620000002400 */
[-C--:B--2---:R-:W-:Y:S01]  /*4ce0*/  HMMA.16816.F32 R20, R156, R4.reuse, R20 ;  /* 0x000000049c14723c */ /* 0x084fe20000001814 */
[----:B------:R-:W-:Y:S04]  /*4cf0*/  @!P0 IADD3 R14, R0, 0x1, RZ ;  /* 0x00000001000e8810 */ /* 0x000fe80007ffe0ff */
[----:B------:R-:W-:Y:S04]  /*4d00*/  @!P0 ISETP.GE.AND P1, PT, R14, R13, PT ;  /* 0x0000000d0e00820c */ /* 0x000fe80003f26270 */
[----:B------:R2:W2:Y:S01]  /*4d10*/  MUFU.TANH R155, R16 ;  /* 0x00000010009b7308 */ /* 0x0004a20000002400 */
[C---:B------:R-:W-:Y:S02]  /*4d20*/  HMMA.16816.F32 R24, R136.reuse, R4, R24 ;  /* 0x000000048818723c */ /* 0x040fe40000001818 */
[--C-:B-1----:R-:W-:Y:S01]  /*4d30*/  FFMA.FTZ R10, R9, c[0x0][0x23c], -R11.reuse ;  /* 0x00008f00090a7a23 */ /* 0x102fe2000001080b */
[----:B------:R-:W-:Y:S02]  /*4d40*/  MOV R9, R145 ;  /* 0x0000009100097202 */ /* 0x000fe40000000f00 */
[----:B------:R-:W-:Y:S04]  /*4d50*/  @!P0 FSEL R9, R145, -INF , !P1 ;  /* 0xff80000091098808 */ /* 0x000fe80004800000 */
[----:B------:R1:W-:Y:S01]  /*4d60*/  MUFU.EX2 R249, R10 ;  /* 0x0000000a00f97308 */ /* 0x0003e20000000800 */
[----:B------:R-:W-:Y:S01]  /*4d70*/  FSETP.NEU.FTZ.AND P1, PT, R243, -INF , PT ;  /* 0xff800000f300780b */ /* 0x000fe20003f3d000 */
[-C--:B------:R-:W-:Y:S01]  /*4d80*/  HMMA.16816.F32 R28, R136, R6.reuse, R28 ;  /* 0x00000006881c723c */ /* 0x080fe2000000181c */
[----:B------:R-:W-:Y:S01]  /*4d90*/  FFMA.FTZ R5, R9, c[0x0][0x23c], -R11 ;  /* 0x00008f0009057a23 */ /* 0x000fe2000001080b */
[C---:B------:R-:W-:Y:S02]  /*4da0*/  @!P0 IADD3 R12, R8.reuse, 0x8, RZ ;  /* 0x00000008080c8810 */ /* 0x040fe40007ffe0ff */
[----:B------:R-:W-:Y:S01]  /*4db0*/  @!P0 IADD3 R9, R8, 0x20, RZ ;  /* 0x0000002008098810 */ /* 0x000fe20007ffe0ff */
[----:B------:R-:W-:Y:S01]  /*4dc0*/  FMUL.FTZ R21, R21, c[0x0][0x2ec] ;  /* 0x0000bb0015157a20 */ /* 0x000fe20000410000 */
[----:B------:R-:W-:Y:S02]  /*4dd0*/  @!P0 IMNMX R12, R12, UR14, PT ;  /* 0x0000000e0c0c8c17 */ /* 0x000fe4000b800200 */
[----:B------:R1:W-:Y:S01]  /*4de0*/  MUFU.EX2 R146, R5 ;  /* 0x0000000500927308 */ /* 0x0003e20000000800 */
[----:B------:R-:W-:Y:S01]  /*4df0*/  MOV R4, R171 ;  /* 0x000000ab00047202 */ /* 0x000fe20000000f00 */
[----:B------:R-:W-:Y:S01]  /*4e00*/  HMMA.16816.F32 R32, R156, R6, R32 ;  /* 0x000000069c20723c */ /* 0x000fe20000001820 */
[----:B------:R-:W-:Y:S01]  /*4e10*/  @!P0 ISETP.GE.AND P2, PT, R0, R12, PT ;  /* 0x0000000c0000820c */ /* 0x000fe20003f46270 */
[----:B--2---:R-:W-:Y:S01]  /*4e20*/  FMUL.FTZ R16, R3, 1.4426950216293334961 ;  /* 0x3fb8aa3b03107820 */ /* 0x004fe20000410000 */
[----:B------:R-:W-:Y:S01]  /*4e30*/  @!P0 IMNMX R9, R9, UR14, PT ;  /* 0x0000000e09098c17 */ /* 0x000fe2000b800200 */
[----:B------:R-:W-:Y:S01]  /*4e40*/  FMUL.FTZ R26, R26, c[0x0][0x2ec] ;  /* 0x0000bb001a1a7a20 */ /* 0x000fe20000410000 */
[----:B------:R-:W-:Y:S01]  /*4e50*/  @!P0 FSEL R4, R171, -INF , !P2 ;  /* 0xff800000ab048808 */ /* 0x000fe20005000000 */
[----:B------:R-:W-:Y:S01]  /*4e60*/  FMUL.FTZ R20, R20, c[0x0][0x2ec] ;  /* 0x0000bb0014147a20 */ /* 0x000fe20000410000 */
[-C--:B------:R-:W-:Y:S01]  /*4e70*/  @!P0 ISETP.GE.AND P2, PT, R0, R9.reuse, PT ;  /* 0x000000090000820c */ /* 0x080fe20003f46270 */
[----:B------:R-:W2:Y:S01]  /*4e80*/  MUFU.TANH R144, R17 ;  /* 0x0000001100907308 */ /* 0x000ea20000002400 */
[----:B------:R-:W-:Y:S03]  /*4e90*/  @!P0 IADD3 R8, R8, 0x28, RZ ;  /* 0x0000002808088810 */ /* 0x000fe60007ffe0ff */
[----:B-1----:R-:W-:Y:S01]  /*4ea0*/  FMUL.FTZ R10, R243, 1.4426950216293334961 ;  /* 0x3fb8aa3bf30a7820 */ /* 0x002fe20000410000 */
[----:B------:R-:W-:Y:S01]  /*4eb0*/  @!P0 IMNMX R8, R8, UR14, PT ;  /* 0x0000000e08088c17 */ /* 0x000fe2000b800200 */
[----:B------:R-:W-:Y:S01]  /*4ec0*/  FMUL.FTZ R28, R28, c[0x0][0x2ec] ;  /* 0x0000bb001c1c7a20 */ /* 0x000fe20000410000 */
[----:B------:R-:W-:Y:S01]  /*4ed0*/  MOV R6, R40 ;  /* 0x0000002800067202 */ /* 0x000fe20000000f00 */
[----:B------:R-:W-:Y:S01]  /*4ee0*/  FMUL.FTZ R29, R29, c[0x0][0x2ec] ;  /* 0x0000bb001d1d7a20 */ /* 0x000fe20000410000 */
[----:B------:R-:W-:Y:S01]  /*4ef0*/  FSEL R10, R10, RZ, P1 ;  /* 0x000000ff0a0a7208 */ /* 0x000fe20000800000 */
[----:B------:R-:W-:Y:S01]  /*4f00*/  MUFU.TANH R161, R28 ;  /* 0x0000001c00a17308 */ /* 0x000fe20000002400 */
[----:B------:R-:W-:Y:S01]  /*4f10*/  @!P0 ISETP.GE.AND P1, PT, R14, R12, PT ;  /* 0x0000000c0e00820c */ /* 0x000fe20003f26270 */
[----:B------:R-:W-:Y:S02]  /*4f20*/  FMUL.FTZ R30, R30, c[0x0][0x2ec] ;  /* 0x0000bb001e1e7a20 */ /* 0x000fe40000410000 */
[--C-:B------:R-:W-:Y:S01]  /*4f30*/  FFMA.FTZ R5, R4, c[0x0][0x23c], -R10.reuse ;  /* 0x00008f0004057a23 */ /* 0x100fe2000001080a */
[----:B------:R-:W-:Y:S01]  /*4f40*/  MOV R4, R170 ;  /* 0x000000aa00047202 */ /* 0x000fe20000000f00 */
[----:B------:R-:W-:Y:S01]  /*4f50*/  FMUL.FTZ R32, R32, c[0x0][0x2ec] ;  /* 0x0000bb0020207a20 */ /* 0x000fe20000410000 */
[----:B------:R-:W-:Y:S01]  /*4f60*/  @!P0 FSEL R4, R170, -INF , !P1 ;  /* 0xff800000aa048808 */ /* 0x000fe20004800000 */
[----:B------:R-:W-:Y:S02]  /*4f70*/  FMUL.FTZ R33, R33, c[0x0][0x2ec] ;  /* 0x0000bb0021217a20 */ /* 0x000fe40000410000 */
[----:B------:R-:W1:Y:S01]  /*4f80*/  MUFU.TANH R163, R18 ;  /* 0x0000001200a37308 */ /* 0x000e620000002400 */
[----:B------:R-:W-:Y:S02]  /*4f90*/  FMUL.FTZ R34, R34, c[0x0][0x2ec] ;  /* 0x0000bb0022227a20 */ /* 0x000fe40000410000 */
[----:B------:R-:W-:Y:S02]  /*4fa0*/  FMUL.FTZ R35, R35, c[0x0][0x2ec] ;  /* 0x0000bb0023237a20 */ /* 0x000fe40000410000 */
[----:B------:R-:W-:Y:S02]  /*4fb0*/  FMUL.FTZ R31, R31, c[0x0][0x2ec] ;  /* 0x0000bb001f1f7a20 */ /* 0x000fe40000410000 */
[----:B------:R-:W-:Y:S02]  /*4fc0*/  FFMA.FTZ R4, R4, c[0x0][0x23c], -R10 ;  /* 0x00008f0004047a23 */ /* 0x000fe4000001080a */
[----:B------:R-:W-:Y:S01]  /*4fd0*/  FMUL.FTZ R22, R22, c[0x0][0x2ec] ;  /* 0x0000bb0016167a20 */ /* 0x000fe20000410000 */
[----:B------:R-:W-:Y:S01]  /*4fe0*/  MUFU.EX2 R58, R5 ;  /* 0x00000005003a7308 */ /* 0x000fe20000000800 */
[----:B------:R-:W-:Y:S02]  /*4ff0*/  FMUL.FTZ R23, R23, c[0x0][0x2ec] ;  /* 0x0000bb0017177a20 */ /* 0x000fe40000410000 */
[----:B------:R-:W-:Y:S02]  /*5000*/  FMUL.FTZ R24, R24, c[0x0][0x2ec] ;  /* 0x0000bb0018187a20 */ /* 0x000fe40000410000 */
[----:B------:R-:W-:Y:S02]  /*5010*/  FMUL.FTZ R25, R25, c[0x0][0x2ec] ;  /* 0x0000bb0019197a20 */ /* 0x000fe40000410000 */
[----:B------:R-:W-:Y:S03]  /*5020*/  FMUL.FTZ R27, R27, c[0x0][0x2ec] ;  /* 0x0000bb001b1b7a20 */ /* 0x000fe60000410000 */
[----:B------:R-:W1:Y:S10]  /*5030*/  MUFU.TANH R162, R19 ;  /* 0x0000001300a27308 */ /* 0x000e740000002400 */
[----:B------:R1:W-:Y:S10]  /*5040*/  MUFU.EX2 R57, R4 ;  /* 0x0000000400397308 */ /* 0x0003f40000000800 */
[----:B------:R-:W2:Y:S10]  /*5050*/  MUFU.TANH R154, R20 ;  /* 0x00000014009a7308 */ /* 0x000eb40000002400 */
[----:B------:R-:W-:Y:S01]  /*5060*/  MUFU.TANH R160, R29 ;  /* 0x0000001d00a07308 */ /* 0x000fe20000002400 */
[----:B-1----:R-:W-:Y:S02]  /*5070*/  MOV R4, R52 ;  /* 0x0000003400047202 */ /* 0x002fe40000000f00 */
[----:B------:R-:W-:Y:S02]  /*5080*/  @!P0 FSEL R4, R52, -INF , !P2 ;  /* 0xff80000034048808 */ /* 0x000fe40005000000 */
[-C--:B------:R-:W-:Y:S05]  /*5090*/  @!P0 ISETP.GE.AND P2, PT, R0, R8.reuse, PT ;  /* 0x000000080000820c */ /* 0x080fea0003f46270 */
[----:B------:R-:W1:Y:S10]  /*50a0*/  MUFU.TANH R153, R21 ;  /* 0x0000001500997308 */ /* 0x000e740000002400 */
[----:B------:R-:W-:Y:S10]  /*50b0*/  MUFU.TANH R244, R30 ;  /* 0x0000001e00f47308 */ /* 0x000ff40000002400 */
[----:B------:R-:W1:Y:S10]  /*50c0*/  MUFU.TANH R165, R22 ;  /* 0x0000001600a57308 */ /* 0x000e740000002400 */
        /* <DEDUP_REMOVED lines=8> */
[----:B------:R-:W1:Y:S01]  /*5150*/  MUFU.TANH R149, R35 ;  /* 0x0000002300957308 */ /* 0x000e620000002400 */
[C---:B----4-:R-:W-:Y:S01]  /*5160*/  FMUL.FTZ R5, R15.reuse, 1.4426950216293334961 ;  /* 0x3fb8aa3b0f057820 */ /* 0x050fe20000410000 */
[----:B------:R-:W-:Y:S04]  /*5170*/  FSETP.NEU.FTZ.AND P1, PT, R15, -INF , PT ;  /* 0xff8000000f00780b */ /* 0x000fe80003f3d000 */
[----:B------:R-:W-:Y:S04]  /*5180*/  FSEL R5, R5, RZ, P1 ;  /* 0x000000ff05057208 */ /* 0x000fe80000800000 */
[----:B------:R-:W4:Y:S01]  /*5190*/  MUFU.TANH R243, R31 ;  /* 0x0000001f00f37308 */ /* 0x000f220000002400 */
[----:B------:R-:W-:Y:S01]  /*51a0*/  @!P0 ISETP.GE.AND P1, PT, R14, R9, PT ;  /* 0x000000090e00820c */ /* 0x000fe20003f26270 */
[--C-:B------:R-:W-:Y:S01]  /*51b0*/  FFMA.FTZ R15, R4, c[0x0][0x23c], -R5.reuse ;  /* 0x00008f00040f7a23 */ /* 0x100fe20000010805 */
[----:B------:R-:W-:Y:S02]  /*51c0*/  MOV R4, R51 ;  /* 0x0000003300047202 */ /* 0x000fe40000000f00 */
[----:B------:R-:W-:Y:S02]  /*51d0*/  @!P0 FSEL R4, R51, -INF , !P1 ;  /* 0xff80000033048808 */ /* 0x000fe40004800000 */
[----:B------:R-:W-:Y:S03]  /*51e0*/  FSETP.NEU.FTZ.AND P1, PT, R3, -INF , PT ;  /* 0xff8000000300780b */ /* 0x000fe60003f3d000 */
[----:B------:R1:W-:Y:S01]  /*51f0*/  MUFU.EX2 R56, R15 ;  /* 0x0000000f00387308 */ /* 0x0003e20000000800 */
[--C-:B------:R-:W-:Y:S01]  /*5200*/  FFMA.FTZ R17, R4, c[0x0][0x23c], -R5.reuse ;  /* 0x00008f0004117a23 */ /* 0x100fe20000010805 */
[----:B------:R-:W-:Y:S02]  /*5210*/  FSEL R4, R16, RZ, P1 ;  /* 0x000000ff10047208 */ /* 0x000fe40000800000 */
[----:B------:R-:W-:Y:S02]  /*5220*/  @!P0 ISETP.GE.AND P1, PT, R14, R8, PT ;  /* 0x000000080e00820c */ /* 0x000fe40003f26270 */
[----:B------:R-:W-:Y:S02]  /*5230*/  MOV R14, R41 ;  /* 0x00000029000e7202 */ /* 0x000fe40000000f00 */
[----:B------:R-:W-:Y:S02]  /*5240*/  @!P0 FSEL R14, R41, -INF , !P1 ;  /* 0xff800000290e8808 */ /* 0x000fe40004800000 */
[----:B------:R-:W-:Y:S01]  /*5250*/  MUFU.EX2 R55, R17 ;  /* 0x0000001100377308 */ /* 0x000fe20000000800 */
[----:B------:R-:W-:Y:S02]  /*5260*/  MOV R16, R251 ;  /* 0x000000fb00107202 */ /* 0x000fe40000000f00 */
[--C-:B------:R-:W-:Y:S07]  /*5270*/  FFMA.FTZ R14, R14, c[0x0][0x23c], -R4.reuse ;  /* 0x00008f000e0e7a23 */ /* 0x100fee0000010804 */
[----:B------:R2:W-:Y:S01]  /*5280*/  MUFU.EX2 R45, R14 ;  /* 0x0000000e002d7308 */ /* 0x0005e20000000800 */
[----:B-1----:R-:W-:Y:S02]  /*5290*/  MOV R15, R42 ;  /* 0x0000002a000f7202 */ /* 0x002fe40000000f00 */
[----:B------:R-:W-:Y:S05]  /*52a0*/  @!P0 FSEL R15, R42, -INF , !P2 ;  /* 0xff8000002a0f8808 */ /* 0x000fea0005000000 */
[--C-:B------:R-:W-:Y:S04]  /*52b0*/  FFMA.FTZ R15, R15, c[0x0][0x23c], -R4.reuse ;  /* 0x00008f000f0f7a23 */ /* 0x100fe80000010804 */
[----:B------:R1:W1:Y:S01]  /*52c0*/  MUFU.EX2 R46, R15 ;  /* 0x0000000f002e7308 */ /* 0x0002620000000800 */
[C---:B--2---:R-:W-:Y:S02]  /*52d0*/  @!P0 IADD3 R14, R0.reuse, 0x9, RZ ;  /* 0x00000009000e8810 */ /* 0x044fe40007ffe0ff */
[----:B-1----:R-:W-:Y:S04]  /*52e0*/  @!P0 IADD3 R15, R0, 0x8, RZ ;  /* 0x00000008000f8810 */ /* 0x002fe80007ffe0ff */
[-C--:B------:R-:W-:Y:S04]  /*52f0*/  @!P0 ISETP.GE.AND P1, PT, R15, R9.reuse, PT ;  /* 0x000000090f00820c */ /* 0x080fe80003f26270 */
[----:B------:R-:W-:Y:S02]  /*5300*/  @!P0 FSEL R16, R251, -INF , !P1 ;  /* 0xff800000fb108808 */ /* 0x000fe40004800000 */
[----:B------:R-:W-:Y:S03]  /*5310*/  @!P0 ISETP.GE.AND P1, PT, R14, R9, PT ;  /* 0x000000090e00820c */ /* 0x000fe60003f26270 */
[--C-:B------:R-:W-:Y:S01]  /*5320*/  FFMA.FTZ R17, R16, c[0x0][0x23c], -R5.reuse ;  /* 0x00008f0010117a23 */ /* 0x100fe20000010805 */
[----:B------:R-:W-:Y:S02]  /*5330*/  MOV R16, R250 ;  /* 0x000000fa00107202 */ /* 0x000fe40000000f00 */
[----:B------:R-:W-:Y:S01]  /*5340*/  @!P0 FSEL R16, R250, -INF , !P1 ;  /* 0xff800000fa108808 */ /* 0x000fe20004800000 */
[----:B------:R-:W-:Y:S01]  /*5350*/  MUFU.EX2 R54, R17 ;  /* 0x0000001100367308 */ /* 0x000fe20000000800 */
[-C--:B------:R-:W-:Y:S03]  /*5360*/  @!P0 ISETP.GE.AND P1, PT, R15, R8.reuse, PT ;  /* 0x000000080f00820c */ /* 0x080fe60003f26270 */
[----:B------:R-:W-:Y:S01]  /*5370*/  FFMA.FTZ R7, R16, c[0x0][0x23c], -R5 ;  /* 0x00008f0010077a23 */ /* 0x000fe20000010805 */
[----:B------:R-:W-:Y:S02]  /*5380*/  @!P0 FSEL R6, R40, -INF , !P1 ;  /* 0xff80000028068808 */ /* 0x000fe40004800000 */
[----:B------:R-:W-:Y:S03]  /*5390*/  @!P0 ISETP.GE.AND P1, PT, R14, R8, PT ;  /* 0x000000080e00820c */ /* 0x000fe60003f26270 */
[----:B------:R1:W-:Y:S02]  /*53a0*/  MUFU.EX2 R53, R7 ;  /* 0x0000000700357308 */ /* 0x0003e40000000800 */
[--C-:B-1----:R-:W-:Y:S01]  /*53b0*/  FFMA.FTZ R7, R6, c[0x0][0x23c], -R4.reuse ;  /* 0x00008f0006077a23 */ /* 0x102fe20000010804 */
[----:B------:R-:W-:Y:S02]  /*53c0*/  MOV R6, R39 ;  /* 0x0000002700067202 */ /* 0x000fe40000000f00 */
[----:B------:R-:W-:Y:S05]  /*53d0*/  @!P0 FSEL R6, R39, -INF , !P1 ;  /* 0xff80000027068808 */ /* 0x000fea0004800000 */
[----:B------:R-:W-:Y:S01]  /*53e0*/  MUFU.EX2 R44, R7 ;  /* 0x00000007002c7308 */ /* 0x000fe20000000800 */
[----:B------:R-:W-:Y:S01]  /*53f0*/  @!P0 ISETP.GE.AND P1, PT, R15, R13, PT ;  /* 0x0000000d0f00820c */ /* 0x000fe20003f26270 */
[----:B------:R-:W-:Y:S08]  /*5400*/  FFMA.FTZ R6, R6, c[0x0][0x23c], -R4 ;  /* 0x00008f0006067a23 */ /* 0x000ff00000010804 */
[----:B------:R1:W-:Y:S02]  /*5410*/  MUFU.EX2 R43, R6 ;  /* 0x00000006002b7308 */ /* 0x0003e40000000800 */
[----:B-1----:R-:W-:Y:S02]  /*5420*/  MOV R6, R155 ;  /* 0x0000009b00067202 */ /* 0x002fe40000000f00 */
[----:B------:R-:W-:Y:S02]  /*5430*/  @!P0 FSEL R6, R155, -INF , !P1 ;  /* 0xff8000009b068808 */ /* 0x000fe40004800000 */
[----:B------:R-:W-:Y:S03]  /*5440*/  @!P0 ISETP.GE.AND P1, PT, R14, R13, PT ;  /* 0x0000000d0e00820c */ /* 0x000fe60003f26270 */
[--C-:B------:R-:W-:Y:S01]  /*5450*/  FFMA.FTZ R7, R6, c[0x0][0x23c], -R11.reuse ;  /* 0x00008f0006077a23 */ /* 0x100fe2000001080b */
[----:B------:R-:W-:Y:S02]  /*5460*/  MOV R6, R144 ;  /* 0x0000009000067202 */ /* 0x000fe40000000f00 */
[----:B------:R-:W-:Y:S01]  /*5470*/  @!P0 FSEL R6, R144, -INF , !P1 ;  /* 0xff80000090068808 */ /* 0x000fe20004800000 */
[----:B------:R1:W-:Y:S01]  /*5480*/  MUFU.EX2 R159, R7 ;  /* 0x00000007009f7308 */ /* 0x0003e20000000800 */
[-C--:B------:R-:W-:Y:S03]  /*5490*/  @!P0 ISETP.GE.AND P1, PT, R15, R12.reuse, PT ;  /* 0x0000000c0f00820c */ /* 0x080fe60003f26270 */
[--C-:B-1----:R-:W-:Y:S01]  /*54a0*/  FFMA.FTZ R7, R6, c[0x0][0x23c], -R11.reuse ;  /* 0x00008f0006077a23 */ /* 0x102fe2000001080b */
[----:B------:R-:W-:Y:S02]  /*54b0*/  MOV R6, R163 ;  /* 0x000000a300067202 */ /* 0x000fe40000000f00 */
[----:B------:R-:W-:Y:S03]  /*54c0*/  @!P0 FSEL R6, R163, -INF , !P1 ;  /* 0xff800000a3068808 */ /* 0x000fe60004800000 */
[----:B------:R1:W-:Y:S01]  /*54d0*/  MUFU.EX2 R158, R7 ;  /* 0x00000007009e7308 */ /* 0x0003e20000000800 */
[----:B------:R-:W-:Y:S01]  /*54e0*/  @!P0 ISETP.GE.AND P1, PT, R14, R12, PT ;  /* 0x0000000c0e00820c */ /* 0x000fe20003f26270 */
[--C-:B------:R-:W-:Y:S01]  /*54f0*/  FFMA.FTZ R14, R6, c[0x0][0x23c], -R10.reuse ;  /* 0x00008f00060e7a23 */ /* 0x100fe2000001080a */
[----:B------:R-:W-:Y:S02]  /*5500*/  MOV R6, R162 ;  /* 0x000000a200067202 */ /* 0x000fe40000000f00 */
[----:B------:R-:W-:Y:S05]  /*5510*/  @!P0 FSEL R6, R162, -INF , !P1 ;  /* 0xff800000a2068808 */ /* 0x000fea0004800000 */
[----:B------:R2:W-:Y:S01]  /*5520*/  MUFU.EX2 R248, R14 ;  /* 0x0000000e00f87308 */ /* 0x0005e20000000800 */
[--C-:B------:R-:W-:Y:S01]  /*5530*/  FFMA.FTZ R15, R6, c[0x0][0x23c], -R10.reuse ;  /* 0x00008f00060f7a23 */ /* 0x100fe2000001080a */
[C---:B------:R-:W-:Y:S08]  /*5540*/  @!P0 IADD3 R6, R0.reuse, 0x11, RZ ;  /* 0x0000001100068810 */ /* 0x040ff00007ffe0ff */
[----:B------:R3:W3:Y:S01]  /*5550*/  MUFU.EX2 R247, R15 ;  /* 0x0000000f00f77308 */ /* 0x0006e20000000800 */
[----:B-1----:R-:W-:Y:S04]  /*5560*/  @!P0 IADD3 R7, R0, 0x10, RZ ;  /* 0x0000001000078810 */ /* 0x002fe80007ffe0ff */
[-C--:B------:R-:W-:Y:S02]  /*5570*/  @!P0 ISETP.GE.AND P1, PT, R7, R13.reuse, PT ;  /* 0x0000000d0700820c */ /* 0x080fe40003f26270 */
[----:B--2---:R-:W-:Y:S02]  /*5580*/  MOV R14, R154 ;  /* 0x0000009a000e7202 */ /* 0x004fe40000000f00 */
[----:B------:R-:W-:Y:S02]  /*5590*/  @!P0 FSEL R14, R154, -INF , !P1 ;  /* 0xff8000009a0e8808 */ /* 0x000fe40004800000 */
[----:B------:R-:W-:Y:S03]  /*55a0*/  @!P0 ISETP.GE.AND P1, PT, R6, R13, PT ;  /* 0x0000000d0600820c */ /* 0x000fe60003f26270 */
[--C-:B---3--:R-:W-:Y:S01]  /*55b0*/  FFMA.FTZ R15, R14, c[0x0][0x23c], -R11.reuse ;  /* 0x00008f000e0f7a23 */ /* 0x108fe2000001080b */
[----:B------:R-:W-:Y:S02]  /*55c0*/  MOV R14, R153 ;  /* 0x00000099000e7202 */ /* 0x000fe40000000f00 */
[----:B------:R-:W-:Y:S01]  /*55d0*/  @!P0 FSEL R14, R153, -INF , !P1 ;  /* 0xff800000990e8808 */ /* 0x000fe20004800000 */
[----:B------:R1:W-:Y:S01]  /*55e0*/  MUFU.EX2 R157, R15 ;  /* 0x0000000f009d7308 */ /* 0x0003e20000000800 */
[-C--:B------:R-:W-:Y:S03]  /*55f0*/  @!P0 ISETP.GE.AND P1, PT, R7, R12.reuse, PT ;  /* 0x0000000c0700820c */ /* 0x080fe60003f26270 */
[----:B-1----:R-:W-:Y:S01]  /*5600*/  FFMA.FTZ R15, R14, c[0x0][0x23c], -R11 ;  /* 0x00008f000e0f7a23 */ /* 0x002fe2000001080b */
[----:B------:R-:W-:Y:S02]  /*5610*/  MOV R14, R165 ;  /* 0x000000a5000e7202 */ /* 0x000fe40000000f00 */
[----:B------:R-:W-:Y:S03]  /*5620*/  @!P0 FSEL R14, R165, -INF , !P1 ;  /* 0xff800000a50e8808 */ /* 0x000fe60004800000 */
[----:B------:R1:W-:Y:S01]  /*5630*/  MUFU.EX2 R156, R15 ;  /* 0x0000000f009c7308 */ /* 0x0003e20000000800 */
[----:B------:R-:W-:Y:S01]  /*5640*/  @!P0 ISETP.GE.AND P1, PT, R6, R12, PT ;  /* 0x0000000c0600820c */ /* 0x000fe20003f26270 */
[--C-:B-1----:R-:W-:Y:S01]  /*5650*/  FFMA.FTZ R15, R14, c[0x0][0x23c], -R10.reuse ;  /* 0x00008f000e0f7a23 */ /* 0x102fe2000001080a */
[----:B------:R-:W-:Y:S02]  /*5660*/  MOV R14, R164 ;  /* 0x000000a4000e7202 */ /* 0x000fe40000000f00 */
[----:B------:R-:W-:Y:S05]  /*5670*/  @!P0 FSEL R14, R164, -INF , !P1 ;  /* 0xff800000a40e8808 */ /* 0x000fea0004800000 */
[----:B------:R1:W-:Y:S01]  /*5680*/  MUFU.EX2 R246, R15 ;  /* 0x0000000f00f67308 */ /* 0x0003e20000000800 */
[----:B------:R-:W-:Y:S01]  /*5690*/  @!P0 ISETP.GE.AND P1, PT, R7, R9, PT ;  /* 0x000000090700820c */ /* 0x000fe20003f26270 */
[----:B-1----:R-:W-:Y:S01]  /*56a0*/  FFMA.FTZ R15, R14, c[0x0][0x23c], -R10 ;  /* 0x00008f000e0f7a23 */ /* 0x002fe2000001080a */
[----:B------:R-:W-:Y:S02]  /*56b0*/  MOV R14, R169 ;  /* 0x000000a9000e7202 */ /* 0x000fe40000000f00 */
[----:B------:R-:W-:Y:S05]  /*56c0*/  @!P0 FSEL R14, R169, -INF , !P1 ;  /* 0xff800000a90e8808 */ /* 0x000fea0004800000 */
[----:B------:R1:W-:Y:S01]  /*56d0*/  MUFU.EX2 R245, R15 ;  /* 0x0000000f00f57308 */ /* 0x0003e20000000800 */
[-C--:B------:R-:W-:Y:S01]  /*56e0*/  @!P0 ISETP.GE.AND P1, PT, R6, R9.reuse, PT ;  /* 0x000000090600820c */ /* 0x080fe20003f26270 */
[--C-:B-1----:R-:W-:Y:S01]  /*56f0*/  FFMA.FTZ R15, R14, c[0x0][0x23c], -R5.reuse ;  /* 0x00008f000e0f7a23 */ /* 0x102fe20000010805 */
[----:B------:R-:W-:Y:S02]  /*5700*/  MOV R14, R168 ;  /* 0x000000a8000e7202 */ /* 0x000fe40000000f00 */
[----:B------:R-:W-:Y:S05]  /*5710*/  @!P0 FSEL R14, R168, -INF , !P1 ;  /* 0xff800000a80e8808 */ /* 0x000fea0004800000 */
[----:B------:R-:W-:Y:S01]  /*5720*/  MUFU.EX2 R50, R15 ;  /* 0x0000000f00327308 */ /* 0x000fe20000000800 */
[----:B------:R-:W-:Y:S02]  /*5730*/  @!P0 ISETP.GE.AND P1, PT, R7, R8, PT ;  /* 0x000000080700820c */ /* 0x000fe40003f26270 */
[----:B------:R-:W-:Y:S01]  /*5740*/  MOV R7, R2 ;  /* 0x0000000200077202 */ /* 0x000fe20000000f00 */
[--C-:B------:R-:W-:Y:S01]  /*5750*/  FFMA.FTZ R14, R14, c[0x0][0x23c], -R5.reuse ;  /* 0x00008f000e0e7a23 */ /* 0x100fe20000010805 */
[----:B------:R-:W-:Y:S02]  /*5760*/  @!P0 FSEL R7, R2, -INF , !P1 ;  /* 0xff80000002078808 */ /* 0x000fe40004800000 */
[----:B------:R-:W-:Y:S02]  /*5770*/  @!P0 ISETP.GE.AND P1, PT, R6, R8, PT ;  /* 0x000000080600820c */ /* 0x000fe40003f26270 */
[C---:B------:R-:W-:Y:S01]  /*5780*/  @!P0 IADD3 R6, R0.reuse, 0x18, RZ ;  /* 0x0000001800068810 */ /* 0x040fe20007ffe0ff */
[----:B------:R1:W-:Y:S01]  /*5790*/  MUFU.EX2 R49, R14 ;  /* 0x0000000e00317308 */ /* 0x0003e20000000800 */
[----:B------:R-:W-:Y:S02]  /*57a0*/  @!P0 IADD3 R0, R0, 0x19, RZ ;  /* 0x0000001900008810 */ /* 0x000fe40007ffe0ff */
[-C--:B------:R-:W-:Y:S01]  /*57b0*/  @!P0 ISETP.GE.AND P2, PT, R6, R9.reuse, PT ;  /* 0x000000090600820c */ /* 0x080fe20003f46270 */
[--C-:B-1----:R-:W-:Y:S01]  /*57c0*/  FFMA.FTZ R14, R7, c[0x0][0x23c], -R4.reuse ;  /* 0x00008f00070e7a23 */ /* 0x102fe20000010804 */
[----:B------:R-:W-:Y:S02]  /*57d0*/  MOV R7, R252 ;  /* 0x000000fc00077202 */ /* 0x000fe40000000f00 */
[----:B------:R-:W-:Y:S03]  /*57e0*/  @!P0 FSEL R7, R252, -INF , !P1 ;  /* 0xff800000fc078808 */ /* 0x000fe60004800000 */
[----:B------:R1:W-:Y:S01]  /*57f0*/  MUFU.EX2 R38, R14 ;  /* 0x0000000e00267308 */ /* 0x0003e20000000800 */
[----:B------:R-:W-:Y:S01]  /*5800*/  @!P0 ISETP.GE.AND P1, PT, R0, R9, PT ;  /* 0x000000090000820c */ /* 0x000fe20003f26270 */
[--C-:B------:R-:W-:Y:S01]  /*5810*/  FFMA.FTZ R15, R7, c[0x0][0x23c], -R4.reuse ;  /* 0x00008f00070f7a23 */ /* 0x100fe20000010804 */
[----:B------:R-:W-:Y:S02]  /*5820*/  MOV R7, R160 ;  /* 0x000000a000077202 */ /* 0x000fe40000000f00 */
[----:B------:R-:W-:Y:S02]  /*5830*/  @!P0 FSEL R7, R160, -INF , !P1 ;  /* 0xff800000a0078808 */ /* 0x000fe40004800000 */
[----:B------:R-:W-:Y:S03]  /*5840*/  @!P0 ISETP.GE.AND P1, PT, R6, R8, PT ;  /* 0x000000080600820c */ /* 0x000fe60003f26270 */
[----:B------:R-:W-:Y:S01]  /*5850*/  MUFU.EX2 R37, R15 ;  /* 0x0000000f00257308 */ /* 0x000fe20000000800 */
[----:B-1----:R-:W-:Y:S02]  /*5860*/  MOV R14, R161 ;  /* 0x000000a1000e7202 */ /* 0x002fe40000000f00 */
[----:B------:R-:W-:Y:S05]  /*5870*/  @!P0 FSEL R14, R161, -INF , !P2 ;  /* 0xff800000a10e8808 */ /* 0x000fea0005000000 */
[--C-:B------:R-:W-:Y:S02]  /*5880*/  FFMA.FTZ R9, R14, c[0x0][0x23c], -R5.reuse ;  /* 0x00008f000e097a23 */ /* 0x100fe40000010805 */
[----:B------:R-:W-:Y:S01]  /*5890*/  FFMA.FTZ R5, R7, c[0x0][0x23c], -R5 ;  /* 0x00008f0007057a23 */ /* 0x000fe20000010805 */
[----:B------:R-:W-:Y:S01]  /*58a0*/  MOV R7, R244 ;  /* 0x000000f400077202 */ /* 0x000fe20000000f00 */
[----:B------:R-:W-:Y:S01]  /*58b0*/  MUFU.EX2 R48, R9 ;  /* 0x0000000900307308 */ /* 0x000fe20000000800 */
[----:B------:R-:W-:Y:S02]  /*58c0*/  @!P0 FSEL R7, R244, -INF , !P1 ;  /* 0xff800000f4078808 */ /* 0x000fe40004800000 */
[-C--:B------:R-:W-:Y:S03]  /*58d0*/  @!P0 ISETP.GE.AND P1, PT, R6, R13.reuse, PT ;  /* 0x0000000d0600820c */ /* 0x080fe60003f26270 */
[----:B------:R-:W-:Y:S04]  /*58e0*/  FFMA.FTZ R7, R7, c[0x0][0x23c], -R4 ;  /* 0x00008f0007077a23 */ /* 0x000fe80000010804 */
[----:B------:R1:W-:Y:S10]  /*58f0*/  MUFU.EX2 R47, R5 ;  /* 0x00000005002f7308 */ /* 0x0003f40000000800 */
[----:B------:R2:W-:Y:S01]  /*5900*/  MUFU.EX2 R36, R7 ;  /* 0x0000000700247308 */ /* 0x0005e20000000800 */
[----:B-1----:R-:W-:Y:S02]  /*5910*/  MOV R5, R148 ;  /* 0x0000009400057202 */ /* 0x002fe40000000f00 */
[----:B------:R-:W-:Y:S02]  /*5920*/  @!P0 FSEL R5, R148, -INF , !P1 ;  /* 0xff80000094058808 */ /* 0x000fe40004800000 */
[----:B------:R-:W-:Y:S03]  /*5930*/  @!P0 ISETP.GE.AND P1, PT, R0, R13, PT ;  /* 0x0000000d0000820c */ /* 0x000fe60003f26270 */
[--C-:B--2---:R-:W-:Y:S01]  /*5940*/  FFMA.FTZ R7, R5, c[0x0][0x23c], -R11.reuse ;  /* 0x00008f0005077a23 */ /* 0x104fe2000001080b */
[----:B------:R-:W-:Y:S02]  /*5950*/  MOV R5, R147 ;  /* 0x0000009300057202 */ /* 0x000fe40000000f00 */
[----:B------:R-:W-:Y:S01]  /*5960*/  @!P0 FSEL R5, R147, -INF , !P1 ;  /* 0xff80000093058808 */ /* 0x000fe20004800000 */
[----:B------:R1:W-:Y:S01]  /*5970*/  MUFU.EX2 R152, R7 ;  /* 0x0000000700987308 */ /* 0x0003e20000000800 */
[----:B------:R-:W-:Y:S03]  /*5980*/  @!P0 ISETP.GE.AND P1, PT, R6, R12, PT ;  /* 0x0000000c0600820c */ /* 0x000fe60003f26270 */
[----:B------:R-:W-:Y:S01]  /*5990*/  FFMA.FTZ R11, R5, c[0x0][0x23c], -R11 ;  /* 0x00008f00050b7a23 */ /* 0x000fe2000001080b */
[----:B------:R-:W-:Y:S02]  /*59a0*/  MOV R5, R150 ;  /* 0x0000009600057202 */ /* 0x000fe40000000f00 */
[----:B------:R-:W-:Y:S02]  /*59b0*/  @!P0 FSEL R5, R150, -INF , !P1 ;  /* 0xff80000096058808 */ /* 0x000fe40004800000 */
[C---:B------:R-:W-:Y:S01]  /*59c0*/  @!P0 ISETP.GE.AND P1, PT, R0.reuse, R12, PT ;  /* 0x0000000c0000820c */ /* 0x040fe20003f26270 */
[----:B------:R-:W4:Y:S02]  /*59d0*/  MUFU.EX2 R151, R11 ;  /* 0x0000000b00977308 */ /* 0x000f240000000800 */
[--C-:B------:R-:W-:Y:S01]  /*59e0*/  FFMA.FTZ R6, R5, c[0x0][0x23c], -R10.reuse ;  /* 0x00008f0005067a23 */ /* 0x100fe2000001080a */
[----:B------:R-:W-:Y:S02]  /*59f0*/  MOV R5, R149 ;  /* 0x0000009500057202 */ /* 0x000fe40000000f00 */
[----:B------:R-:W-:Y:S02]  /*5a00*/  @!P0 FSEL R5, R149, -INF , !P1 ;  /* 0xff80000095058808 */ /* 0x000fe40004800000 */
[----:B------:R-:W-:Y:S02]  /*5a10*/  @!P0 ISETP.GE.AND P1, PT, R0, R8, PT ;  /* 0x000000080000820c */ /* 0x000fe40003f26270 */
[----:B------:R-:W-:Y:S01]  /*5a20*/  F2FP.PACK_AB R0, R146, R249 ;  /* 0x000000f99200723e */ /* 0x000fe200000000ff */
[----:B------:R-:W-:Y:S01]  /*5a30*/  FFMA.FTZ R10, R5, c[0x0][0x23c], -R10 ;  /* 0x00008f00050a7a23 */ /* 0x000fe2000001080a */
[----:B----4-:R-:W-:Y:S01]  /*5a40*/  MOV R5, R243 ;  /* 0x000000f300057202 */ /* 0x010fe20000000f00 */
[----:B------:R3:W-:Y:S01]  /*5a50*/  MUFU.EX2 R167, R6 ;  /* 0x0000000600a77308 */ /* 0x0007e20000000800 */
[----:B------:R-:W-:Y:S01]  /*5a60*/  @!P0 FSEL R5, R243, -INF , !P1 ;  /* 0xff800000f3058808 */ /* 0x000fe20004800000 */
[----:B------:R4:W-:Y:S01]  /*5a70*/  STS [R236+0x13000], R0 ;  /* 0x01300000ec007388 */ /* 0x0009e20000000800 */
[----:B-1----:R-:W-:Y:S02]  /*5a80*/  F2FP.PACK_AB R7, R57, R58 ;  /* 0x0000003a3907723e */ /* 0x002fe400000000ff */
[----:B------:R-:W-:Y:S01]  /*5a90*/  IADD3 R142, P0, R142, UR10, RZ ;  /* 0x0000000a8e8e7c10 */ /* 0x000fe2000ff1e0ff */
[----:B------:R-:W-:Y:S01]  /*5aa0*/  FFMA.FTZ R4, R5, c[0x0][0x23c], -R4 ;  /* 0x00008f0005047a23 */ /* 0x000fe20000010804 */
[----:B------:R-:W-:Y:S01]  /*5ab0*/  F2FP.PACK_AB R5, R45, R46 ;  /* 0x0000002e2d05723e */ /* 0x000fe200000000ff */
[----:B------:R1:W-:Y:S01]  /*5ac0*/  STS [R236+0x13400], R7 ;  /* 0x01340007ec007388 */ /* 0x0003e20000000800 */
[----:B------:R-:W-:Y:S01]  /*5ad0*/  IADD3.X R143, R140, UR9, RZ, P0, !PT ;  /* 0x000000098c8f7c10 */ /* 0x000fe200087fe4ff */
[----:B------:R4:W-:Y:S01]  /*5ae0*/  MUFU.EX2 R3, R4 ;  /* 0x0000000400037308 */ /* 0x0009e20000000800 */
[----:B------:R-:W-:Y:S03]  /*5af0*/  PLOP3.LUT P0, PT, PT, PT, UP3, 0x80, 0x0 ;  /* 0x000000000000781c */ /* 0x000fe60003f0f038 */
[----:B------:R-:W2:Y:S06]  /*5b00*/  LDG.E R140, [R142.64] ;  /* 0x0000000c8e8c7981 */ /* 0x000eac000c1e1900 */
[----:B------:R-:W4:Y:S01]  /*5b10*/  MUFU.EX2 R166, R10 ;  /* 0x0000000a00a67308 */ /* 0x000f220000000800 */
[----:B---3--:R-:W-:Y:S02]  /*5b20*/  F2FP.PACK_AB R6, R55, R56 ;  /* 0x000000383706723e */ /* 0x008fe400000000ff */
[----:B----4-:R-:W-:Y:S05]  /*5b30*/  F2FP.PACK_AB R0, R247, R248 ;  /* 0x000000f8f700723e */ /* 0x010fea00000000ff */
[----:B------:R3:W-:Y:S01]  /*5b40*/  STS [R235+0x13400], R0 ;  /* 0x01340000eb007388 */ /* 0x0007e20000000800 */
[----:B-1----:R-:W-:Y:S02]  /*5b50*/  F2FP.PACK_AB R7, R53, R54 ;  /* 0x000000363507723e */ /* 0x002fe400000000ff */
[----:B------:R-:W-:Y:S05]  /*5b60*/  F2FP.PACK_AB R4, R158, R159 ;  /* 0x0000009f9e04723e */ /* 0x000fea00000000ff */
[----:B------:R1:W-:Y:S04]  /*5b70*/  STS [R235+0x13000], R4 ;  /* 0x01300004eb007388 */ /* 0x0003e80000000800 */
[----:B------:R4:W-:Y:S04]  /*5b80*/  STS [R236+0x14000], R6 ;  /* 0x01400006ec007388 */ /* 0x0009e80000000800 */
[----:B------:R4:W-:Y:S04]  /*5b90*/  STS [R236+0x14400], R5 ;  /* 0x01440005ec007388 */ /* 0x0009e80000000800 */
[----:B------:R4:W-:Y:S01]  /*5ba0*/  STS [R235+0x14000], R7 ;  /* 0x01400007eb007388 */ /* 0x0009e20000000800 */
[----:B---3--:R-:W-:Y:S02]  /*5bb0*/  F2FP.PACK_AB R0, R151, R152 ;  /* 0x000000989700723e */ /* 0x008fe400000000ff */
[----:B-1----:R-:W-:Y:S02]  /*5bc0*/  F2FP.PACK_AB R4, R245, R246 ;  /* 0x000000f6f504723e */ /* 0x002fe400000000ff */
[----:B----4-:R-:W-:Y:S02]  /*5bd0*/  F2FP.PACK_AB R6, R43, R44 ;  /* 0x0000002c2b06723e */ /* 0x010fe400000000ff */
[----:B------:R-:W-:Y:S03]  /*5be0*/  F2FP.PACK_AB R5, R156, R157 ;  /* 0x0000009d9c05723e */ /* 0x000fe600000000ff */
[----:B------:R1:W-:Y:S01]  /*5bf0*/  STS [R235+0x14400], R6 ;  /* 0x01440006eb007388 */ /* 0x0003e20000000800 */
[----:B------:R-:W-:Y:S03]  /*5c00*/  F2FP.PACK_AB R7, R49, R50 ;  /* 0x000000323107723e */ /* 0x000fe600000000ff */
[----:B------:R3:W-:Y:S04]  /*5c10*/  STS [R234+0x13000], R5 ;  /* 0x01300005ea007388 */ /* 0x0007e80000000800 */
[----:B------:R4:W-:Y:S04]  /*5c20*/  STS [R234+0x13400], R4 ;  /* 0x01340004ea007388 */ /* 0x0009e80000000800 */
[----:B------:R4:W-:Y:S01]  /*5c30*/  STS [R233+0x13000], R0 ;  /* 0x01300000e9007388 */ /* 0x0009e20000000800 */
[----:B-1----:R-:W-:Y:S02]  /*5c40*/  F2FP.PACK_AB R6, R37, R38 ;  /* 0x000000262506723e */ /* 0x002fe400000000ff */
[----:B---3--:R-:W-:Y:S02]  /*5c50*/  F2FP.PACK_AB R5, R166, R167 ;  /* 0x000000a7a605723e */ /* 0x008fe400000000ff */
[----:B----4-:R-:W-:Y:S03]  /*5c60*/  F2FP.PACK_AB R4, R47, R48 ;  /* 0x000000302f04723e */ /* 0x010fe600000000ff */
[----:B------:R-:W-:Y:S01]  /*5c70*/  STS [R233+0x13400], R5 ;  /* 0x01340005e9007388 */ /* 0x000fe20000000800 */
[----:B------:R-:W-:Y:S03]  /*5c80*/  F2FP.PACK_AB R0, R3, R36 ;  /* 0x000000240300723e */ /* 0x000fe600000000ff */
[----:B------:R-:W-:Y:S04]  /*5c90*/  STS [R234+0x14000], R7 ;  /* 0x01400007ea007388 */ /* 0x000fe80000000800 */
[----:B------:R-:W-:Y:S04]  /*5ca0*/  STS [R234+0x14400], R6 ;  /* 0x01440006ea007388 */ /* 0x000fe80000000800 */
[----:B------:R-:W-:Y:S04]  /*5cb0*/  STS [R233+0x14000], R4 ;  /* 0x01400004e9007388 */ /* 0x000fe80000000800 */
[----:B------:R1:W-:Y:S04]  /*5cc0*/  STS [R233+0x14400], R0 ;  /* 0x01440000e9007388 */ /* 0x0003e80000000800 */
[----:B------:R-:W3:Y:S08]  /*5cd0*/  LDSM.16.M88.4 R32, [R223+0x6000] ;  /* 0x00600000df20783b */ /* 0x000ef00000000200 */
[----:B------:R-:W4:Y:S08]  /*5ce0*/  LDSM.16.M88.4 R28, [R223+0x6800] ;  /* 0x00680000df1c783b */ /* 0x000f300000000200 */
[----:B------:R-:W4:Y:S01]  /*5cf0*/  LDSM.16.M88.4 R132, [R224+0x6000] ;  /* 0x00600000e084783b */ /* 0x000f220000000200 */
[----:B-1----:R-:W-:Y:S07]  /*5d00*/  FFMA.FTZ R0, -R141, R141, 1 ;  /* 0x3f8000008d007423 */ /* 0x002fee000001018d */
[----:B------:R-:W1:Y:S01]  /*5d10*/  LDSM.16.M88.4 R136, [R224+0x6800] ;  /* 0x00680000e088783b */ /* 0x000e620000000200 */
[----:B------:R-:W-:Y:S01]  /*5d20*/  FMUL.FTZ R0, R0, c[0x0][0x2ec] ;  /* 0x0000bb0000007a20 */ /* 0x000fe20000410000 */
        /* <DEDUP_REMOVED lines=51> */
[----:B--2---:R-:W-:Y:S01]  /*6060*/  FADD.FTZ R5, -R140, R5 ;  /* 0x000000058c057221 */ /* 0x004fe20000010100 */
[C---:B------:R-:W-:Y:S03]  /*6070*/  HMMA.16816.F32 R16, R132.reuse, R214, R16 ;  /* 0x000000d68410723c */ /* 0x040fe60000001810 */
[----:B------:R-:W-:Y:S02]  /*6080*/  FMUL.FTZ R141, R146, R5 ;  /* 0x00000005928d7220 */ /* 0x000fe40000410000 */
[----:B------:R-:W-:Y:S01]  /*6090*/  FADD.FTZ R4, -R140, R4 ;  /* 0x000000048c047221 */ /* 0x000fe20000010100 */
[----:B------:R1:W2:Y:S02]  /*60a0*/  LDG.E R5, [R142.64+0x20] ;  /* 0x0000200c8e057981 */ /* 0x0002a4000c1e1900 */
[-C--:B------:R-:W-:Y:S01]  /*60b0*/  HMMA.16816.F32 R20, R132, R216.reuse, R20 ;  /* 0x000000d88414723c */ /* 0x080fe20000001814 */
[----:B------:R-:W-:Y:S04]  /*60c0*/  FMUL.FTZ R4, R249, R4 ;  /* 0x00000004f9047220 */ /* 0x000fe80000410000 */
[----:B------:R-:W-:Y:S02]  /*60d0*/  FMUL.FTZ R146, R4, R0 ;  /* 0x0000000004927220 */ /* 0x000fe40000410000 */
[----:B------:R1:W3:Y:S01]  /*60e0*/  LDG.E R4, [R142.64+0x80] ;  /* 0x0000800c8e047981 */ /* 0x0002e2000c1e1900 */
[C---:B------:R-:W-:Y:S03]  /*60f0*/  HMMA.16816.F32 R24, R136.reuse, R216, R24 ;  /* 0x000000d88818723c */ /* 0x040fe60000001818 */
[----:B------:R1:W4:Y:S05]  /*6100*/  LDG.E R0, [R142.64+0xa0] ;  /* 0x0000a00c8e007981 */ /* 0x00032a000c1e1900 */
[C---:B------:R-:W-:Y:S01]  /*6110*/  FADD.FTZ R16, -R140.reuse, R16 ;  /* 0x000000108c107221 */ /* 0x040fe20000010100 */
[-C--:B------:R-:W-:Y:S03]  /*6120*/  HMMA.16816.F32 R28, R136, R218.reuse, R28 ;  /* 0x000000da881c723c */ /* 0x080fe6000000181c */
[C---:B------:R-:W-:Y:S04]  /*6130*/  FADD.FTZ R17, -R140.reuse, R17 ;  /* 0x000000118c117221 */ /* 0x040fe80000010100 */
[C---:B------:R-:W-:Y:S01]  /*6140*/  FADD.FTZ R20, -R140.reuse, R20 ;  /* 0x000000148c147221 */ /* 0x040fe20000010100 */
[----:B------:R-:W-:Y:S01]  /*6150*/  HMMA.16816.F32 R32, R132, R218, R32 ;  /* 0x000000da8420723c */ /* 0x000fe20000001820 */
[----:B------:R-:W-:Y:S03]  /*6160*/  FADD.FTZ R21, -R140, R21 ;  /* 0x000000158c157221 */ /* 0x000fe60000010100 */
[----:B------:R-:W-:Y:S03]  /*6170*/  FFMA.FTZ R136, -R150, R150, 1 ;  /* 0x3f80000096887423 */ /* 0x000fe60000010196 */
[----:B------:R-:W-:Y:S02]  /*6180*/  FFMA.FTZ R132, -R145, R145, 1 ;  /* 0x3f80000091847423 */ /* 0x000fe40000010191 */
[----:B------:R-:W-:Y:S03]  /*6190*/  FMUL.FTZ R133, R159, R16 ;  /* 0x000000109f857220 */ /* 0x000fe60000410000 */
[----:B------:R-:W-:Y:S02]  /*61a0*/  FMUL.FTZ R132, R132, c[0x0][0x2ec] ;  /* 0x0000bb0084847a20 */ /* 0x000fe40000410000 */
[----:B------:R-:W-:Y:S02]  /*61b0*/  FFMA.FTZ R16, -R144, R144, 1 ;  /* 0x3f80000090107423 */ /* 0x000fe40000010190 */
[----:B------:R-:W-:Y:S02]  /*61c0*/  FMUL.FTZ R145, R141, R132 ;  /* 0x000000848d917220 */ /* 0x000fe40000410000 */
[----:B------:R-:W-:Y:S02]  /*61d0*/  FMUL.FTZ R132, R158, R17 ;  /* 0x000000119e847220 */ /* 0x000fe40000410000 */
[----:B------:R-:W-:Y:S02]  /*61e0*/  FFMA.FTZ R17, -R155, R155, 1 ;  /* 0x3f8000009b117423 */ /* 0x000fe4000001019b */
[----:B------:R-:W-:Y:S02]  /*61f0*/  FMUL.FTZ R16, R16, c[0x0][0x2ec] ;  /* 0x0000bb0010107a20 */ /* 0x000fe40000410000 */
[----:B------:R-:W-:Y:S02]  /*6200*/  FMUL.FTZ R17, R17, c[0x0][0x2ec] ;  /* 0x0000bb0011117a20 */ /* 0x000fe40000410000 */
[----:B------:R-:W-:Y:S02]  /*6210*/  FMUL.FTZ R135, R157, R20 ;  /* 0x000000149d877220 */ /* 0x000fe40000410000 */
[C---:B------:R-:W-:Y:S02]  /*6220*/  FADD.FTZ R20, -R140.reuse, R32 ;  /* 0x000000208c147221 */ /* 0x040fe40000010100 */
[----:B------:R-:W-:Y:S02]  /*6230*/  FADD.FTZ R32, -R140, R33 ;  /* 0x000000218c207221 */ /* 0x000fe40000010100 */
[----:B------:R-:W-:Y:S02]  /*6240*/  FMUL.FTZ R144, R133, R17 ;  /* 0x0000001185907220 */ /* 0x000fe40000410000 */
[----:B-1----:R-:W-:Y:S02]  /*6250*/  FMUL.FTZ R143, R132, R16 ;  /* 0x00000010848f7220 */ /* 0x002fe40000410000 */
[----:B------:R-:W-:Y:S01]  /*6260*/  FFMA.FTZ R17, -R148, R148, 1 ;  /* 0x3f80000094117423 */ /* 0x000fe20000010194 */
[----:B------:R-:W-:Y:S01]  /*6270*/  MOV R148, R238 ;  /* 0x000000ee00947202 */ /* 0x000fe20000000f00 */
[----:B------:R-:W-:Y:S02]  /*6280*/  FFMA.FTZ R16, -R147, R147, 1 ;  /* 0x3f80000093107423 */ /* 0x000fe40000010193 */
[----:B------:R-:W-:Y:S02]  /*6290*/  FMUL.FTZ R33, R152, R20 ;  /* 0x0000001498217220 */ /* 0x000fe40000410000 */
[----:B------:R-:W-:Y:S02]  /*62a0*/  FMUL.FTZ R32, R151, R32 ;  /* 0x0000002097207220 */ /* 0x000fe40000410000 */
[----:B------:R-:W-:Y:S02]  /*62b0*/  FMUL.FTZ R17, R17, c[0x0][0x2ec] ;  /* 0x0000bb0011117a20 */ /* 0x000fe40000410000 */
[----:B------:R-:W-:Y:S02]  /*62c0*/  FMUL.FTZ R16, R16, c[0x0][0x2ec] ;  /* 0x0000bb0010107a20 */ /* 0x000fe40000410000 */
[----:B------:R-:W-:Y:S02]  /*62d0*/  FMUL.FTZ R140, R33, R17 ;  /* 0x00000011218c7220 */ /* 0x000fe40000410000 */
[----:B------:R-:W-:Y:S02]  /*62e0*/  FMUL.FTZ R139, R32, R16 ;  /* 0x00000010208b7220 */ /* 0x000fe40000410000 */
[----:B------:R-:W-:Y:S02]  /*62f0*/  FMUL.FTZ R134, R156, R21 ;  /* 0x000000159c867220 */ /* 0x000fe40000410000 */
[----:B------:R-:W-:Y:S02]  /*6300*/  FFMA.FTZ R21, -R154, R154, 1 ;  /* 0x3f8000009a157423 */ /* 0x000fe4000001019a */
[----:B------:R-:W-:Y:S02]  /*6310*/  FMUL.FTZ R136, R136, c[0x0][0x2ec] ;  /* 0x0000bb0088887a20 */ /* 0x000fe40000410000 */
[----:B------:R-:W-:Y:S02]  /*6320*/  FMUL.FTZ R21, R21, c[0x0][0x2ec] ;  /* 0x0000bb0015157a20 */ /* 0x000fe40000410000 */
[----:B------:R-:W-:Y:S02]  /*6330*/  FFMA.FTZ R132, -R163, R163, 1 ;  /* 0x3f800000a3847423 */ /* 0x000fe400000101a3 */
[----:B------:R-:W-:Y:S02]  /*6340*/  FMUL.FTZ R142, R135, R21 ;  /* 0x00000015878e7220 */ /* 0x000fe40000410000 */
[----:B------:R-:W-:Y:S01]  /*6350*/  FFMA.FTZ R135, -R149, R149, 1 ;  /* 0x3f80000095877423 */ /* 0x000fe20000010195 */
[----:B------:R-:W-:Y:S01]  /*6360*/  MOV R149, R237 ;  /* 0x000000ed00957202 */ /* 0x000fe20000000f00 */
[----:B------:R-:W-:Y:S02]  /*6370*/  FMUL.FTZ R132, R132, c[0x0][0x2ec] ;  /* 0x0000bb0084847a20 */ /* 0x000fe40000410000 */
[----:B------:R-:W-:Y:S02]  /*6380*/  FMUL.FTZ R135, R135, c[0x0][0x2ec] ;  /* 0x0000bb0087877a20 */ /* 0x000fe40000410000 */
[----:B------:R-:W-:Y:S02]  /*6390*/  FFMA.FTZ R32, -R52, R52, 1 ;  /* 0x3f80000034207423 */ /* 0x000fe40000010134 */
[----:B------:R-:W-:Y:S02]  /*63a0*/  FFMA.FTZ R20, -R153, R153, 1 ;  /* 0x3f80000099147423 */ /* 0x000fe40000010199 */
[----:B------:R-:W-:Y:S02]  /*63b0*/  FMUL.FTZ R32, R32, c[0x0][0x2ec] ;  /* 0x0000bb0020207a20 */ /* 0x000fe40000410000 */
[----:B------:R-:W-:Y:S02]  /*63c0*/  FMUL.FTZ R20, R20, c[0x0][0x2ec] ;  /* 0x0000bb0014147a20 */ /* 0x000fe40000410000 */
[----:B------:R-:W-:Y:S02]  /*63d0*/  FFMA.FTZ R133, -R164, R164, 1 ;  /* 0x3f800000a4857423 */ /* 0x000fe400000101a4 */
[----:B------:R-:W-:Y:S02]  /*63e0*/  FMUL.FTZ R141, R134, R20 ;  /* 0x00000014868d7220 */ /* 0x000fe40000410000 */
[----:B------:R-:W-:Y:S02]  /*63f0*/  FFMA.FTZ R134, -R165, R165, 1 ;  /* 0x3f800000a5867423 */ /* 0x000fe400000101a5 */
[----:B------:R-:W-:Y:S02]  /*6400*/  FMUL.FTZ R133, R133, c[0x0][0x2ec] ;  /* 0x0000bb0085857a20 */ /* 0x000fe40000410000 */
[----:B------:R-:W-:Y:S02]  /*6410*/  FMUL.FTZ R134, R134, c[0x0][0x2ec] ;  /* 0x0000bb0086867a20 */ /* 0x000fe40000410000 */
[----:B------:R-:W-:Y:S02]  /*6420*/  FFMA.FTZ R20, -R2, R2, 1 ;  /* 0x3f80000002147423 */ /* 0x000fe40000010102 */
[----:B------:R-:W-:Y:S02]  /*6430*/  FFMA.FTZ R33, -R250, R250, 1 ;  /* 0x3f800000fa217423 */ /* 0x000fe400000101fa */
[----:B------:R-:W-:Y:S02]  /*6440*/  FFMA.FTZ R21, -R243, R243, 1 ;  /* 0x3f800000f3157423 */ /* 0x000fe400000101f3 */
[----:B------:R-:W-:Y:S02]  /*6450*/  FMUL.FTZ R33, R33, c[0x0][0x2ec] ;  /* 0x0000bb0021217a20 */ /* 0x000fe40000410000 */
[----:B------:R-:W-:Y:S02]  /*6460*/  FMUL.FTZ R20, R20, c[0x0][0x2ec] ;  /* 0x0000bb0014147a20 */ /* 0x000fe40000410000 */
[----:B------:R-:W-:Y:S02]  /*6470*/  FMUL.FTZ R21, R21, c[0x0][0x2ec] ;  /* 0x0000bb0015157a20 */ /* 0x000fe40000410000 */
[C---:B--2---:R-:W-:Y:S02]  /*6480*/  FADD.FTZ R17, -R5.reuse, R6 ;  /* 0x0000000605117221 */ /* 0x044fe40000010100 */
[----:B------:R-:W-:Y:S02]  /*6490*/  FADD.FTZ R16, -R5, R7 ;  /* 0x0000000705107221 */ /* 0x000fe40000010100 */
[----:B------:R-:W-:Y:S02]  /*64a0*/  FFMA.FTZ R6, -R170, R170, 1 ;  /* 0x3f800000aa067423 */ /* 0x000fe400000101aa */
[----:B------:R-:W-:Y:S02]  /*64b0*/  FFMA.FTZ R7, -R171, R171, 1 ;  /* 0x3f800000ab077423 */ /* 0x000fe400000101ab */
[----:B------:R-:W-:Y:S02]  /*64c0*/  FMUL.FTZ R16, R57, R16 ;  /* 0x0000001039107220 */ /* 0x000fe40000410000 */
[----:B------:R-:W-:Y:S02]  /*64d0*/  FMUL.FTZ R6, R6, c[0x0][0x2ec] ;  /* 0x0000bb0006067a20 */ /* 0x000fe40000410000 */
[----:B------:R-:W-:Y:S02]  /*64e0*/  FMUL.FTZ R17, R58, R17 ;  /* 0x000000113a117220 */ /* 0x000fe40000410000 */
[----:B------:R-:W-:Y:S01]  /*64f0*/  FMUL.FTZ R7, R7, c[0x0][0x2ec] ;  /* 0x0000bb0007077a20 */ /* 0x000fe20000410000 */
[----:B------:R1:W5:Y:S01]  /*6500*/  LDL.LU R58, [R1+0xc0] ;  /* 0x0000c000013a7983 */ /* 0x0003620000300800 */
[C---:B------:R-:W-:Y:S02]  /*6510*/  FADD.FTZ R18, -R5.reuse, R18 ;  /* 0x0000001205127221 */ /* 0x040fe40000010100 */
[C---:B------:R-:W-:Y:S01]  /*6520*/  FADD.FTZ R19, -R5.reuse, R19 ;  /* 0x0000001305137221 */ /* 0x040fe20000010100 */
[----:B------:R1:W5:Y:S01]  /*6530*/  LDL.LU R57, [R1+0xbc] ;  /* 0x0000bc0001397983 */ /* 0x0003620000300800 */
[----:B------:R-:W-:Y:S02]  /*6540*/  FMUL.FTZ R137, R16, R6 ;  /* 0x0000000610897220 */ /* 0x000fe40000410000 */
[----:B------:R-:W-:Y:S02]  /*6550*/  FFMA.FTZ R6, -R162, R162, 1 ;  /* 0x3f800000a2067423 */ /* 0x000fe400000101a2 */
[----:B------:R-:W-:Y:S02]  /*6560*/  FADD.FTZ R34, -R5, R34 ;  /* 0x0000002205227221 */ /* 0x000fe40000010100 */
[----:B------:R-:W-:Y:S02]  /*6570*/  FMUL.FTZ R138, R17, R7 ;  /* 0x00000007118a7220 */ /* 0x000fe40000410000 */
[----:B------:R-:W-:Y:S02]  /*6580*/  FMUL.FTZ R7, R248, R18 ;  /* 0x00000012f8077220 */ /* 0x000fe40000410000 */
[----:B------:R-:W-:Y:S02]  /*6590*/  FMUL.FTZ R16, R247, R19 ;  /* 0x00000013f7107220 */ /* 0x000fe40000410000 */
[C---:B------:R-:W-:Y:S02]  /*65a0*/  FADD.FTZ R17, -R5.reuse, R22 ;  /* 0x0000001605117221 */ /* 0x040fe40000010100 */
[C---:B------:R-:W-:Y:S02]  /*65b0*/  FADD.FTZ R18, -R5.reuse, R23 ;  /* 0x0000001705127221 */ /* 0x040fe40000010100 */
[----:B------:R-:W-:Y:S02]  /*65c0*/  FMUL.FTZ R6, R6, c[0x0][0x2ec] ;  /* 0x0000bb0006067a20 */ /* 0x000fe40000410000 */
[----:B------:R-:W-:Y:S02]  /*65d0*/  FADD.FTZ R19, -R5, R35 ;  /* 0x0000002305137221 */ /* 0x000fe40000010100 */
[----:B------:R-:W-:Y:S02]  /*65e0*/  FMUL.FTZ R5, R167, R34 ;  /* 0x00000022a7057220 */ /* 0x000fe40000410000 */
[----:B------:R-:W-:Y:S02]  /*65f0*/  FMUL.FTZ R35, R16, R6 ;  /* 0x0000000610237220 */ /* 0x000fe40000410000 */
[----:B------:R-:W-:Y:S02]  /*6600*/  FMUL.FTZ R6, R166, R19 ;  /* 0x00000013a6067220 */ /* 0x000fe40000410000 */
[----:B------:R-:W-:Y:S02]  /*6610*/  FMUL.FTZ R136, R5, R136 ;  /* 0x0000008805887220 */ /* 0x000fe40000410000 */
[----:B---3--:R-:W-:Y:S02]  /*6620*/  FADD.FTZ R5, -R4, R8 ;  /* 0x0000000804057221 */ /* 0x008fe40000010100 */
[----:B------:R-:W-:Y:S02]  /*6630*/  FMUL.FTZ R135, R6, R135 ;  /* 0x0000008706877220 */ /* 0x000fe40000410000 */
[----:B------:R-:W-:Y:S02]  /*6640*/  FADD.FTZ R6, -R4, R9 ;  /* 0x0000000904067221 */ /* 0x000fe40000010100 */
[----:B------:R-:W-:Y:S02]  /*6650*/  FMUL.FTZ R5, R56, R5 ;  /* 0x0000000538057220 */ /* 0x000fe40000410000 */
[----:B------:R-:W-:Y:S01]  /*6660*/  FMUL.FTZ R132, R7, R132 ;  /* 0x0000008407847220 */ /* 0x000fe20000410000 */
[----:B------:R1:W5:Y:S01]  /*6670*/  LDL.LU R56, [R1+0xb8] ;  /* 0x0000b80001387983 */ /* 0x0003620000300800 */
[C---:B------:R-:W-:Y:S02]  /*6680*/  FADD.FTZ R7, -R4.reuse, R12 ;  /* 0x0000000c04077221 */ /* 0x040fe40000010100 */
[----:B------:R-:W-:Y:S02]  /*6690*/  FMUL.FTZ R6, R55, R6 ;  /* 0x0000000637067220 */ /* 0x000fe40000410000 */
[----:B------:R-:W-:Y:S01]  /*66a0*/  FADD.FTZ R8, -R4, R13 ;  /* 0x0000000d04087221 */ /* 0x000fe20000010100 */
[----:B------:R1:W5:Y:S01]  /*66b0*/  LDL.LU R55, [R1+0xb4] ;  /* 0x0000b40001377983 */ /* 0x0003620000300800 */
[----:B------:R-:W-:Y:S02]  /*66c0*/  FMUL.FTZ R7, R54, R7 ;  /* 0x0000000736077220 */ /* 0x000fe40000410000 */
[----:B------:R-:W-:Y:S01]  /*66d0*/  FMUL.FTZ R8, R53, R8 ;  /* 0x0000000835087220 */ /* 0x000fe20000410000 */
[----:B------:R1:W5:Y:S01]  /*66e0*/  LDL.LU R54, [R1+0xb0] ;  /* 0x0000b00001367983 */ /* 0x0003620000300800 */
[----:B------:R-:W-:Y:S02]  /*66f0*/  FFMA.FTZ R23, -R51, R51, 1 ;  /* 0x3f80000033177423 */ /* 0x000fe40000010133 */
[----:B------:R-:W-:Y:S01]  /*6700*/  FFMA.FTZ R34, -R251, R251, 1 ;  /* 0x3f800000fb227423 */ /* 0x000fe200000101fb */
[----:B------:R1:W5:Y:S01]  /*6710*/  LDL.LU R53, [R1+0xac] ;  /* 0x0000ac0001357983 */ /* 0x0003620000300800 */
[----:B------:R-:W-:Y:S02]  /*6720*/  FMUL.FTZ R23, R23, c[0x0][0x2ec] ;  /* 0x0000bb0017177a20 */ /* 0x000fe40000410000 */
[----:B------:R-:W-:Y:S01]  /*6730*/  FMUL.FTZ R34, R34, c[0x0][0x2ec] ;  /* 0x0000bb0022227a20 */ /* 0x000fe20000410000 */
[----:B------:R1:W5:Y:S01]  /*6740*/  LDL.LU R52, [R1+0xa8] ;  /* 0x0000a80001347983 */ /* 0x0003620000300800 */
[----:B------:R-:W-:Y:S02]  /*6750*/  FADD.FTZ R24, -R4, R24 ;  /* 0x0000001804187221 */ /* 0x000fe40000010100 */
[----:B------:R-:W-:Y:S01]  /*6760*/  FMUL.FTZ R32, R5, R32 ;  /* 0x0000002005207220 */ /* 0x000fe20000410000 */
[----:B------:R1:W5:Y:S01]  /*6770*/  LDL.LU R51, [R1+0xa4] ;  /* 0x0000a40001337983 */ /* 0x0003620000300800 */
[----:B------:R-:W-:Y:S02]  /*6780*/  FMUL.FTZ R23, R6, R23 ;  /* 0x0000001706177220 */ /* 0x000fe40000410000 */
[----:B------:R-:W-:Y:S02]  /*6790*/  FMUL.FTZ R34, R7, R34 ;  /* 0x0000002207227220 */ /* 0x000fe40000410000 */
[C---:B------:R-:W-:Y:S02]  /*67a0*/  FADD.FTZ R5, -R4.reuse, R25 ;  /* 0x0000001904057221 */ /* 0x040fe40000010100 */
[C---:B------:R-:W-:Y:S02]  /*67b0*/  FADD.FTZ R6, -R4.reuse, R28 ;  /* 0x0000001c04067221 */ /* 0x040fe40000010100 */
[----:B------:R-:W-:Y:S02]  /*67c0*/  FADD.FTZ R7, -R4, R29 ;  /* 0x0000001d04077221 */ /* 0x000fe40000010100 */
[----:B------:R-:W-:Y:S02]  /*67d0*/  FMUL.FTZ R4, R50, R24 ;  /* 0x0000001832047220 */ /* 0x000fe40000410000 */
[----:B------:R-:W-:Y:S01]  /*67e0*/  FMUL.FTZ R5, R49, R5 ;  /* 0x0000000531057220 */ /* 0x000fe20000410000 */
[----:B------:R1:W5:Y:S01]  /*67f0*/  LDL.LU R50, [R1+0xa0] ;  /* 0x0000a00001327983 */ /* 0x0003620000300800 */
[----:B------:R-:W-:Y:S02]  /*6800*/  FFMA.FTZ R25, -R169, R169, 1 ;  /* 0x3f800000a9197423 */ /* 0x000fe400000101a9 */
[----:B------:R-:W-:Y:S01]  /*6810*/  FMUL.FTZ R6, R48, R6 ;  /* 0x0000000630067220 */ /* 0x000fe20000410000 */
[----:B------:R1:W5:Y:S01]  /*6820*/  LDL.LU R49, [R1+0x9c] ;  /* 0x00009c0001317983 */ /* 0x0003620000300800 */
[----:B------:R-:W-:Y:S02]  /*6830*/  FFMA.FTZ R24, -R168, R168, 1 ;  /* 0x3f800000a8187423 */ /* 0x000fe400000101a8 */
[----:B------:R-:W-:Y:S01]  /*6840*/  FMUL.FTZ R25, R25, c[0x0][0x2ec] ;  /* 0x0000bb0019197a20 */ /* 0x000fe20000410000 */
[----:B------:R1:W5:Y:S01]  /*6850*/  LDL.LU R48, [R1+0x98] ;  /* 0x0000980001307983 */ /* 0x0003620000300800 */
[----:B------:R-:W-:Y:S02]  /*6860*/  FMUL.FTZ R7, R47, R7 ;  /* 0x000000072f077220 */ /* 0x000fe40000410000 */
[----:B------:R-:W-:Y:S01]  /*6870*/  FFMA.FTZ R29, -R161, R161, 1 ;  /* 0x3f800000a11d7423 */ /* 0x000fe200000101a1 */
[----:B------:R1:W5:Y:S01]  /*6880*/  LDL.LU R47, [R1+0x94] ;  /* 0x00009400012f7983 */ /* 0x0003620000300800 */
[----:B------:R-:W-:Y:S02]  /*6890*/  FMUL.FTZ R24, R24, c[0x0][0x2ec] ;  /* 0x0000bb0018187a20 */ /* 0x000fe40000410000 */
[----:B------:R-:W-:Y:S02]  /*68a0*/  FMUL.FTZ R25, R4, R25 ;  /* 0x0000001904197220 */ /* 0x000fe40000410000 */
[----:B----4-:R-:W-:Y:S02]  /*68b0*/  FADD.FTZ R4, -R0, R10 ;  /* 0x0000000a00047221 */ /* 0x010fe40000010100 */
[----:B------:R-:W-:Y:S02]  /*68c0*/  FFMA.FTZ R28, -R160, R160, 1 ;  /* 0x3f800000a01c7423 */ /* 0x000fe400000101a0 */
[----:B------:R-:W-:Y:S02]  /*68d0*/  FMUL.FTZ R29, R29, c[0x0][0x2ec] ;  /* 0x0000bb001d1d7a20 */ /* 0x000fe40000410000 */
[----:B------:R-:W-:Y:S02]  /*68e0*/  FMUL.FTZ R24, R5, R24 ;  /* 0x0000001805187220 */ /* 0x000fe40000410000 */
[----:B------:R-:W-:Y:S02]  /*68f0*/  FADD.FTZ R5, -R0, R11 ;  /* 0x0000000b00057221 */ /* 0x000fe40000010100 */
[----:B------:R-:W-:Y:S02]  /*6900*/  FMUL.FTZ R4, R46, R4 ;  /* 0x000000042e047220 */ /* 0x000fe40000410000 */
[----:B------:R-:W-:Y:S01]  /*6910*/  FMUL.FTZ R28, R28, c[0x0][0x2ec] ;  /* 0x0000bb001c1c7a20 */ /* 0x000fe20000410000 */
[----:B------:R1:W5:Y:S01]  /*6920*/  LDL.LU R46, [R1+0x90] ;  /* 0x00009000012e7983 */ /* 0x0003620000300800 */
[----:B------:R-:W-:Y:S02]  /*6930*/  FMUL.FTZ R29, R6, R29 ;  /* 0x0000001d061d7220 */ /* 0x000fe40000410000 */
[C---:B------:R-:W-:Y:S02]  /*6940*/  FADD.FTZ R6, -R0.reuse, R14 ;  /* 0x0000000e00067221 */ /* 0x040fe40000010100 */
[----:B------:R-:W-:Y:S02]  /*6950*/  FMUL.FTZ R5, R45, R5 ;  /* 0x000000052d057220 */ /* 0x000fe40000410000 */
[----:B------:R-:W-:Y:S01]  /*6960*/  FMUL.FTZ R28, R7, R28 ;  /* 0x0000001c071c7220 */ /* 0x000fe20000410000 */
[----:B------:R1:W5:Y:S01]  /*6970*/  LDL.LU R45, [R1+0x8c] ;  /* 0x00008c00012d7983 */ /* 0x0003620000300800 */
        /* <DEDUP_REMOVED lines=8> */
[----:B------:R-:W-:Y:S01]  /*6a00*/  FMUL.FTZ R17, R246, R17 ;  /* 0x00000011f6117220 */ /* 0x000fe20000410000 */
[----:B------:R1:W5:Y:S01]  /*6a10*/  LDL.LU R42, [R1+0x80] ;  /* 0x00008000012a7983 */ /* 0x0003620000300800 */
[----:B------:R-:W-:Y:S02]  /*6a20*/  FMUL.FTZ R133, R18, R133 ;  /* 0x0000008512857220 */ /* 0x000fe40000410000 */
[----:B------:R-:W-:Y:S01]  /*6a30*/  FFMA.FTZ R18, -R40, R40, 1 ;  /* 0x3f80000028127423 */ /* 0x000fe20000010128 */
[----:B------:R1:W5:Y:S01]  /*6a40*/  LDL.LU R41, [R1+0x7c] ;  /* 0x00007c0001297983 */ /* 0x0003620000300800 */
[----:B------:R-:W-:Y:S02]  /*6a50*/  FMUL.FTZ R134, R17, R134 ;  /* 0x0000008611867220 */ /* 0x000fe40000410000 */
[----:B------:R-:W-:Y:S01]  /*6a60*/  FFMA.FTZ R17, -R39, R39, 1 ;  /* 0x3f80000027117423 */ /* 0x000fe20000010127 */
[----:B------:R1:W5:Y:S01]  /*6a70*/  LDL.LU R40, [R1+0x78] ;  /* 0x0000780001287983 */ /* 0x0003620000300800 */
[----:B------:R-:W-:Y:S02]  /*6a80*/  FMUL.FTZ R10, R10, c[0x0][0x2ec] ;  /* 0x0000bb000a0a7a20 */ /* 0x000fe40000410000 */
[----:B------:R-:W-:Y:S01]  /*6a90*/  FMUL.FTZ R13, R13, c[0x0][0x2ec] ;  /* 0x0000bb000d0d7a20 */ /* 0x000fe20000410000 */
[----:B------:R1:W5:Y:S01]  /*6aa0*/  LDL.LU R39, [R1+0x74] ;  /* 0x0000740001277983 */ /* 0x0003620000300800 */
[----:B------:R-:W-:Y:S02]  /*6ab0*/  FMUL.FTZ R18, R18, c[0x0][0x2ec] ;  /* 0x0000bb0012127a20 */ /* 0x000fe40000410000 */
[----:B------:R-:W-:Y:S02]  /*6ac0*/  FADD.FTZ R26, -R0, R26 ;  /* 0x0000001a001a7221 */ /* 0x000fe40000010100 */
[----:B------:R-:W-:Y:S02]  /*6ad0*/  FMUL.FTZ R10, R4, R10 ;  /* 0x0000000a040a7220 */ /* 0x000fe40000410000 */
[----:B------:R-:W-:Y:S02]  /*6ae0*/  FMUL.FTZ R13, R5, R13 ;  /* 0x0000000d050d7220 */ /* 0x000fe40000410000 */
[----:B------:R-:W-:Y:S02]  /*6af0*/  FMUL.FTZ R18, R6, R18 ;  /* 0x0000001206127220 */ /* 0x000fe40000410000 */
[C---:B------:R-:W-:Y:S02]  /*6b00*/  FADD.FTZ R4, -R0.reuse, R27 ;  /* 0x0000001b00047221 */ /* 0x040fe40000010100 */
[C---:B------:R-:W-:Y:S02]  /*6b10*/  FADD.FTZ R5, -R0.reuse, R30 ;  /* 0x0000001e00057221 */ /* 0x040fe40000010100 */
[----:B------:R-:W-:Y:S02]  /*6b20*/  FADD.FTZ R6, -R0, R31 ;  /* 0x0000001f00067221 */ /* 0x000fe40000010100 */
[----:B------:R-:W-:Y:S02]  /*6b30*/  FMUL.FTZ R0, R38, R26 ;  /* 0x0000001a26007220 */ /* 0x000fe40000410000 */
[----:B------:R1:W5:Y:S01]  /*6b40*/  LDL.LU R38, [R1+0x70] ;  /* 0x0000700001267983 */ /* 0x0003620000300800 */
[----:B------:R-:W-:Y:S02]  /*6b50*/  FMUL.FTZ R4, R37, R4 ;  /* 0x0000000425047220 */ /* 0x000fe40000410000 */
[----:B------:R-:W-:Y:S01]  /*6b60*/  FMUL.FTZ R5, R36, R5 ;  /* 0x0000000524057220 */ /* 0x000fe20000410000 */
[----:B------:R1:W5:Y:S01]  /*6b70*/  LDL.LU R37, [R1+0x6c] ;  /* 0x00006c0001257983 */ /* 0x0003620000300800 */
[----:B------:R-:W-:Y:S02]  /*6b80*/  FMUL.FTZ R6, R3, R6 ;  /* 0x0000000603067220 */ /* 0x000fe40000410000 */
[----:B------:R-:W-:Y:S01]  /*6b90*/  FFMA.FTZ R19, -R252, R252, 1 ;  /* 0x3f800000fc137423 */ /* 0x000fe200000101fc */
[----:B------:R1:W5:Y:S01]  /*6ba0*/  LDL.LU R36, [R1+0x68] ;  /* 0x0000680001247983 */ /* 0x0003620000300800 */
[----:B------:R-:W-:Y:S02]  /*6bb0*/  FFMA.FTZ R22, -R244, R244, 1 ;  /* 0x3f800000f4167423 */ /* 0x000fe400000101f4 */
[----:B------:R-:W-:Y:S01]  /*6bc0*/  FMUL.FTZ R17, R17, c[0x0][0x2ec] ;  /* 0x0000bb0011117a20 */ /* 0x000fe20000410000 */
[----:B------:R1:W5:Y:S01]  /*6bd0*/  LDL.LU R3, [R1+0x64] ;  /* 0x0000640001037983 */ /* 0x0003620000300800 */
[----:B------:R-:W-:Y:S02]  /*6be0*/  FMUL.FTZ R19, R19, c[0x0][0x2ec] ;  /* 0x0000bb0013137a20 */ /* 0x000fe40000410000 */
[----:B------:R-:W-:Y:S01]  /*6bf0*/  FMUL.FTZ R22, R22, c[0x0][0x2ec] ;  /* 0x0000bb0016167a20 */ /* 0x000fe20000410000 */
[----:B------:R1:W5:Y:S01]  /*6c00*/  LDL.LU R2, [R1+0x60] ;  /* 0x0000600001027983 */ /* 0x0003620000300800 */
[----:B------:R-:W-:Y:S02]  /*6c10*/  FMUL.FTZ R33, R8, R33 ;  /* 0x0000002108217220 */ /* 0x000fe40000410000 */
[----:B------:R-:W-:Y:S01]  /*6c20*/  FMUL.FTZ R17, R7, R17 ;  /* 0x0000001107117220 */ /* 0x000fe20000410000 */
[----:B------:R1:W5:Y:S01]  /*6c30*/  LDL.64 R152, [R1+0x8] ;  /* 0x0000080001987983 */ /* 0x0003620000100a00 */
[----:B------:R-:W-:Y:S02]  /*6c40*/  FMUL.FTZ R20, R0, R20 ;  /* 0x0000001400147220 */ /* 0x000fe40000410000 */
[----:B------:R-:W-:Y:S02]  /*6c50*/  FMUL.FTZ R19, R4, R19 ;  /* 0x0000001304137220 */ /* 0x000fe40000410000 */
[----:B------:R-:W-:Y:S01]  /*6c60*/  FMUL.FTZ R22, R5, R22 ;  /* 0x0000001605167220 */ /* 0x000fe20000410000 */
[----:B------:R1:W5:Y:S01]  /*6c70*/  LDL R150, [R1+0x20] ;  /* 0x0000200001967983 */ /* 0x0003620000100800 */
[----:B------:R-:W-:Y:S03]  /*6c80*/  FMUL.FTZ R21, R6, R21 ;  /* 0x0000001506157220 */ /* 0x000fe60000410000 */
[----:B------:R1:W5:Y:S01]  /*6c90*/  LDL R147, [R1+0x24] ;  /* 0x0000240001937983 */ /* 0x0003620000100800 */
[----:B------:R-:W-:-:S05]  /*6ca0*/  @!P0 BRA `(.L_x_201) ;  /* 0x0000031000008947 */ /* 0x000fca0003800000 */
[----:B------:R-:W2:Y:S01]  /*6cb0*/  LDL.LU R7, [R1] ;  /* 0x0000000001077983 */ /* 0x000ea20000300800 */
[----:B------:R-:W-:Y:S01]  /*6cc0*/  ULOP3.LUT UR4, UR5, 0x1, URZ, 0xc0, !UPT ;  /* 0x0000000105047892 */ /* 0x000fe2000f8ec03f */
[----:B------:R-:W-:Y:S01]  /*6cd0*/  IMAD.MOV.U32 R0, RZ, RZ, c[0x0][0x190] ;  /* 0x00006400ff007624 */ /* 0x000fe200078e00ff */
[----:B-----5:R-:W-:Y:S02]  /*6ce0*/  ISETP.GE.AND P3, PT, R152, c[0x0][0x220], PT ;  /* 0x0000880098007a0c */ /* 0x020fe40003f66270 */
[----:B------:R-:W-:Y:S01]  /*6cf0*/  UISETP.NE.U32.AND UP0, UPT, UR4, 0x1, UPT ;  /* 0x000000010400788c */ /* 0x000fe2000bf05070 */
[----:B------:R-:W-:Y:S01]  /*6d00*/  IMAD.U32 R0, R0, -0x40, RZ ;  /* 0xffffffc000007824 */ /* 0x000fe200078e00ff */
[----:B------:R-:W-:Y:S02]  /*6d10*/  ISETP.GE.AND P2, PT, R150, c[0x0][0x220], PT ;  /* 0x0000880096007a0c */ /* 0x000fe40003f46270 */
[----:B------:R-:W-:Y:S01]  /*6d20*/  USEL UR4, UR40, 0x3000, !UP0 ;  /* 0x0000300028047887 */ /* 0x000fe2000c000000 */
[----:B------:R-:W-:Y:S02]  /*6d30*/  ISETP.GE.AND P1, PT, R147, c[0x0][0x220], PT ;  /* 0x0000880093007a0c */ /* 0x000fe40003f26270 */
[----:B------:R-:W-:Y:S02]  /*6d40*/  LEA R241, P4, R0, R241, 0x1 ;  /* 0x000000f100f17211 */ /* 0x000fe400078808ff */
[----:B------:R-:W-:Y:S02]  /*6d50*/  SHF.R.S32.HI R4, RZ, 0x1f, R0 ;  /* 0x0000001fff047819 */ /* 0x000fe40000011400 */
[----:B------:R-:W-:Y:S02]  /*6d60*/  IADD3 R232, R232, UR4, RZ ;  /* 0x00000004e8e87c10 */ /* 0x000fe4000fffe0ff */
[----:B------:R-:W-:Y:S01]  /*6d70*/  LEA.HI.X R239, R0, R239, R4, 0x1, P4 ;  /* 0x000000ef00ef7211 */ /* 0x000fe200020f0c04 */
[--C-:B------:R-:W-:Y:S01]  /*6d80*/  @!P3 IMAD.MOV.U32 R4, RZ, RZ, R241.reuse ;  /* 0x000000ffff04b224 */ /* 0x100fe200078e00f1 */
[----:B------:R-:W-:Y:S01]  /*6d90*/  IADD3 R220, R220, UR4, RZ ;  /* 0x00000004dcdc7c10 */ /* 0x000fe2000fffe0ff */
[----:B------:R3:W-:Y:S01]  /*6da0*/  @P3 STS [R232], RZ ;  /* 0x000000ffe8003388 */ /* 0x0007e20000000800 */
[----:B------:R-:W-:Y:S02]  /*6db0*/  @!P2 IMAD.MOV.U32 R6, RZ, RZ, R241 ;  /* 0x000000ffff06a224 */ /* 0x000fe400078e00f1 */
[--C-:B------:R-:W-:Y:S01]  /*6dc0*/  @!P3 IMAD.MOV.U32 R5, RZ, RZ, R239.reuse ;  /* 0x000000ffff05b224 */ /* 0x100fe200078e00ef */
[----:B------:R3:W-:Y:S04]  /*6dd0*/  @P3 STS [R232+0x4], RZ ;  /* 0x000004ffe8003388 */ /* 0x0007e80000000800 */
[----:B------:R3:W-:Y:S04]  /*6de0*/  @P3 STS [R232+0x8], RZ ;  /* 0x000008ffe8003388 */ /* 0x0007e80000000800 */
[----:B------:R3:W-:Y:S01]  /*6df0*/  @P3 STS [R232+0xc], RZ ;  /* 0x00000cffe8003388 */ /* 0x0007e20000000800 */
[C---:B--2---:R-:W-:Y:S02]  /*6e00*/  IADD3 R0, R7.reuse, UR4, RZ ;  /* 0x0000000407007c10 */ /* 0x044fe4000fffe0ff */
[C---:B------:R-:W-:Y:S02]  /*6e10*/  @!P2 IADD3 R9, R7.reuse, UR4, RZ ;  /* 0x000000040709ac10 */ /* 0x040fe4000fffe0ff */
[----:B------:R-:W-:Y:S01]  /*6e20*/  @!P1 IADD3 R8, R7, UR4, RZ ;  /* 0x0000000407089c10 */ /* 0x000fe2000fffe0ff */
[----:B------:R-:W-:Y:S01]  /*6e30*/  @!PT LDS RZ, [RZ] ;  /* 0x00000000fffff984 */ /* 0x000fe20000000800 */
[----:B------:R-:W-:Y:S01]  /*6e40*/  @!PT LDS RZ, [RZ] ;  /* 0x00000000fffff984 */ /* 0x000fe20000000800 */
[----:B------:R-:W-:Y:S01]  /*6e50*/  @!PT LDS RZ, [RZ] ;  /* 0x00000000fffff984 */ /* 0x000fe20000000800 */
[----:B------:R2:W-:Y:S01]  /*6e60*/  @!P3 LDGSTS.E.BYPASS.LTC128B.128 [R0], [R4.64] ;  /* 0x000000000400bfae */ /* 0x0005e2000b901d4c */
[----:B------:R-:W-:Y:S03]  /*6e70*/  @!P2 IMAD.MOV.U32 R7, RZ, RZ, R239 ;  /* 0x000000ffff07a224 */ /* 0x000fe600078e00ef */
        /* <DEDUP_REMOVED lines=18> */
[----:B------:R-:W0:Y:S04]  /*6fa0*/  LDGDEPBAR ;  /* 0x00000000000079af */ /* 0x000e280000000000 */
[----:B------:R3:W-:Y:S02]  /*6fb0*/  STL [R1], R0 ;  /* 0x0000000001007387 */ /* 0x0007e40000100800 */
.L_x_201:
        /* <DEDUP_REMOVED lines=11> */
[----:B---3--:R-:W-:Y:S02]  /*7070*/  F2FP.PACK_AB R9, R17, R18 ;  /* 0x000000121109723e */ /* 0x008fe400000000ff */
        /* <DEDUP_REMOVED lines=22> */
[----:B---3--:R-:W-:Y:S05]  /*71e0*/  IMAD.SHL.U32 R0, R229, 0x2, RZ ;  /* 0x00000002e5007824 */ /* 0x008fea00078e00ff */
[----:B-----5:R-:W-:Y:S04]  /*71f0*/  LDSM.16.MT88.4 R4, [R2+0x13000] ;  /* 0x013000000204783b */ /* 0x020fe80000004200 */
        /* <DEDUP_REMOVED lines=102> */
.L_x_202:
        /* <DEDUP_REMOVED lines=115> */
[----:B------:R-:W-:Y:S03]  /*7f90*/  IMAD.SHL.U32 R145, R145, 0x8, RZ ;  /* 0x0000000891917824 */ /* 0x000fe600078e00ff */
        /* <DEDUP_REMOVED lines=37> */
[----:B------:R-:W-:Y:S02]  /*81f0*/  IMAD.MOV.U32 R142, RZ, RZ, c[0x0][0x22c] ;  /* 0x00008b00ff8e7624 */ /* 0x000fe400078e00ff */
[----:B------:R-:W-:Y:S01]  /*8200*/  IMAD R144, R144, 0x38, RZ ;  /* 0x0000003890907824 */ /* 0x000fe200078e02ff */
[----:B------:R5:W-:Y:S01]  /*8210*/  RED.E.ADD.F32.FTZ.RN.STRONG.GPU [R30.64], R8 ;  /* 0x000000081e00798e */ /* 0x000be2000c10e78c */
[----:B------:R-:W-:Y:S02]  /*8220*/  IMAD R142, R142, c[0x0][0x1c0], RZ ;  /* 0x000070008e8e7a24 */ /* 0x000fe400078e02ff */
[----:B------:R-:W-:Y:S01]  /*8230*/  IMAD.MOV.U32 R143, RZ, RZ, c[0x0][0x22c] ;  /* 0x00008b00ff8f7624 */ /* 0x000fe200078e00ff */
[----:B------:R5:W-:Y:S01]  /*8240*/  RED.E.ADD.F32.FTZ.RN.STRONG.GPU [R28.64], R9 ;  /* 0x000000091c00798e */ /* 0x000be2000c10e78c */
[-C--:B-1----:R-:W-:Y:S01]  /*8250*/  LEA R6, P0, R144, R32.reuse, 0x2 ;  /* 0x0000002090067211 */ /* 0x082fe200078010ff */
[----:B------:R-:W-:Y:S02]  /*8260*/  IMAD.SHL.U32 R142, R142, 0x10, RZ ;  /* 0x000000108e8e7824 */ /* 0x000fe400078e00ff */
[----:B------:R1:W-:Y:S01]  /*8270*/  RED.E.ADD.F32.FTZ.RN.STRONG.GPU [R4.64], R10 ;  /* 0x0000000a0400798e */ /* 0x0003e2000c10e78c */
[----:B------:R-:W-:Y:S02]  /*8280*/  IMAD R143, R143, c[0x0][0x1c0], RZ ;  /* 0x000070008f8f7a24 */ /* 0x000fe400078e02ff */
[----:B------:R-:W-:Y:S02]  /*8290*/  IADD3 R142, R142, 0x20, RZ ;  /* 0x000000208e8e7810 */ /* 0x000fe40007ffe0ff */
[----:B------:R-:W-:Y:S01]  /*82a0*/  IMAD.SHL.U32 R143, R143, 0x10, RZ ;  /* 0x000000108f8f7824 */ /* 0x000fe200078e00ff */
[----:B---3--:R-:W3:Y:S01]  /*82b0*/  LDL R132, [R1+0x28] ;  /* 0x0000280001847983 */ /* 0x008ee20000100800 */
[-C--:B------:R-:W-:Y:S03]  /*82c0*/  LEA.HI.X.SX32 R7, R144, R33.reuse, 0x2, P0 ;  /* 0x0000002190077211 */ /* 0x080fe600000f16ff */
[----:B------:R-:W-:Y:S02]  /*82d0*/  IADD3 R144, R143, 0x20, RZ ;  /* 0x000000208f907810 */ /* 0x000fe40007ffe0ff */
[----:B------:R-:W-:Y:S01]  /*82e0*/  IADD3 R133, R141, 0x40, RZ ;  /* 0x000000408d857810 */ /* 0x000fe20007ffe0ff */
[----:B------:R-:W-:Y:S02]  /*82f0*/  RED.E.ADD.F32.FTZ.RN.STRONG.GPU [R6.64], R11 ;  /* 0x0000000b0600798e */ /* 0x000fe4000c10e78c */
[----:B------:R-:W-:Y:S01]  /*8300*/  IMAD.IADD R144, R145, 0x1, R144 ;  /* 0x0000000191907824 */ /* 0x000fe200078e0290 */
[C---:B-----5:R-:W-:Y:S01]  /*8310*/  IADD3 R30, R141.reuse, 0x40, RZ ;  /* 0x000000408d1e7810 */ /* 0x060fe20007ffe0ff */
[----:B------:R5:W-:Y:S01]  /*8320*/  RED.E.ADD.F32.FTZ.RN.STRONG.GPU [R32.64+0x80], R12 ;  /* 0x0000800c2000798e */ /* 0x000be2000c10e78c */
[----:B------:R-:W-:Y:S01]  /*8330*/  IADD3 R31, R141, 0x40, RZ ;  /* 0x000000408d1f7810 */ /* 0x000fe20007ffe0ff */
[----:B------:R-:W-:Y:S01]  /*8340*/  IMAD.IADD R133, R140, 0x1, R133 ;  /* 0x000000018c857824 */ /* 0x000fe200078e0285 */
[-C--:B------:R-:W-:Y:S01]  /*8350*/  LEA R28, P1, R144, R32.reuse, 0x2 ;  /* 0x00000020901c7211 */ /* 0x080fe200078210ff */
[----:B------:R5:W-:Y:S01]  /*8360*/  RED.E.ADD.F32.FTZ.RN.STRONG.GPU [R34.64+0x80], R13 ;  /* 0x0000800d2200798e */ /* 0x000be2000c10e78c */
[----:B------:R-:W-:Y:S01]  /*8370*/  IMAD.IADD R30, R140, 0x1, R30 ;  /* 0x000000018c1e7824 */ /* 0x000fe200078e021e */
[-C--:B-1----:R-:W-:Y:S01]  /*8380*/  LEA R4, P0, R142, R32.reuse, 0x2 ;  /* 0x000000208e047211 */ /* 0x082fe200078010ff */
[----:B------:R-:W-:Y:S01]  /*8390*/  IMAD.IADD R31, R140, 0x1, R31 ;  /* 0x000000018c1f7824 */ /* 0x000fe200078e021f */
[-C--:B------:R-:W-:Y:S01]  /*83a0*/  LEA.HI.X.SX32 R29, R144, R33.reuse, 0x2, P1 ;  /* 0x00000021901d7211 */ /* 0x080fe200008f16ff */
[----:B------:R-:W-:Y:S01]  /*83b0*/  IMAD.IADD R133, R140, 0x1, R133 ;  /* 0x000000018c857824 */ /* 0x000fe200078e0285 */
[-C--:B------:R-:W-:Y:S01]  /*83c0*/  LEA.HI.X.SX32 R5, R142, R33.reuse, 0x2, P0 ;  /* 0x000000218e057211 */ /* 0x080fe200000f16ff */
[C---:B------:R-:W-:Y:S01]  /*83d0*/  IMAD.IADD R30, R140.reuse, 0x1, R30 ;  /* 0x000000018c1e7824 */ /* 0x040fe200078e021e */
[C---:B------:R-:W-:Y:S01]  /*83e0*/  IADD3 R142, R143.reuse, 0x20, RZ ;  /* 0x000000208f8e7810 */ /* 0x040fe20007ffe0ff */
[----:B------:R-:W-:Y:S01]  /*83f0*/  IMAD.IADD R133, R140, 0x1, R133 ;  /* 0x000000018c857824 */ /* 0x000fe200078e0285 */
[----:B------:R-:W-:Y:S01]  /*8400*/  IADD3 R143, R143, 0x20, RZ ;  /* 0x000000208f8f7810 */ /* 0x000fe20007ffe0ff */
[----:B------:R1:W-:Y:S02]  /*8410*/  RED.E.ADD.F32.FTZ.RN.STRONG.GPU [R4.64], R14 ;  /* 0x0000000e0400798e */ /* 0x0003e4000c10e78c */
[C---:B------:R-:W-:Y:S02]  /*8420*/  IMAD.IADD R142, R145.reuse, 0x1, R142 ;  /* 0x00000001918e7824 */ /* 0x040fe400078e028e */
[C---:B------:R-:W-:Y:S01]  /*8430*/  IMAD.IADD R143, R145.reuse, 0x1, R143 ;  /* 0x00000001918f7824 */ /* 0x040fe200078e028f */
[----:B------:R1:W-:Y:S01]  /*8440*/  RED.E.ADD.F32.FTZ.RN.STRONG.GPU [R28.64], R15 ;  /* 0x0000000f1c00798e */ /* 0x0003e2000c10e78c */
[C---:B------:R-:W-:Y:S02]  /*8450*/  IMAD.IADD R142, R145.reuse, 0x1, R142 ;  /* 0x00000001918e7824 */ /* 0x040fe400078e028e */
[C---:B------:R-:W-:Y:S02]  /*8460*/  IMAD.IADD R143, R145.reuse, 0x1, R143 ;  /* 0x00000001918f7824 */ /* 0x040fe400078e028f */
[----:B------:R-:W-:Y:S01]  /*8470*/  IMAD.IADD R142, R145, 0x1, R142 ;  /* 0x00000001918e7824 */ /* 0x000fe200078e028e */
[-C--:B-----5:R-:W-:Y:S02]  /*8480*/  LEA R12, P4, R31, R32.reuse, 0x2 ;  /* 0x000000201f0c7211 */ /* 0x0a0fe400078810ff */
[CC--:B------:R-:W-:Y:S02]  /*8490*/  LEA R10, P0, R143.reuse, R32.reuse, 0x2 ;  /* 0x000000208f0a7211 */ /* 0x0c0fe400078010ff */
[CC--:B------:R-:W-:Y:S02]  /*84a0*/  LEA R8, P2, R142.reuse, R32.reuse, 0x2 ;  /* 0x000000208e087211 */ /* 0x0c0fe400078410ff */
[-C--:B------:R-:W-:Y:S02]  /*84b0*/  LEA.HI.X.SX32 R11, R143, R33.reuse, 0x2, P0 ;  /* 0x000000218f0b7211 */ /* 0x080fe400000f16ff */
[-C--:B------:R-:W-:Y:S02]  /*84c0*/  LEA.HI.X.SX32 R9, R142, R33.reuse, 0x2, P2 ;  /* 0x000000218e097211 */ /* 0x080fe400010f16ff */
[-C--:B------:R-:W-:Y:S01]  /*84d0*/  LEA.HI.X.SX32 R13, R31, R33.reuse, 0x2, P4 ;  /* 0x000000211f0d7211 */ /* 0x080fe200020f16ff */
[----:B------:R5:W-:Y:S04]  /*84e0*/  RED.E.ADD.F32.FTZ.RN.STRONG.GPU [R10.64], R16 ;  /* 0x000000100a00798e */ /* 0x000be8000c10e78c */
[----:B------:R5:W-:Y:S01]  /*84f0*/  RED.E.ADD.F32.FTZ.RN.STRONG.GPU [R8.64], R17 ;  /* 0x000000110800798e */ /* 0x000be2000c10e78c */
[CC--:B-1----:R-:W-:Y:S03]  /*8500*/  LEA R14, P5, R134.reuse, R32.reuse, 0x2 ;  /* 0x00000020860e7211 */ /* 0x0c2fe600078a10ff */
[----:B------:R-:W-:Y:S01]  /*8510*/  LDSM.16.MT88.4 R140, [R3+0x1c00] ;  /* 0x001c0000038c783b */ /* 0x000fe20000004200 */
[-C--:B------:R-:W-:Y:S02]  /*8520*/  LEA.HI.X.SX32 R15, R134, R33.reuse, 0x2, P5 ;  /* 0x00000021860f7211 */ /* 0x080fe400028f16ff */
[CC--:B-----5:R-:W-:Y:S02]  /*8530*/  LEA R10, P3, R30.reuse, R32.reuse, 0x2 ;  /* 0x000000201e0a7211 */ /* 0x0e0fe400078610ff */
[CC--:B------:R-:W-:Y:S02]  /*8540*/  LEA R8, P2, R133.reuse, R32.reuse, 0x2 ;  /* 0x0000002085087211 */ /* 0x0c0fe400078410ff */
[-C--:B------:R-:W-:Y:S02]  /*8550*/  LEA.HI.X.SX32 R11, R30, R33.reuse, 0x2, P3 ;  /* 0x000000211e0b7211 */ /* 0x080fe400018f16ff */
[-C--:B------:R-:W-:Y:S01]  /*8560*/  LEA.HI.X.SX32 R9, R133, R33.reuse, 0x2, P2 ;  /* 0x0000002185097211 */ /* 0x080fe200010f16ff */
[----:B------:R-:W-:Y:S01]  /*8570*/  LDSM.16.MT88.4 R28, [R3+0x2000] ;  /* 0x00200000031c783b */ /* 0x000fe20000004200 */
        /* <DEDUP_REMOVED lines=71> */
[-C--:B-----5:R-:W-:Y:S08]  /*89f0*/  HMMA.16816.F32 R100, R4, R28.reuse, R100 ;  /* 0x0000001c0464723c */ /* 0x0a0ff00000001864 */
        /* <DEDUP_REMOVED lines=187> */
.L_x_204:
        /* <DEDUP_REMOVED lines=18> */
.L_x_205:
        /* <DEDUP_REMOVED lines=55> */
.L_x_207:
[----:B------:R-:W-:Y:S05]  /*9a40*/  BSYNC B0 ;  /* 0x0000000000007941 */ /* 0x000fea0003800000 */
.L_x_206:
        /* <DEDUP_REMOVED lines=20> */
.L_x_209:
[----:B------:R-:W-:Y:S05]  /*9b90*/  BSYNC B0 ;  /* 0x0000000000007941 */ /* 0x000fea0003800000 */
.L_x_208:
        /* <DEDUP_REMOVED lines=29> */
.L_x_211:
[----:B------:R-:W-:Y:S05]  /*9d70*/  BSYNC B0 ;  /* 0x0000000000007941 */ /* 0x000fea0003800000 */
.L_x_210:
        /* <DEDUP_REMOVED lines=16> */
.L_x_187:
[----:B------:R-:W-:Y:S05]  /*9e80*/  BSYNC B1 ;  /* 0x0000000000017941 */ /* 0x000fea0003800000 */
.L_x_173:
        /* <DEDUP_REMOVED lines=11> */
.L_x_212:
[----:B------:R-:W-:Y:S05]  /*9f40*/  EXIT ;  /* 0x000000000000794d */ /* 0x000fea0003800000 */
.L_x_214:
        /* <DEDUP_REMOVED lines=11> */
.L_x_670:


//--------------------- .text._ZN5flash44flash_bwd_dq_dk_dv_loop_seqk_parallel_kernelI23Flash_bwd_kernel_traitsILi96ELi64ELi128ELi8ELi2ELi4ELi4ELb1ELb0EN7cutlass6half_tE19Flash_kernel_traitsILi96ELi64ELi128ELi8ES3_EELb1ELb1ELb0ELb0ELb1ELb1ELb0EEEvNS_16Flash_bwd_paramsE --------------------------
	.section	.text._ZN5flash44flash_bwd_dq_dk_dv_loop_seqk_parallel_kernelI23Flash_bwd_kernel_traitsILi96ELi64ELi128ELi8ELi2ELi4ELi4ELb1ELb0EN7cutlass6half_tE19Flash_kernel_traitsILi96ELi64ELi128ELi8ES3_EELb1ELb1ELb0ELb0ELb1ELb1ELb0EEEvNS_16Flash_bwd_paramsE,"ax",@progbits
	.sectioninfo	@"SHI_REGISTERS=255"
	.align	128
        .global         _ZN5flash44flash_bwd_dq_dk_dv_loop_seqk_parallel_kernelI23Flash_bwd_kernel_traitsILi96ELi64ELi128ELi8ELi2ELi4ELi4ELb1ELb0EN7cutlass6half_tE19Flash_kernel_traitsILi96ELi64ELi128ELi8ES3_EELb1ELb1ELb0ELb0ELb1ELb1ELb0EEEvNS_16Flash_bwd_paramsE
        .type           _ZN5flash44flash_bwd_dq_dk_dv_loop_seqk_parallel_kernelI23Flash_bwd_kernel_traitsILi96ELi64ELi128ELi8ELi2ELi4ELi4ELb1ELb0EN7cutlass6half_tE19Flash_kernel_traitsILi96ELi64ELi128ELi8ES3_EELb1ELb1ELb0ELb0ELb1ELb1ELb0EEEvNS_16Flash_bwd_paramsE,@function
        .size           _ZN5flash44flash_bwd_dq_dk_dv_loop_seqk_parallel_kernelI23Flash_bwd_kernel_traitsILi96ELi64ELi128ELi8ELi2ELi4ELi4ELb1ELb0EN7cutlass6half_tE19Flash_kernel_traitsILi96ELi64ELi128ELi8ES3_EELb1ELb1ELb0ELb0ELb1ELb1ELb0EEEvNS_16Flash_bwd_paramsE,(.L_x_671 - _ZN5flash44flash_bwd_dq_dk_dv_loop_seqk_parallel_kernelI23Flash_bwd_kernel_traitsILi96ELi64ELi128ELi8ELi2ELi4ELi4ELb1ELb0EN7cutlass6half_tE19Flash_kernel_traitsILi96ELi64ELi128ELi8ES3_EELb1ELb1ELb0ELb0ELb1ELb1ELb0EEEvNS_16Flash_bwd_paramsE)
        .other          _ZN5flash44flash_bwd_dq_dk_dv_loop_seqk_parallel_kernelI23Flash_bwd_kernel_traitsILi96ELi64ELi128ELi8ELi2ELi4ELi4ELb1ELb0EN7cutlass6half_tE19Flash_kernel_traitsILi96ELi64ELi128ELi8ES3_EELb1ELb1ELb0ELb0ELb1ELb1ELb0EEEvNS_16Flash_bwd_paramsE,@"STO_CUDA_ENTRY STV_DEFAULT"
_ZN5flash44flash_bwd_dq_dk_dv_loop_seqk_parallel_kernelI23Flash_bwd_kernel_traitsILi96ELi64ELi128ELi8ELi2ELi4ELi4ELb1ELb0EN7cutlass6half_tE19Flash_kernel_traitsILi96ELi64ELi128ELi8ES3_EELb1ELb1ELb0ELb0ELb1ELb1ELb0EEEvNS_16Flash_bwd_paramsE:
.text._ZN5flash44flash_bwd_dq_dk_dv_loop_seqk_parallel_kernelI23Flash_bwd_kernel_traitsILi96ELi64ELi128ELi8ELi2ELi4ELi4ELb1ELb0EN7cutlass6half_tE19Flash_kernel_traitsILi96ELi64ELi128ELi8ES3_EELb1ELb1ELb0ELb0ELb1ELb1ELb0EEEvNS_16Flash_bwd_paramsE:
        /* <DEDUP_REMOVED lines=16> */
[----:B------:R-:W-:Y:S01]  /*0100*/  IMAD.MOV.U32 R219, RZ, RZ, 0x40 ;  /* 0x00000040ffdb7424 */ /* 0x000fe200078e00ff */
        /* <DEDUP_REMOVED lines=16> */
[----:B------:R-:W-:Y:S01]  /*0210*/  SHF.R.S32.HI R0, RZ, 0x4, R2 ;  /* 0x00000004ff007819 */ /* 0x000fe20000011402 */
[----:B------:R-:W-:Y:S01]  /*0220*/  UMOV UR16, 0x4 ;  /* 0x0000000400107882 */ /* 0x000fe20000000000 */
[CC--:B------:R-:W-:Y:S01]  /*0230*/  LEA.HI R15, R5.reuse, R11.reuse, RZ, 0x6 ;  /* 0x0000000b050f7211 */ /* 0x0c0fe200078f30ff */
[----:B------:R-:W-:Y:S01]  /*0240*/  ULDC.64 UR28, c[0x0][0x200] ;  /* 0x00008000001c7ab9 */ /* 0x000fe20000000a00 */
[CC--:B------:R-:W-:Y:S01]  /*0250*/  LEA.HI R4, R5.reuse, R11.reuse, RZ, 0x2 ;  /* 0x0000000b05047211 */ /* 0x0c0fe200078f10ff */
[----:B------:R-:W-:Y:S01]  /*0260*/  ULDC.64 UR26, c[0x0][0x3c8] ;  /* 0x0000f200001a7ab9 */ /* 0x000fe20000000a00 */
[CC--:B------:R-:W-:Y:S01]  /*0270*/  LEA.HI R3, R5.reuse, R11.reuse, RZ, 0x5 ;  /* 0x0000000b05037211 */ /* 0x0c0fe200078f28ff */
[----:B------:R-:W-:Y:S01]  /*0280*/  ULDC UR13, c[0x0][0x224] ;  /* 0x00008900000d7ab9 */ /* 0x000fe20000000800 */
[----:B------:R-:W-:Y:S01]  /*0290*/  LEA.HI R19, R5, R11, RZ, 0x7 ;  /* 0x0000000b05137211 */ /* 0x000fe200078f38ff */
[----:B------:R-:W-:Y:S01]  /*02a0*/  ULDC UR12, c[0x0][0x22c] ;  /* 0x00008b00000c7ab9 */ /* 0x000fe20000000800 */
[C---:B------:R-:W-:Y:S01]  /*02b0*/  LOP3.LUT R5, R2.reuse, 0xfffffff0, RZ, 0xc0, !PT ;  /* 0xfffffff002057812 */ /* 0x040fe200078ec0ff */
[----:B------:R-:W-:Y:S01]  /*02c0*/  ULDC UR11, c[0x0][0x214] ;  /* 0x00008500000b7ab9 */ /* 0x000fe20000000800 */
[----:B------:R-:W-:Y:S01]  /*02d0*/  LEA.HI R2, R2, R0, RZ, 0x1 ;  /* 0x0000000002027211 */ /* 0x000fe200078f08ff */
[----:B------:R-:W-:Y:S01]  /*02e0*/  ULDC UR10, c[0x0][0x2e8] ;  /* 0x0000ba00000a7ab9 */ /* 0x000fe20000000800 */
[----:B------:R-:W-:Y:S01]  /*02f0*/  LOP3.LUT R10, R13, 0xfffffff8, RZ, 0xc0, !PT ;  /* 0xfffffff80d0a7812 */ /* 0x000fe200078ec0ff */
[C---:B------:R-:W-:Y:S01]  /*0300*/  IMAD.IADD R8, R11.reuse, 0x1, -R5 ;  /* 0x000000010b087824 */ /* 0x040fe200078e0a05 */
[----:B------:R-:W-:Y:S01]  /*0310*/  LOP3.LUT R2, R2, 0xfffffffe, RZ, 0xc0, !PT ;  /* 0xfffffffe02027812 */ /* 0x000fe200078ec0ff */
[----:B------:R-:W-:Y:S01]  /*0320*/  ULDC UR9, c[0x0][0x1c0] ;  /* 0x0000700000097ab9 */ /* 0x000fe20000000800 */
[----:B------:R-:W-:Y:S01]  /*0330*/  LOP3.LUT R7, R4, 0xfffffffc, RZ, 0xc0, !PT ;  /* 0xfffffffc04077812 */ /* 0x000fe200078ec0ff */
[----:B------:R-:W-:Y:S01]  /*0340*/  IMAD.IADD R10, R11, 0x1, -R10 ;  /* 0x000000010b0a7824 */ /* 0x000fe200078e0a0a */
[----:B------:R-:W-:Y:S01]  /*0350*/  LOP3.LUT R6, R3, 0xffffffe0, RZ, 0xc0, !PT ;  /* 0xffffffe003067812 */ /* 0x000fe200078ec0ff */
[----:B------:R-:W-:Y:S01]  /*0360*/  IMAD.IADD R14, R0, 0x1, -R2 ;  /* 0x00000001000e7824 */ /* 0x000fe200078e0a02 */
[--C-:B------:R-:W-:Y:S01]  /*0370*/  SHF.R.S32.HI R2, RZ, 0x2, R4.reuse ;  /* 0x00000002ff027819 */ /* 0x100fe20000011404 */
[C---:B------:R-:W-:Y:S01]  /*0380*/  IMAD.IADD R17, R11.reuse, 0x1, -R7 ;  /* 0x000000010b117824 */ /* 0x040fe200078e0a07 */
[----:B------:R-:W-:Y:S01]  /*0390*/  SHF.R.S32.HI R5, RZ, 0x1f, R4 ;  /* 0x0000001fff057819 */ /* 0x000fe20000011404 */
[----:B------:R-:W-:Y:S01]  /*03a0*/  IMAD.IADD R11, R11, 0x1, -R6 ;  /* 0x000000010b0b7824 */ /* 0x000fe200078e0a06 */
[--C-:B------:R-:W-:Y:S01]  /*03b0*/  SHF.R.S32.HI R0, RZ, 0x5, R3.reuse ;  /* 0x00000005ff007819 */ /* 0x100fe20000011403 */
[----:B------:R-:W-:Y:S01]  /*03c0*/  IMAD.SHL.U32 R22, R17, 0x8, RZ ;  /* 0x0000000811167824 */ /* 0x000fe200078e00ff */
[-C--:B------:R-:W-:Y:S01]  /*03d0*/  LEA.HI R7, R4, R2.reuse, RZ, 0x1 ;  /* 0x0000000204077211 */ /* 0x080fe200078f08ff */
[----:B------:R-:W-:Y:S01]  /*03e0*/  ULDC UR8, c[0x0][0x214] ;  /* 0x0000850000087ab9 */ /* 0x000fe20000000800 */
[----:B------:R-:W-:Y:S01]  /*03f0*/  LEA.HI R5, R5, R2, RZ, 0x3 ;  /* 0x0000000205057211 */ /* 0x000fe200078f18ff */
[----:B------:R-:W-:Y:S01]  /*0400*/  UIMAD UR18, UR4, UR18, URZ ;  /* 0x00000012041272a4 */ /* 0x000fe2000f8e023f */
[----:B------:R-:W-:Y:S01]  /*0410*/  SHF.R.S32.HI R6, RZ, 0x1f, R3 ;  /* 0x0000001fff067819 */ /* 0x000fe20000011403 */
[----:B------:R-:W-:Y:S01]  /*0420*/  USHF.R.S32.HI UR19, URZ, 0x1f, UR20 ;  /* 0x0000001f3f137899 */ /* 0x000fe20008011414 */
[----:B------:R-:W-:Y:S01]  /*0430*/  LEA.HI R4, R3, R0, RZ, 0x1 ;  /* 0x0000000003047211 */ /* 0x000fe200078f08ff */
[----:B------:R-:W-:Y:S01]  /*0440*/  UMOV UR17, 0xffffd000 ;  /* 0xffffd00000117882 */ /* 0x000fe20000000000 */
[----:B------:R-:W-:-:S02]  /*0450*/  LOP3.LUT R7, R7, 0x7fffffe, RZ, 0xc0, !PT ;  /* 0x07fffffe07077812 */ /* 0x000fc400078ec0ff */
[----:B------:R-:W-:Y:S02]  /*0460*/  LOP3.LUT R5, R5, 0xfffffff8, RZ, 0xc0, !PT ;  /* 0xfffffff805057812 */ /* 0x000fe400078ec0ff */
[----:B------:R-:W-:Y:S02]  /*0470*/  SHF.R.S32.HI R12, RZ, 0x3, R13 ;  /* 0x00000003ff0c7819 */ /* 0x000fe4000001140d */
[----:B------:R-:W-:Y:S01]  /*0480*/  LEA.HI R3, R6, R0, RZ, 0x2 ;  /* 0x0000000006037211 */ /* 0x000fe200078f10ff */
[----:B------:R-:W-:Y:S01]  /*0490*/  IMAD.IADD R9, R2, 0x1, -R5 ;  /* 0x0000000102097824 */ /* 0x000fe200078e0a05 */
[----:B------:R-:W-:Y:S01]  /*04a0*/  LOP3.LUT R6, R4, 0xfffffffe, RZ, 0xc0, !PT ;  /* 0xfffffffe04067812 */ /* 0x000fe200078ec0ff */
[----:B------:R-:W-:Y:S01]  /*04b0*/  IMAD.IADD R4, R2, 0x1, -R7 ;  /* 0x0000000102047824 */ /* 0x000fe200078e0a07 */
[----:B------:R-:W-:Y:S01]  /*04c0*/  LOP3.LUT R3, R3, 0xfffffffc, RZ, 0xc0, !PT ;  /* 0xfffffffc03037812 */ /* 0x000fe200078ec0ff */
[----:B------:R-:W-:Y:S01]  /*04d0*/  IMAD.SHL.U32 R2, R12, 0x40, RZ ;  /* 0x000000400c027824 */ /* 0x000fe200078e00ff */
[----:B------:R-:W-:Y:S01]  /*04e0*/  LEA.HI R5, R10, R10, RZ, 0x1 ;  /* 0x0000000a0a057211 */ /* 0x000fe200078f08ff */
[C---:B------:R-:W-:Y:S01]  /*04f0*/  IMAD.IADD R20, R0.reuse, 0x1, -R6 ;  /* 0x0000000100147824 */ /* 0x040fe200078e0a06 */
[----:B------:R-:W-:Y:S01]  /*0500*/  SHF.R.S32.HI R21, RZ, 0x6, R15 ;  /* 0x00000006ff157819 */ /* 0x000fe2000001140f */
[C---:B------:R-:W-:Y:S01]  /*0510*/  IMAD.IADD R12, R0.reuse, 0x1, -R3 ;  /* 0x00000001000c7824 */ /* 0x040fe200078e0a03 */
[----:B------:R-:W-:Y:S01]  /*0520*/  SHF.R.S32.HI R7, RZ, 0x1f, R11 ;  /* 0x0000001fff077819 */ /* 0x000fe2000001140b */
[----:B------:R-:W-:Y:S01]  /*0530*/  IMAD R6, R0, 0x8, R4 ;  /* 0x0000000800067824 */ /* 0x000fe200078e0204 */
[----:B------:R-:W-:Y:S01]  /*0540*/  LOP3.LUT R0, R2, 0xc0, RZ, 0xc0, !PT ;  /* 0x000000c002007812 */ /* 0x000fe200078ec0ff */
[----:B------:R-:W-:Y:S01]  /*0550*/  STL [R1+0x30], R20 ;  /* 0x0000301401007387 */ /* 0x000fe20000100800 */
[----:B------:R-:W-:-:S02]  /*0560*/  LOP3.LUT R2, R5, 0x7fffffe, RZ, 0xc0, !PT ;  /* 0x07fffffe05027812 */ /* 0x000fc400078ec0ff */
[----:B------:R-:W-:Y:S01]  /*0570*/  SHF.R.U32.HI R4, RZ, 0x3, R0 ;  /* 0x00000003ff047819 */ /* 0x000fe20000011600 */
[----:B------:R-:W-:Y:S01]  /*0580*/  STL [R1+0x38], R22 ;  /* 0x0000381601007387 */ /* 0x000fe20000100800 */
[----:B------:R-:W-:Y:S01]  /*0590*/  LOP3.LUT R3, R0, 0x18, R22, 0xf8, !PT ;  /* 0x0000001800037812 */ /* 0x000fe200078ef816 */
[C---:B------:R-:W-:Y:S01]  /*05a0*/  IMAD.IADD R2, R10.reuse, 0x1, -R2 ;  /* 0x000000010a027824 */ /* 0x040fe200078e0a02 */
[----:B------:R-:W-:Y:S01]  /*05b0*/  LEA.HI R248, R7, R11, RZ, 0x2 ;  /* 0x0000000b07f87211 */ /* 0x000fe200078f10ff */
[----:B------:R-:W-:Y:S01]  /*05c0*/  IMAD R0, R21, 0x4, R14 ;  /* 0x0000000415007824 */ /* 0x000fe200078e020e */
[----:B------:R-:W-:Y:S01]  /*05d0*/  LOP3.LUT R3, R3, R4, RZ, 0x3c, !PT ;  /* 0x0000000403037212 */ /* 0x000fe200078e3cff */
[----:B------:R-:W-:Y:S01]  /*05e0*/  IMAD.SHL.U32 R4, R10, 0x40, RZ ;  /* 0x000000400a047824 */ /* 0x000fe200078e00ff */
[----:B------:R-:W-:Y:S01]  /*05f0*/  SHF.R.S32.HI R11, RZ, 0x1f, R8 ;  /* 0x0000001fff0b7819 */ /* 0x000fe20000011408 */
[----:B------:R-:W-:Y:S01]  /*0600*/  IMAD R18, R0, 0x8, R2 ;  /* 0x0000000800127824 */ /* 0x000fe200078e0202 */
[-C--:B------:R-:W-:Y:S01]  /*0610*/  LEA.HI R0, R8, R8.reuse, RZ, 0x1 ;  /* 0x0000000808007211 */ /* 0x080fe200078f08ff */
[----:B------:R-:W-:Y:S01]  /*0620*/  IMAD.U32 R2, R6, 0x20, R3 ;  /* 0x0000002006027824 */ /* 0x000fe200078e0003 */
[----:B------:R-:W-:-:S02]  /*0630*/  LEA.HI R11, R11, R8, RZ, 0x3 ;  /* 0x000000080b0b7211 */ /* 0x000fc400078f18ff */
[----:B------:R-:W-:Y:S02]  /*0640*/  SHF.R.S32.HI R7, RZ, 0x1, R0 ;  /* 0x00000001ff077819 */ /* 0x000fe40000011400 */
[----:B------:R1:W-:Y:S01]  /*0650*/  STL [R1+0x24], R2 ;  /* 0x0000240201007387 */ /* 0x0003e20000100800 */
[----:B------:R-:W-:Y:S02]  /*0660*/  LOP3.LUT R3, R11, 0xfffffff8, RZ, 0xc0, !PT ;  /* 0xfffffff80b037812 */ /* 0x000fe400078ec0ff */
[----:B------:R-:W-:Y:S02]  /*0670*/  LOP3.LUT R6, R4, 0x1c0, RZ, 0xc0, !PT ;  /* 0x000001c004067812 */ /* 0x000fe400078ec0ff */
[----:B------:R-:W-:Y:S01]  /*0680*/  LOP3.LUT P4, RZ, R9, 0x2, RZ, 0xc0, !PT ;  /* 0x0000000209ff7812 */ /* 0x000fe2000788c0ff */
[----:B------:R-:W-:Y:S01]  /*0690*/  IMAD.IADD R15, R8, 0x1, -R3 ;  /* 0x00000001080f7824 */ /* 0x000fe200078e0a03 */
[----:B------:R-:W-:-:S05]  /*06a0*/  SHF.R.S32.HI R248, RZ, 0x2, R248 ;  /* 0x00000002fff87819 */ /* 0x000fca00000114f8 */
[----:B------:R-:W-:Y:S01]  /*06b0*/  IMAD R248, R20, 0x10, R248 ;  /* 0x0000001014f87824 */ /* 0x000fe200078e02f8 */
[----:B-1----:R-:W-:Y:S02]  /*06c0*/  SHF.R.S32.HI R2, RZ, 0x1, R5 ;  /* 0x00000001ff027819 */ /* 0x002fe40000011405 */
[----:B------:R-:W-:Y:S02]  /*06d0*/  LOP3.LUT R5, R0, 0x7fffffe, RZ, 0xc0, !PT ;  /* 0x07fffffe00057812 */ /* 0x000fe400078ec0ff */
[----:B------:R-:W-:Y:S01]  /*06e0*/  SHF.R.S32.HI R0, RZ, 0x1f, R0 ;  /* 0x0000001fff007819 */ /* 0x000fe20000011400 */
[C---:B------:R-:W-:Y:S01]  /*06f0*/  IMAD.SHL.U32 R3, R2.reuse, 0x40, RZ ;  /* 0x0000004002037824 */ /* 0x040fe200078e00ff */
[----:B------:R-:W-:Y:S01]  /*0700*/  LOP3.LUT P6, RZ, R2, 0x2, RZ, 0xc0, !PT ;  /* 0x0000000202ff7812 */ /* 0x000fe200078cc0ff */
[----:B------:R-:W-:Y:S01]  /*0710*/  IMAD.IADD R16, R8, 0x1, -R5 ;  /* 0x0000000108107824 */ /* 0x000fe200078e0a05 */
[----:B------:R-:W-:Y:S01]  /*0720*/  LEA.HI R4, R0, R7, RZ, 0x2 ;  /* 0x0000000700047211 */ /* 0x000fe200078f10ff */
[----:B------:R-:W-:Y:S01]  /*0730*/  IMAD.SHL.U32 R0, R12, 0x10, RZ ;  /* 0x000000100c007824 */ /* 0x000fe200078e00ff */
[----:B------:R-:W-:-:S02]  /*0740*/  LOP3.LUT R5, R9, 0x1, RZ, 0xc0, !PT ;  /* 0x0000000109057812 */ /* 0x000fc400078ec0ff */
[----:B------:R-:W-:Y:S02]  /*0750*/  LOP3.LUT R4, R4, 0xfffffffc, RZ, 0xc0, !PT ;  /* 0xfffffffc04047812 */ /* 0x000fe400078ec0ff */
[----:B------:R-:W-:Y:S02]  /*0760*/  LOP3.LUT R2, R6, 0x30, R0, 0xf8, !PT ;  /* 0x0000003006027812 */ /* 0x000fe400078ef800 */
[----:B------:R-:W-:Y:S01]  /*0770*/  LOP3.LUT R0, R3, 0xc0, RZ, 0xc0, !PT ;  /* 0x000000c003007812 */ /* 0x000fe200078ec0ff */
[----:B------:R-:W-:Y:S01]  /*0780*/  IMAD.IADD R10, R7, 0x1, -R4 ;  /* 0x00000001070a7824 */ /* 0x000fe200078e0a04 */
[----:B------:R-:W-:Y:S02]  /*0790*/  LEA.HI R7, R9, R9, RZ, 0x1 ;  /* 0x0000000909077211 */ /* 0x000fe400078f08ff */
[----:B------:R-:W-:Y:S02]  /*07a0*/  LOP3.LUT R3, R0, 0x8, R13, 0xf8, !PT ;  /* 0x0000000800037812 */ /* 0x000fe400078ef80d */
[----:B------:R-:W-:-:S02]  /*07b0*/  SHF.R.U32.HI R0, RZ, 0x3, R0 ;  /* 0x00000003ff007819 */ /* 0x000fc40000011600 */
[----:B------:R-:W-:Y:S02]  /*07c0*/  ISETP.NE.U32.AND P5, PT, R5, 0x1, PT ;  /* 0x000000010500780c */ /* 0x000fe40003fa5070 */
[----:B------:R-:W-:Y:S01]  /*07d0*/  LOP3.LUT R213, R3, R0, RZ, 0x3c, !PT ;  /* 0x0000000003d57212 */ /* 0x000fe200078e3cff */
[----:B------:R-:W-:Y:S01]  /*07e0*/  IMAD.SHL.U32 R3, R21, 0x20, RZ ;  /* 0x0000002015037824 */ /* 0x000fe200078e00ff */
[----:B------:R-:W-:Y:S02]  /*07f0*/  LOP3.LUT R0, R7, 0x3fffffe, RZ, 0xc0, !PT ;  /* 0x03fffffe07007812 */ /* 0x000fe400078ec0ff */
[----:B------:R-:W-:Y:S01]  /*0800*/  LOP3.LUT R4, R2, 0x8, R13, 0xf8, !PT ;  /* 0x0000000802047812 */ /* 0x000fe200078ef80d */
[----:B------:R-:W-:Y:S01]  /*0810*/  IMAD.U32 R213, R18, 0x20, R213 ;  /* 0x0000002012d57824 */ /* 0x000fe200078e00d5 */
[----:B------:R-:W-:Y:S01]  /*0820*/  SHF.R.U32.HI R2, RZ, 0x3, R6 ;  /* 0x00000003ff027819 */ /* 0x000fe20000011606 */
[----:B------:R-:W-:Y:S01]  /*0830*/  IMAD.IADD R5, R9, 0x1, -R0 ;  /* 0x0000000109057824 */ /* 0x000fe200078e0a00 */
[----:B------:R-:W-:Y:S01]  /*0840*/  SEL R239, R239, 0x10, !P5 ;  /* 0x00000010efef7807 */ /* 0x000fe20006800000 */
[----:B------:R-:W-:Y:S01]  /*0850*/  IMAD.SHL.U32 R0, R9, 0x40, RZ ;  /* 0x0000004009007824 */ /* 0x000fe200078e00ff */
[----:B------:R-:W-:Y:S01]  /*0860*/  LOP3.LUT R13, R4, R2, RZ, 0x3c, !PT ;  /* 0x00000002040d7212 */ /* 0x000fe200078e3cff */
[----:B------:R-:W-:Y:S01]  /*0870*/  IMAD.SHL.U32 R4, R17, 0x2, RZ ;  /* 0x0000000211047824 */ /* 0x000fe200078e00ff */
[----:B------:R-:W-:Y:S01]  /*0880*/  SHF.R.S32.HI R2, RZ, 0x3, R11 ;  /* 0x00000003ff027819 */ /* 0x000fe2000001140b */
[----:B------:R-:W-:Y:S01]  /*0890*/  IMAD.SHL.U32 R213, R213, 0x2, RZ ;  /* 0x00000002d5d57824 */ /* 0x000fe200078e00ff */
[----:B------:R-:W-:-:S02]  /*08a0*/  LOP3.LUT R0, R0, 0x1c0, RZ, 0xc0, !PT ;  /* 0x000001c000007812 */ /* 0x000fc400078ec0ff */
[----:B------:R-:W-:Y:S01]  /*08b0*/  SEL R214, R222, 0xffffffe0, !P6 ;  /* 0xffffffe0ded67807 */ /* 0x000fe20007000000 */
[----:B------:R-:W-:Y:S01]  /*08c0*/  IMAD R16, R2, 0x8, R16 ;  /* 0x0000000802107824 */ /* 0x000fe200078e0210 */
[----:B------:R-:W-:Y:S01]  /*08d0*/  LOP3.LUT R3, R0, 0x20, R3, 0xf8, !PT ;  /* 0x0000002000037812 */ /* 0x000fe200078ef803 */
[C---:B------:R-:W-:Y:S01]  /*08e0*/  IMAD R217, R12.reuse, 0x2, R2 ;  /* 0x000000020cd97824 */ /* 0x040fe200078e0202 */
[----:B------:R-:W-:Y:S01]  /*08f0*/  SHF.R.U32.HI R0, RZ, 0x3, R0 ;  /* 0x00000003ff007819 */ /* 0x000fe20000011600 */
[----:B------:R-:W-:Y:S02]  /*0900*/  IMAD R2, R12, 0x200, R4 ;  /* 0x000002000c027824 */ /* 0x000fe400078e0204 */
[----:B------:R-:W-:Y:S01]  /*0910*/  IMAD.IADD R214, R213, 0x1, R214 ;  /* 0x00000001d5d67824 */ /* 0x000fe200078e02d6 */
[----:B------:R-:W-:Y:S01]  /*0920*/  LOP3.LUT R6, R3, R0, RZ, 0x3c, !PT ;  /* 0x0000000003067212 */ /* 0x000fe200078e3cff */
[----:B------:R-:W-:Y:S01]  /*0930*/  IMAD R9, R5, 0x20, R2 ;  /* 0x0000002005097824 */ /* 0x000fe200078e0202 */
[----:B------:R-:W-:-:S02]  /*0940*/  SHF.R.S32.HI R0, RZ, 0x1, R7 ;  /* 0x00000001ff007819 */ /* 0x000fc40000011407 */
[----:B------:R-:W-:Y:S02]  /*0950*/  SHF.R.S32.HI R2, RZ, 0x7, R19 ;  /* 0x00000007ff027819 */ /* 0x000fe40000011413 */
[C---:B------:R-:W-:Y:S01]  /*0960*/  LOP3.LUT P3, RZ, R0.reuse, 0x2, RZ, 0xc0, !PT ;  /* 0x0000000200ff7812 */ /* 0x040fe2000786c0ff */
[----:B------:R-:W-:Y:S02]  /*0970*/  IMAD.SHL.U32 R0, R0, 0x40, RZ ;  /* 0x0000004000007824 */ /* 0x000fe400078e00ff */
[C---:B------:R-:W-:Y:S01]  /*0980*/  IMAD R3, R2.reuse, 0x1000, R4 ;  /* 0x0000100002037824 */ /* 0x040fe200078e0204 */
[----:B------:R-:W-:Y:S01]  /*0990*/  R2P PR, R15, 0x6 ;  /* 0x000000060f007804 */ /* 0x000fe20000000000 */
[----:B------:R-:W-:Y:S01]  /*09a0*/  IMAD.SHL.U32 R2, R2, 0x8, RZ ;  /* 0x0000000802027824 */ /* 0x000fe200078e00ff */
[----:B------:R-:W-:Y:S01]  /*09b0*/  LOP3.LUT R0, R0, 0xc0, RZ, 0xc0, !PT ;  /* 0x000000c000007812 */ /* 0x000fe200078ec0ff */
[----:B------:R-:W-:Y:S01]  /*09c0*/  IMAD R5, R20, 0x400, R3 ;  /* 0x0000040014057824 */ /* 0x000fe200078e0203 */
[----:B------:R-:W-:Y:S01]  /*09d0*/  LOP3.LUT P0, RZ, R10, 0x2, RZ, 0xc0, !PT ;  /* 0x000000020aff7812 */ /* 0x000fe2000780c0ff */
        /* <DEDUP_REMOVED lines=11> */
[----:B------:R-:W-:Y:S01]  /*0a90*/  SEL R218, R222, 0xffffffe0, !P1 ;  /* 0xffffffe0deda7807 */ /* 0x000fe20004800000 */
        /* <DEDUP_REMOVED lines=14> */
[----:B------:R-:W-:Y:S01]  /*0b80*/  SEL R219, R219, 0xffffffc0, !P2 ;  /* 0xffffffc0dbdb7807 */ /* 0x000fe20005000000 */
[----:B------:R-:W-:Y:S01]  /*0b90*/  IMAD.IADD R221, R0, 0x1, R2 ;  /* 0x0000000100dd7824 */ /* 0x000fe200078e0202 */
[C---:B------:R-:W-:Y:S01]  /*0ba0*/  IADD3 R0, R4.reuse, 0x20, RZ ;  /* 0x0000002004007810 */ /* 0x040fe20007ffe0ff */
[----:B------:R1:W-:Y:S01]  /*0bb0*/  STL [R1+0x1c], R4 ;  /* 0x00001c0401007387 */ /* 0x0003e20000100800 */
[----:B------:R-:W-:Y:S01]  /*0bc0*/  @P3 IADD3 R0, R4, -0x20, RZ ;  /* 0xffffffe004003810 */ /* 0x000fe20007ffe0ff */
[----:B------:R-:W-:Y:S01]  /*0bd0*/  IMAD.IADD R223, R223, 0x1, R5 ;  /* 0x00000001dfdf7824 */ /* 0x000fe200078e0205 */
[----:B------:R-:W-:Y:S01]  /*0be0*/  LEA R217, R217, 0xf000, 0x1 ;  /* 0x0000f000d9d97811 */ /* 0x000fe200078e08ff */
[----:B------:R-:W-:Y:S01]  /*0bf0*/  IMAD.SHL.U32 R2, R3, 0x2, RZ ;  /* 0x0000000203027824 */ /* 0x000fe200078e00ff */
[C---:B------:R-:W-:Y:S01]  /*0c00*/  IADD3 R240, R242.reuse, 0x20, RZ ;  /* 0x00000020f2f07810 */ /* 0x040fe20007ffe0ff */
[----:B------:R1:W-:Y:S01]  /*0c10*/  STL [R1+0x20], R0 ;  /* 0x0000200001007387 */ /* 0x0003e20000100800 */
[----:B------:R-:W-:Y:S01]  /*0c20*/  @P4 IADD3 R240, R242, -0x20, RZ ;  /* 0xffffffe0f2f04810 */ /* 0x000fe20007ffe0ff */
[C---:B------:R-:W-:Y:S01]  /*0c30*/  IMAD.IADD R218, R217.reuse, 0x1, R218 ;  /* 0x00000001d9da7824 */ /* 0x040fe200078e02da */
[----:B------:R-:W-:Y:S01]  /*0c40*/  SEL R222, R222, 0xffffffe0, !P0 ;  /* 0xffffffe0dede7807 */ /* 0x000fe20004000000 */
[----:B------:R-:W-:-:S02]  /*0c50*/  IMAD.IADD R220, R217, 0x1, R219 ;  /* 0x00000001d9dc7824 */ /* 0x000fc400078e02db */
[----:B------:R-:W-:Y:S02]  /*0c60*/  IMAD.IADD R239, R239, 0x1, R240 ;  /* 0x00000001efef7824 */ /* 0x000fe400078e02f0 */
[----:B------:R-:W-:Y:S02]  /*0c70*/  IMAD.IADD R219, R218, 0x1, R219 ;  /* 0x00000001dadb7824 */ /* 0x000fe400078e02db */
.L_x_223:
        /* <DEDUP_REMOVED lines=31> */
[----:B-----5:R-:W-:Y:S05]  /*0e70*/  @P0 BRA `(.L_x_215) ;  /* 0x00006de000000947 */ /* 0x020fea0003800000 */
[----:B------:R-:W-:Y:S01]  /*0e80*/  IABS R6, c[0x0][0x1c8] ;  /* 0x0000720000067a13 */ /* 0x000fe20000000000 */
[----:B------:R-:W1:Y:S01]  /*0e90*/  S2UR UR36, SR_CTAID.Z ;  /* 0x00000000002479c3 */ /* 0x000e620000002700 */
[----:B------:R-:W-:Y:S01]  /*0ea0*/  ULDC UR40, c[0x0][0x1c8] ;  /* 0x0000720000287ab9 */ /* 0x000fe20000000800 */
[----:B------:R-:W-:Y:S01]  /*0eb0*/  ISETP.NE.AND P2, PT, RZ, c[0x0][0x1c8], PT ;  /* 0x00007200ff007a0c */ /* 0x000fe20003f45270 */
[----:B------:R-:W2:Y:S01]  /*0ec0*/  I2F.RP R4, R6 ;  /* 0x0000000600047306 */ /* 0x000ea20000209400 */
[----:B------:R-:W-:Y:S02]  /*0ed0*/  ULDC UR44, c[0x0][0x214] ;  /* 0x00008500002c7ab9 */ /* 0x000fe40000000800 */
[----:B------:R-:W-:Y:S02]  /*0ee0*/  ULDC.U8 UR7, c[0x0][0x328] ;  /* 0x0000ca0000077ab9 */ /* 0x000fe40000000000 */
[----:B------:R-:W3:Y:S01]  /*0ef0*/  S2UR UR31, SR_CTAID.Y ;  /* 0x00000000001f79c3 */ /* 0x000ee20000002600 */
[----:B------:R-:W-:-:S02]  /*0f00*/  UIADD3 UR44, UR44, 0x3f, URZ ;  /* 0x0000003f2c2c7890 */ /* 0x000fc4000fffe03f */
[----:B------:R-:W-:Y:S02]  /*0f10*/  ULDC.64 UR4, c[0x0][0x240] ;  /* 0x0000900000047ab9 */ /* 0x000fe40000000a00 */
[----:B------:R-:W-:Y:S02]  /*0f20*/  UISETP.NE.AND UP0, UPT, UR7, URZ, UPT ;  /* 0x0000003f0700728c */ /* 0x000fe4000bf05270 */
[----:B------:R-:W-:Y:S02]  /*0f30*/  UISETP.NE.U32.AND UP1, UPT, URZ, UR4, UPT ;  /* 0x000000043f00728c */ /* 0x000fe4000bf25070 */
[----:B------:R-:W-:Y:S01]  /*0f40*/  USHF.R.S32.HI UR47, URZ, 0x1f, UR44 ;  /* 0x0000001f3f2f7899 */ /* 0x000fe2000801142c */
[----:B--2---:R-:W2:Y:S01]  /*0f50*/  MUFU.RCP R4, R4 ;  /* 0x0000000400047308 */ /* 0x004ea20000001000 */
[----:B------:R-:W-:Y:S02]  /*0f60*/  UISETP.NE.AND.EX UP1, UPT, URZ, UR5, UPT, UP1 ;  /* 0x000000053f00728c */ /* 0x000fe4000bf25310 */
[----:B------:R-:W-:Y:S01]  /*0f70*/  ULEA.HI UR47, UR47, UR44, URZ, 0x6 ;  /* 0x0000002c2f2f7291 */ /* 0x000fe2000f8f303f */
[----:B-1----:R-:W-:Y:S01]  /*0f80*/  IABS R3, UR36 ;  /* 0x0000002400037c13 */ /* 0x002fe20008000000 */
[----:B------:R-:W-:-:S02]  /*0f90*/  ULOP3.LUT UR40, UR36, UR40, URZ, 0x3c, !UPT ;  /* 0x0000002824287292 */ /* 0x000fc4000f8e3c3f */
[----:B------:R-:W-:Y:S02]  /*0fa0*/  ULDC UR5, c[0x0][0x214] ;  /* 0x0000850000057ab9 */ /* 0x000fe40000000800 */
[----:B------:R-:W-:Y:S02]  /*0fb0*/  ULDC UR46, c[0x0][0x22c] ;  /* 0x00008b00002e7ab9 */ /* 0x000fe40000000800 */
[----:B------:R-:W-:Y:S01]  /*0fc0*/  ISETP.LE.AND P1, PT, RZ, UR40, PT ;  /* 0x00000028ff007c0c */ /* 0x000fe2000bf23270 */
[----:B---3--:R-:W-:Y:S02]  /*0fd0*/  UIMAD.WIDE UR50, UR31, 0x80, URZ ;  /* 0x000000801f3278a5 */ /* 0x008fe4000f8e023f */
[----:B------:R-:W-:Y:S01]  /*0fe0*/  ULDC UR6, c[0x0][0x1c0] ;  /* 0x0000700000067ab9 */ /* 0x000fe20000000800 */
[----:B--2---:R-:W-:Y:S01]  /*0ff0*/  IADD3 R4, R4, 0xffffffe, RZ ;  /* 0x0ffffffe04047810 */ /* 0x004fe20007ffe0ff */
[----:B------:R-:W-:Y:S02]  /*1000*/  USEL UR40, UR50, URZ, UP1 ;  /* 0x0000003f32287287 */ /* 0x000fe40008800000 */
[----:B------:R-:W-:Y:S01]  /*1010*/  ULOP3.LUT UR50, UR47, 0xffffffc0, URZ, 0xc0, !UPT ;  /* 0xffffffc02f327892 */ /* 0x000fe2000f8ec03f */
[----:B------:R-:W1:Y:S01]  /*1020*/  F2I.FTZ.U32.TRUNC.NTZ R5, R4 ;  /* 0x0000000400057305 */ /* 0x000e62000021f000 */
[----:B------:R-:W-:-:S02]  /*1030*/  @UP0 UIMAD UR7, UR31, UR5, URZ ;  /* 0x000000051f0702a4 */ /* 0x000fc4000f8e023f */
[----:B------:R-:W-:Y:S02]  /*1040*/  ULDC.U8 UR39, c[0x0][0x3d0] ;  /* 0x0000f40000277ab9 */ /* 0x000fe40000000000 */
[----:B------:R-:W-:Y:S02]  /*1050*/  UIMAD UR46, UR36, UR46, URZ ;  /* 0x0000002e242e72a4 */ /* 0x000fe4000f8e023f */
[----:B------:R-:W-:Y:S02]  /*1060*/  @!UP0 UIMAD UR6, UR31, UR6, UR36 ;  /* 0x000000061f0682a4 */ /* 0x000fe4000f8e0224 */
[----:B------:R-:W-:Y:S02]  /*1070*/  UIADD3 UR50, UR50, -0x40, URZ ;  /* 0xffffffc032327890 */ /* 0x000fe4000fffe03f */
[----:B------:R-:W-:Y:S02]  /*1080*/  ULDC UR45, c[0x0][0x234] ;  /* 0x00008d00002d7ab9 */ /* 0x000fe40000000800 */
[----:B------:R-:W-:-:S02]  /*1090*/  ULDC UR42, c[0x0][0x1c0] ;  /* 0x00007000002a7ab9 */ /* 0x000fc40000000800 */
        /* <DEDUP_REMOVED lines=10> */
[----:B------:R-:W-:Y:S02]  /*1140*/  USHF.R.S32.HI UR41, URZ, 0x1f, UR46 ;  /* 0x0000001f3f297899 */ /* 0x000fe4000801142e */
[----:B------:R-:W-:Y:S01]  /*1150*/  USHF.R.S32.HI UR47, URZ, 0x6, UR47 ;  /* 0x000000063f2f7899 */ /* 0x000fe2000801142f */
[----:B------:R-:W-:Y:S01]  /*1160*/  IMAD.HI.U32 R0, R0, R3, RZ ;  /* 0x0000000300007227 */ /* 0x000fe200078e00ff */
[----:B------:R-:W-:-:S03]  /*1170*/  @!UP0 UIMAD UR45, UR6, UR5, URZ ;  /* 0x00000005062d82a4 */ /* 0x000fc6000f8e023f */
[----:B------:R-:W-:-:S04]  /*1180*/  IMAD.MOV R4, RZ, RZ, -R0 ;  /* 0x000000ffff047224 */ /* 0x000fc800078e0a00 */
[C---:B------:R-:W-:Y:S02]  /*1190*/  IMAD R3, R6.reuse, R4, R3 ;  /* 0x0000000406037224 */ /* 0x040fe400078e0203 */
[----:B------:R-:W1:Y:S03]  /*11a0*/  S2R R4, SR_CTAID.X ;  /* 0x0000000000047919 */ /* 0x000e660000002500 */
[----:B------:R-:W-:-:S13]  /*11b0*/  ISETP.GT.U32.AND P3, PT, R6, R3, PT ;  /* 0x000000030600720c */ /* 0x000fda0003f64070 */
[----:B------:R-:W-:Y:S01]  /*11c0*/  @!P3 IMAD.IADD R3, R3, 0x1, -R6 ;  /* 0x000000010303b824 */ /* 0x000fe200078e0a06 */
[----:B------:R-:W-:Y:S02]  /*11d0*/  @!P3 IADD3 R0, R0, 0x1, RZ ;  /* 0x000000010000b810 */ /* 0x000fe40007ffe0ff */
[----:B------:R-:W-:Y:S01]  /*11e0*/  ISETP.NE.AND P3, PT, RZ, UR39, PT ;  /* 0x00000027ff007c0c */ /* 0x000fe2000bf65270 */
[----:B------:R-:W-:Y:S01]  /*11f0*/  USEL UR39, UR51, URZ, UP1 ;  /* 0x0000003f33277287 */ /* 0x000fe20008800000 */
[----:B------:R-:W-:Y:S01]  /*1200*/  ISETP.GE.U32.AND P0, PT, R3, R6, PT ;  /* 0x000000060300720c */ /* 0x000fe20003f06070 */
[----:B------:R-:W-:Y:S01]  /*1210*/  USHF.R.S32.HI UR51, URZ, 0x1f, UR50 ;  /* 0x0000001f3f337899 */ /* 0x000fe20008011432 */
[----:B-1----:R-:W-:-:S04]  /*1220*/  IMAD.WIDE.U32 R20, R4, c[0x0][0x3d8], RZ ;  /* 0x0000f60004147a25 */ /* 0x002fc800078e00ff */
[----:B------:R-:W-:Y:S01]  /*1230*/  IMAD R3, R4, c[0x0][0x3dc], R21 ;  /* 0x0000f70004037a24 */ /* 0x000fe200078e0215 */
[----:B------:R-:W-:-:S04]  /*1240*/  SEL R20, R20, RZ, P3 ;  /* 0x000000ff14147207 */ /* 0x000fc80001800000 */
[----:B------:R-:W-:Y:S02]  /*1250*/  SEL R19, R3, RZ, P3 ;  /* 0x000000ff03137207 */ /* 0x000fe40001800000 */
        /* <DEDUP_REMOVED lines=9> */
.L_x_216:
[----:B------:R-:W-:-:S04]  /*12f0*/  UIMAD UR44, UR31, UR15, UR36 ;  /* 0x0000000f1f2c72a4 */ /* 0x000fc8000f8e0224 */
[----:B------:R-:W-:Y:S02]  /*1300*/  UIMAD UR44, UR44, UR14, URZ ;  /* 0x0000000e2c2c72a4 */ /* 0x000fe4000f8e023f */
.L_x_217:
[----:B------:R-:W2:Y:S04]  /*1310*/  LDL.64 R4, [R1+0x38] ;  /* 0x0000380001047983 */ /* 0x000ea80000100a00 */
[----:B------:R1:W2:Y:S01]  /*1320*/  LDL.64 R24, [R1+0x38] ;  /* 0x0000380001187983 */ /* 0x0002a20000100a00 */
[----:B------:R-:W-:Y:S01]  /*1330*/  UIADD3 UR30, UP0, UR37, UR30, URZ ;  /* 0x0000001e251e7290 */ /* 0x000fe2000ff1e03f */
[----:B------:R-:W-:Y:S01]  /*1340*/  IMAD.U32 R8, RZ, RZ, UR31 ;  /* 0x0000001fff087e24 */ /* 0x000fe2000f8e00ff */
[----:B------:R-:W-:Y:S01]  /*1350*/  ULDC.64 UR6, c[0x0][0x368] ;  /* 0x0000da0000067ab9 */ /* 0x000fe20000000a00 */
[----:B------:R-:W3:Y:S01]  /*1360*/  S2R R21, SR_TID.X ;  /* 0x0000000000157919 */ /* 0x000ee20000002100 */
[----:B------:R-:W-:Y:S01]  /*1370*/  UIADD3.X UR25, UR4, UR25, URZ, UP0, !UPT ;  /* 0x0000001904197290 */ /* 0x000fe200087fe43f */
[----:B------:R-:W-:Y:S01]  /*1380*/  MOV R12, UR31 ;  /* 0x0000001f000c7c02 */ /* 0x000fe20008000f00 */
[----:B------:R-:W-:Y:S01]  /*1390*/  UIMAD UR6, UR48, UR6, URZ ;  /* 0x00000006300672a4 */ /* 0x000fe2000f8e023f */
[----:B------:R-:W-:Y:S01]  /*13a0*/  MOV R6, UR30 ;  /* 0x0000001e00067c02 */ /* 0x000fe20008000f00 */
[----:B------:R-:W-:Y:S01]  /*13b0*/  ULDC.64 UR4, c[0x0][0x1a0] ;  /* 0x0000680000047ab9 */ /* 0x000fe20000000a00 */
[----:B------:R-:W-:Y:S01]  /*13c0*/  IMAD.U32 R11, RZ, RZ, UR31 ;  /* 0x0000001fff0b7e24 */ /* 0x000fe2000f8e00ff */
[----:B------:R-:W-:-:S02]  /*13d0*/  UIMAD UR4, UR25, UR4, URZ ;  /* 0x00000004190472a4 */ /* 0x000fc4000f8e023f */
[----:B------:R-:W-:Y:S02]  /*13e0*/  UIMAD UR7, UR31, UR7, UR6 ;  /* 0x000000071f0772a4 */ /* 0x000fe4000f8e0206 */
[----:B------:R-:W-:-:S03]  /*13f0*/  UIMAD UR6, UR30, UR5, UR4 ;  /* 0x000000051e0672a4 */ /* 0x000fc6000f8e0204 */
[----:B------:R-:W-:Y:S02]  /*1400*/  ULDC.64 UR4, c[0x0][0x198] ;  /* 0x0000660000047ab9 */ /* 0x000fe40000000a00 */
[----:B------:R-:W-:-:S04]  /*1410*/  UIMAD UR4, UR25, UR4, URZ ;  /* 0x00000004190472a4 */ /* 0x000fc8000f8e023f */
[----:B------:R-:W-:Y:S01]  /*1420*/  UIMAD UR4, UR30, UR5, UR4 ;  /* 0x000000051e0472a4 */ /* 0x000fe2000f8e0204 */
[----:B---3--:R-:W-:-:S04]  /*1430*/  SHF.R.S32.HI R22, RZ, 0x1f, R21 ;  /* 0x0000001fff167819 */ /* 0x008fc80000011415 */
[----:B------:R-:W-:-:S04]  /*1440*/  LEA.HI R16, R22, R21, RZ, 0x2 ;  /* 0x0000001516107211 */ /* 0x000fc800078f10ff */
[----:B------:R-:W-:-:S04]  /*1450*/  SHF.R.S32.HI R16, RZ, 0x2, R16 ;  /* 0x00000002ff107819 */ /* 0x000fc80000011410 */
[----:B------:R-:W-:Y:S02]  /*1460*/  SHF.R.S32.HI R17, RZ, 0x1f, R16 ;  /* 0x0000001fff117819 */ /* 0x000fe40000011410 */
[----:B------:R-:W-:-:S04]  /*1470*/  IADD3 R3, P0, R16, UR50, RZ ;  /* 0x0000003210037c10 */ /* 0x000fc8000ff1e0ff */
[----:B------:R-:W-:-:S05]  /*1480*/  IADD3.X R10, R17, UR51, RZ, P0, !PT ;  /* 0x00000033110a7c10 */ /* 0x000fca00087fe4ff */
[----:B------:R-:W-:Y:S02]  /*1490*/  IMAD R13, R10, c[0x0][0x190], RZ ;  /* 0x000064000a0d7a24 */ /* 0x000fe400078e02ff */
[----:B------:R-:W-:Y:S01]  /*14a0*/  IMAD.U32 R18, RZ, RZ, UR36 ;  /* 0x00000024ff127e24 */ /* 0x000fe2000f8e00ff */
[----:B------:R-:W-:Y:S01]  /*14b0*/  UIADD3 UR45, UR50, UR45, URZ ;  /* 0x0000002d322d7290 */ /* 0x000fe2000fffe03f */
[----:B------:R-:W-:Y:S01]  /*14c0*/  @P3 BAR.SYNC.DEFER_BLOCKING 0x0 ;  /* 0x0000000000003b1d */ /* 0x000fe20000010000 */
[----:B--2---:R-:W-:Y:S02]  /*14d0*/  IMAD.MOV.U32 R24, RZ, RZ, R4 ;  /* 0x000000ffff187224 */ /* 0x004fe400078e0004 */
[----:B------:R-:W-:-:S03]  /*14e0*/  IMAD.U32 R4, RZ, RZ, UR30 ;  /* 0x0000001eff047e24 */ /* 0x000fc6000f8e00ff */
[----:B------:R-:W-:-:S05]  /*14f0*/  SHF.R.S32.HI R25, RZ, 0x1f, R24 ;  /* 0x0000001fff197819 */ /* 0x000fca0000011418 */
[----:B------:R1:W-:Y:S01]  /*1500*/  STL [R1+0x3c], R25 ;  /* 0x00003c1901007387 */ /* 0x0003e20000100800 */
[----:B------:R-:W-:-:S03]  /*1510*/  IMAD.WIDE.U32 R4, R4, c[0x0][0x198], R24 ;  /* 0x0000660004047a25 */ /* 0x000fc600078e0018 */
[----:B------:R-:W2:Y:S01]  /*1520*/  LDL R23, [R1+0x24] ;  /* 0x0000240001177983 */ /* 0x000ea20000100800 */
[--C-:B------:R-:W-:Y:S01]  /*1530*/  IMAD.WIDE.U32 R8, R8, c[0x0][0x368], R24.reuse ;  /* 0x0000da0008087a25 */ /* 0x100fe200078e0018 */
[----:B------:R-:W-:Y:S01]  /*1540*/  IADD3 R5, R5, UR4, RZ ;  /* 0x0000000405057c10 */ /* 0x000fe2000fffe0ff */
[----:B------:R-:W-:Y:S02]  /*1550*/  ULDC.64 UR4, c[0x0][0x180] ;  /* 0x0000600000047ab9 */ /* 0x000fe40000000a00 */
[----:B------:R-:W-:Y:S01]  /*1560*/  IMAD.WIDE.U32 R6, R6, c[0x0][0x1a0], R24 ;  /* 0x0000680006067a25 */ /* 0x000fe200078e0018 */
[----:B------:R-:W-:Y:S01]  /*1570*/  UIMAD UR4, UR48, UR4, URZ ;  /* 0x00000004300472a4 */ /* 0x000fe2000f8e023f */
[----:B------:R-:W-:Y:S02]  /*1580*/  IADD3 R9, R9, UR7, RZ ;  /* 0x0000000709097c10 */ /* 0x000fe4000fffe0ff */
[----:B------:R-:W-:Y:S01]  /*1590*/  IMAD.WIDE.U32 R4, R12, c[0x0][0x180], R4 ;  /* 0x000060000c047a25 */ /* 0x000fe200078e0004 */
[----:B------:R-:W-:Y:S01]  /*15a0*/  UIMAD UR4, UR31, UR5, UR4 ;  /* 0x000000051f0472a4 */ /* 0x000fe2000f8e0204 */
[----:B------:R-:W-:Y:S01]  /*15b0*/  IADD3 R7, R7, UR6, RZ ;  /* 0x0000000607077c10 */ /* 0x000fe2000fffe0ff */
[----:B------:R-:W-:Y:S01]  /*15c0*/  ULDC.64 UR6, c[0x0][0x188] ;  /* 0x0000620000067ab9 */ /* 0x000fe20000000a00 */
[----:B------:R-:W-:Y:S01]  /*15d0*/  IMAD R12, R10, c[0x0][0x370], RZ ;  /* 0x0000dc000a0c7a24 */ /* 0x000fe200078e02ff */
[----:B------:R-:W-:-:S02]  /*15e0*/  UIMAD UR6, UR48, UR6, URZ ;  /* 0x00000006300672a4 */ /* 0x000fc4000f8e023f */
[----:B------:R-:W-:Y:S01]  /*15f0*/  IADD3 R5, R5, UR4, RZ ;  /* 0x0000000405057c10 */ /* 0x000fe2000fffe0ff */
[----:B------:R-:W-:Y:S01]  /*1600*/  ULDC.64 UR4, c[0x0][0x378] ;  /* 0x0000de0000047ab9 */ /* 0x000fe20000000a00 */
[----:B------:R-:W-:Y:S01]  /*1610*/  IMAD.WIDE.U32 R6, R11, c[0x0][0x188], R6 ;  /* 0x000062000b067a25 */ /* 0x000fe200078e0006 */
[----:B------:R-:W-:Y:S02]  /*1620*/  UIMAD UR6, UR31, UR7, UR6 ;  /* 0x000000071f0672a4 */ /* 0x000fe4000f8e0206 */
[----:B------:R-:W-:Y:S01]  /*1630*/  UIMAD UR4, UR43, UR4, URZ ;  /* 0x000000042b0472a4 */ /* 0x000fe2000f8e023f */
[----:B------:R-:W-:-:S04]  /*1640*/  IMAD.WIDE.U32 R10, R3, c[0x0][0x190], R24 ;  /* 0x00006400030a7a25 */ /* 0x000fc800078e0018 */
[C---:B------:R-:W-:Y:S02]  /*1650*/  IMAD R13, R3.reuse, c[0x0][0x194], R13 ;  /* 0x00006500030d7a24 */ /* 0x040fe400078e020d */
[----:B------:R-:W-:Y:S01]  /*1660*/  IMAD.WIDE.U32 R8, R3, c[0x0][0x370], R8 ;  /* 0x0000dc0003087a25 */ /* 0x000fe200078e0008 */
[----:B------:R-:W-:-:S03]  /*1670*/  IADD3 R7, R7, UR6, RZ ;  /* 0x0000000607077c10 */ /* 0x000fc6000fffe0ff */
[----:B------:R-:W-:Y:S01]  /*1680*/  IMAD R12, R3, c[0x0][0x374], R12 ;  /* 0x0000dd00030c7a24 */ /* 0x000fe200078e020c */
[----:B------:R-:W-:Y:S01]  /*1690*/  UIMAD UR6, UR36, UR5, UR4 ;  /* 0x00000005240672a4 */ /* 0x000fe2000f8e0204 */
[----:B------:R-:W-:Y:S02]  /*16a0*/  IMAD.IADD R11, R11, 0x1, R13 ;  /* 0x000000010b0b7824 */ /* 0x000fe400078e020d */
[----:B------:R-:W-:Y:S01]  /*16b0*/  IMAD.IADD R9, R9, 0x1, R12 ;  /* 0x0000000109097824 */ /* 0x000fe200078e020c */
[----:B------:R-:W-:Y:S01]  /*16c0*/  ULDC.64 UR4, c[0x0][0x178] ;  /* 0x00005e0000047ab9 */ /* 0x000fe20000000a00 */
[----:B------:R-:W-:Y:S01]  /*16d0*/  IMAD.U32 R13, RZ, RZ, UR36 ;  /* 0x00000024ff0d7e24 */ /* 0x000fe2000f8e00ff */
[----:B------:R-:W-:Y:S01]  /*16e0*/  UIMAD UR4, UR48, UR4, URZ ;  /* 0x00000004300472a4 */ /* 0x000fe2000f8e023f */
[C---:B------:R-:W-:Y:S02]  /*16f0*/  IMAD R12, R14.reuse, c[0x0][0x1b8], RZ ;  /* 0x00006e000e0c7a24 */ /* 0x040fe400078e02ff */
[----:B------:R-:W-:Y:S01]  /*1700*/  IMAD R3, R14, c[0x0][0x1b0], RZ ;  /* 0x00006c000e037a24 */ /* 0x000fe200078e02ff */
[----:B------:R-:W-:Y:S01]  /*1710*/  MOV R14, UR31 ;  /* 0x0000001f000e7c02 */ /* 0x000fe20008000f00 */
[----:B------:R-:W-:Y:S01]  /*1720*/  IMAD.WIDE.U32 R8, R13, c[0x0][0x378], R8 ;  /* 0x0000de000d087a25 */ /* 0x000fe200078e0008 */
[----:B------:R-:W-:-:S03]  /*1730*/  UIMAD UR4, UR31, UR5, UR4 ;  /* 0x000000051f0472a4 */ /* 0x000fc6000f8e0204 */
[C---:B------:R-:W-:Y:S02]  /*1740*/  IMAD R3, R0.reuse, c[0x0][0x1b4], R3 ;  /* 0x00006d0000037a24 */ /* 0x040fe400078e0203 */
[----:B------:R-:W-:Y:S01]  /*1750*/  IMAD.WIDE.U32 R4, R0, c[0x0][0x1b0], R4 ;  /* 0x00006c0000047a25 */ /* 0x000fe200078e0004 */
[----:B------:R-:W-:-:S03]  /*1760*/  LEA R246, P0, R8, c[0x0][0x330], 0x1 ;  /* 0x0000cc0008f67a11 */ /* 0x000fc600078008ff */
[C---:B------:R-:W-:Y:S02]  /*1770*/  IMAD R12, R0.reuse, c[0x0][0x1bc], R12 ;  /* 0x00006f00000c7a24 */ /* 0x040fe400078e020c */
[----:B------:R-:W-:Y:S01]  /*1780*/  IMAD.WIDE.U32 R6, R0, c[0x0][0x1b8], R6 ;  /* 0x00006e0000067a25 */ /* 0x000fe200078e0006 */
[----:B------:R-:W-:-:S03]  /*1790*/  IADD3 R0, R9, UR6, RZ ;  /* 0x0000000609007c10 */ /* 0x000fc6000fffe0ff */
[----:B------:R-:W-:Y:S01]  /*17a0*/  IMAD.WIDE.U32 R14, R14, c[0x0][0x178], R10 ;  /* 0x00005e000e0e7a25 */ /* 0x000fe200078e000a */
[----:B------:R-:W-:Y:S02]  /*17b0*/  IADD3 R5, R5, R3, RZ ;  /* 0x0000000305057210 */ /* 0x000fe40007ffe0ff */
[----:B------:R-:W-:Y:S01]  /*17c0*/  LEA.HI.X R247, R8, c[0x0][0x334], R0, 0x1, P0 ;  /* 0x0000cd0008f77a11 */ /* 0x000fe200000f0c00 */
[----:B------:R-:W-:Y:S01]  /*17d0*/  IMAD.IADD R7, R7, 0x1, R12 ;  /* 0x0000000107077824 */ /* 0x000fe200078e020c */
[----:B------:R-:W-:Y:S01]  /*17e0*/  IADD3 R9, R15, UR4, RZ ;  /* 0x000000040f097c10 */ /* 0x000fe2000fffe0ff */
[C---:B------:R-:W-:Y:S01]  /*17f0*/  IMAD R3, R17.reuse, c[0x0][0x1a0], RZ ;  /* 0x0000680011037a24 */ /* 0x040fe200078e02ff */
[----:B------:R-:W-:Y:S01]  /*1800*/  ULDC.64 UR4, c[0x0][0x1a8] ;  /* 0x00006a0000047ab9 */ /* 0x000fe20000000a00 */
[----:B------:R-:W-:Y:S01]  /*1810*/  IMAD R0, R17, c[0x0][0x198], RZ ;  /* 0x0000660011007a24 */ /* 0x000fe200078e02ff */
[----:B------:R-:W-:Y:S01]  /*1820*/  UIMAD UR4, UR43, UR4, URZ ;  /* 0x000000042b0472a4 */ /* 0x000fe2000f8e023f */
[C---:B------:R-:W-:Y:S01]  /*1830*/  IMAD R3, R16.reuse, c[0x0][0x1a4], R3 ;  /* 0x0000690010037a24 */ /* 0x040fe200078e0203 */
[----:B------:R-:W-:Y:S01]  /*1840*/  UIADD3 UR6, UR47, -0x1, URZ ;  /* 0xffffffff2f067890 */ /* 0x000fe2000fffe03f */
[----:B------:R-:W-:Y:S01]  /*1850*/  IMAD.WIDE.U32 R12, R16, c[0x0][0x1a0], R6 ;  /* 0x00006800100c7a25 */ /* 0x000fe200078e0006 */
[----:B------:R-:W-:-:S03]  /*1860*/  UIMAD UR4, UR36, UR5, UR4 ;  /* 0x00000005240472a4 */ /* 0x000fc6000f8e0204 */
[C---:B------:R-:W-:Y:S02]  /*1870*/  IMAD R17, R16.reuse, c[0x0][0x19c], R0 ;  /* 0x0000670010117a24 */ /* 0x040fe400078e0200 */
[----:B------:R-:W-:Y:S01]  /*1880*/  IMAD.WIDE.U32 R10, R16, c[0x0][0x198], R4 ;  /* 0x00006600100a7a25 */ /* 0x000fe200078e0004 */
[----:B------:R-:W-:Y:S01]  /*1890*/  IADD3 R0, R13, R3, RZ ;  /* 0x000000030d007210 */ /* 0x000fe20007ffe0ff */
[----:B------:R-:W-:Y:S02]  /*18a0*/  ULEA.HI UR5, UR6, UR6, URZ, 0x1 ;  /* 0x0000000606057291 */ /* 0x000fe4000f8f083f */
[----:B------:R-:W-:Y:S01]  /*18b0*/  IMAD.IADD R3, R11, 0x1, R17 ;  /* 0x000000010b037824 */ /* 0x000fe200078e0211 */
[C---:B------:R-:W-:Y:S01]  /*18c0*/  LEA R4, P0, R10.reuse, c[0x0][0x168], 0x1 ;  /* 0x00005a000a047a11 */ /* 0x040fe200078008ff */
[----:B------:R-:W-:Y:S01]  /*18d0*/  IMAD.MOV.U32 R8, RZ, RZ, R14 ;  /* 0x000000ffff087224 */ /* 0x000fe200078e000e */
[----:B------:R-:W-:Y:S02]  /*18e0*/  ULOP3.LUT UR5, UR5, 0xfffffffe, URZ, 0xc0, !UPT ;  /* 0xfffffffe05057892 */ /* 0x000fe4000f8ec03f */
[----:B------:R-:W-:Y:S01]  /*18f0*/  LEA.HI.X R5, R10, c[0x0][0x16c], R3, 0x1, P0 ;  /* 0x00005b000a057a11 */ /* 0x000fe200000f0c03 */
[----:B------:R-:W-:Y:S01]  /*1900*/  IMAD.MOV.U32 R3, RZ, RZ, c[0x0][0x198] ;  /* 0x00006600ff037624 */ /* 0x000fe200078e00ff */
[----:B------:R-:W-:Y:S01]  /*1910*/  LEA R6, P1, R12, c[0x0][0x170], 0x1 ;  /* 0x00005c000c067a11 */ /* 0x000fe200078208ff */
[----:B------:R-:W-:Y:S01]  /*1920*/  IMAD.WIDE.U32 R14, R18, c[0x0][0x1a8], R8 ;  /* 0x00006a00120e7a25 */ /* 0x000fe200078e0008 */
[----:B------:R-:W-:-:S02]  /*1930*/  UIADD3 UR5, UR6, -UR5, URZ ;  /* 0x8000000506057290 */ /* 0x000fc4000fffe03f */
[----:B------:R-:W-:Y:S01]  /*1940*/  LEA.HI.X R7, R12, c[0x0][0x174], R0, 0x1, P1 ;  /* 0x00005d000c077a11 */ /* 0x000fe200008f0c00 */
[----:B------:R-:W-:Y:S01]  /*1950*/  IMAD.MOV.U32 R9, RZ, RZ, c[0x0][0x1a0] ;  /* 0x00006800ff097624 */ /* 0x000fe200078e00ff */
[----:B------:R-:W-:Y:S01]  /*1960*/  LEA R10, P0, R3, R4, 0x7 ;  /* 0x00000004030a7211 */ /* 0x000fe200078038ff */
[----:B------:R-:W-:Y:S01]  /*1970*/  IMAD.MOV.U32 R11, RZ, RZ, c[0x0][0x19c] ;  /* 0x00006700ff0b7624 */ /* 0x000fe200078e00ff */
[----:B------:R-:W-:Y:S01]  /*1980*/  UISETP.NE.AND UP0, UPT, UR5, 0x1, UPT ;  /* 0x000000010500788c */ /* 0x000fe2000bf05270 */
[----:B------:R-:W-:Y:S02]  /*1990*/  IADD3 R0, R15, UR4, RZ ;  /* 0x000000040f007c10 */ /* 0x000fe4000fffe0ff */
[----:B------:R-:W-:Y:S02]  /*19a0*/  LEA R244, P2, R14, c[0x0][0x160], 0x1 ;  /* 0x000058000ef47a11 */ /* 0x000fe400078408ff */
[----:B------:R-:W-:Y:S02]  /*19b0*/  MOV R12, c[0x0][0x1a4] ;  /* 0x00006900000c7a02 */ /* 0x000fe40000000f00 */
[----:B------:R-:W-:-:S02]  /*19c0*/  LEA R8, P1, R9, R6, 0x7 ;  /* 0x0000000609087211 */ /* 0x000fc400078238ff */
[----:B------:R-:W-:Y:S02]  /*19d0*/  LEA.HI.X R11, R3, R5, R11, 0x7, P0 ;  /* 0x00000005030b7211 */ /* 0x000fe400000f3c0b */
[----:B------:R-:W-:Y:S02]  /*19e0*/  LEA.HI.X R245, R14, c[0x0][0x164], R0, 0x1, P2 ;  /* 0x000059000ef57a11 */ /* 0x000fe400010f0c00 */
[----:B------:R-:W-:Y:S02]  /*19f0*/  PLOP3.LUT P0, PT, PT, PT, UP0, 0x80, 0x0 ;  /* 0x000000000000781c */ /* 0x000fe40003f0f008 */
[----:B------:R-:W-:Y:S01]  /*1a00*/  LEA.HI.X R9, R9, R7, R12, 0x7, P1 ;  /* 0x0000000709097211 */ /* 0x000fe200008f3c0c */
[----:B------:R-:W-:Y:S02]  /*1a10*/  UIMAD.WIDE UR4, UR45, UR16, UR28 ;  /* 0x000000102d0472a5 */ /* 0x000fe4000f8e021c */
[----:B------:R-:W-:Y:S02]  /*1a20*/  UIMAD.WIDE UR48, UR31, UR13, UR50 ;  /* 0x0000000d1f3072a5 */ /* 0x000fe4000f8e0232 */
[----:B------:R-:W-:-:S02]  /*1a30*/  UIMAD UR42, UR42, UR12, UR18 ;  /* 0x0000000c2a2a72a4 */ /* 0x000fc4000f8e0212 */
[----:B------:R-:W-:Y:S02]  /*1a40*/  UIADD3 UR40, UP0, UR48, UR40, URZ ;  /* 0x0000002830287290 */ /* 0x000fe4000ff1e03f */
[----:B------:R-:W-:Y:S02]  /*1a50*/  UIADD3 UR42, UR33, UR42, URZ ;  /* 0x0000002a212a7290 */ /* 0x000fe4000fffe03f */
[----:B------:R-:W-:Y:S02]  /*1a60*/  UIADD3.X UR39, UR49, UR39, URZ, UP0, !UPT ;  /* 0x0000002731277290 */ /* 0x000fe400087fe43f */
[----:B------:R-:W-:-:S04]  /*1a70*/  UIMAD UR42, UR42, UR40, URZ ;  /* 0x000000282a2a72a4 */ /* 0x000fc8000f8e023f */
[----:B------:R-:W-:Y:S02]  /*1a80*/  UIMAD UR39, UR39, UR32, UR42 ;  /* 0x00000020272772a4 */ /* 0x000fe4000f8e022a */
[----:B------:R-:W-:Y:S01]  /*1a90*/  UIADD3 UR44, UR50, UR44, URZ ;  /* 0x0000002c322c7290 */ /* 0x000fe2000fffe03f */
[----:B------:R-:W-:-:S03]  /*1aa0*/  CS2R R126, SRZ ;  /* 0x00000000007e7805 */ /* 0x000fc6000001ff00 */
[----:B------:R-:W-:Y:S01]  /*1ab0*/  UIMAD.WIDE UR42, UR44, UR16, UR26 ;  /* 0x000000102c2a72a5 */ /* 0x000fe2000f8e021a */
        /* <DEDUP_REMOVED lines=47> */
[----:B--2---:R-:W-:-:S02]  /*1db0*/  SHF.L.U32 R3, R23, 0x1, RZ ;  /* 0x0000000117037819 */ /* 0x004fc400000006ff */
[----:B------:R-:W-:-:S03]  /*1dc0*/  IADD3 R0, R23, 0x1800, RZ ;  /* 0x0000180017007810 */ /* 0x000fc60007ffe0ff */
[----:B------:R-:W-:Y:S01]  /*1dd0*/  @!PT LDS RZ, [RZ] ;  /* 0x00000000fffff984 */ /* 0x000fe20000000800 */
[----:B------:R-:W-:Y:S01]  /*1de0*/  @!PT LDS RZ, [RZ] ;  /* 0x00000000fffff984 */ /* 0x000fe20000000800 */
[----:B------:R-:W-:Y:S01]  /*1df0*/  @!PT LDS RZ, [RZ] ;  /* 0x00000000fffff984 */ /* 0x000fe20000000800 */
[----:B------:R2:W-:Y:S01]  /*1e00*/  LDGSTS.E.BYPASS.LTC128B.128 [R3+0xf000], [R6.64] ;  /* 0x0f00000006037fae */ /* 0x0005e2000b901d62 */
[----:B------:R-:W-:-:S03]  /*1e10*/  SEL R0, R0, R23, !P0 ;  /* 0x0000001700007207 */ /* 0x000fc60004000000 */
[----:B------:R2:W-:Y:S04]  /*1e20*/  LDGSTS.E.BYPASS.LTC128B.128 [R3+0x11000], [R6.64+0x40] ;  /* 0x1100004006037fae */ /* 0x0005e8000b901d62 */
[----:B------:R2:W-:Y:S01]  /*1e30*/  LDGSTS.E.BYPASS.LTC128B.128 [R3+0x13000], [R6.64+0x80] ;  /* 0x1300008006037fae */ /* 0x0005e2000b901d62 */
[----:B------:R-:W-:-:S03]  /*1e40*/  IMAD.SHL.U32 R243, R0, 0x2, RZ ;  /* 0x0000000200f37824 */ /* 0x000fc600078e00ff */
[----:B------:R3:W-:Y:S04]  /*1e50*/  LDGSTS.E.BYPASS.LTC128B.128 [R3+0x10000], [R8.64] ;  /* 0x1000000008037fae */ /* 0x0007e8000b901d62 */
[----:B------:R3:W-:Y:S04]  /*1e60*/  LDGSTS.E.BYPASS.LTC128B.128 [R3+0x12000], [R8.64+0x40] ;  /* 0x1200004008037fae */ /* 0x0007e8000b901d62 */
[----:B------:R3:W-:Y:S04]  /*1e70*/  LDGSTS.E.BYPASS.LTC128B.128 [R3+0x14000], [R8.64+0x80] ;  /* 0x1400008008037fae */ /* 0x0007e8000b901d62 */
[----:B------:R-:W0:Y:S04]  /*1e80*/  LDGDEPBAR ;  /* 0x00000000000079af */ /* 0x000e280000000000 */
[----:B------:R3:W-:Y:S04]  /*1e90*/  LDGSTS.E.BYPASS.LTC128B.128 [R3+0x6000], [R246.64] ;  /* 0x06000000f6037fae */ /* 0x0007e8000b901d62 */
[----:B------:R3:W-:Y:S04]  /*1ea0*/  LDGSTS.E.BYPASS.LTC128B.128 [R3+0x7000], [R246.64+0x40] ;  /* 0x07000040f6037fae */ /* 0x0007e8000b901d62 */
[----:B------:R3:W-:Y:S04]  /*1eb0*/  LDGSTS.E.BYPASS.LTC128B.128 [R3+0x8000], [R246.64+0x80] ;  /* 0x08000080f6037fae */ /* 0x0007e8000b901d62 */
[----:B------:R1:W-:Y:S04]  /*1ec0*/  LDGSTS.E.BYPASS.LTC128B.128 [R243], [R244.64] ;  /* 0x00000000f4f37fae */ /* 0x0003e8000b901d62 */
[----:B------:R1:W-:Y:S01]  /*1ed0*/  LDGSTS.E.BYPASS.LTC128B.128 [R243+0x1000], [R244.64+0x40] ;  /* 0x01000040f4f37fae */ /* 0x0003e2000b901d62 */
[----:B------:R-:W-:-:S03]  /*1ee0*/  LEA.HI R0, R22, R21, RZ, 0x5 ;  /* 0x0000001516007211 */ /* 0x000fc600078f28ff */
[----:B------:R1:W-:Y:S04]  /*1ef0*/  LDGSTS.E.BYPASS.LTC128B.128 [R243+0x2000], [R244.64+0x80] ;  /* 0x02000080f4f37fae */ /* 0x0003e8000b901d62 */
[----:B------:R4:W-:Y:S04]  /*1f00*/  LDGSTS.E.BYPASS.LTC128B.128 [R3+0x9000], [R4.64] ;  /* 0x0900000004037fae */ /* 0x0009e8000b901d62 */
[----:B------:R4:W-:Y:S04]  /*1f10*/  LDGSTS.E.BYPASS.LTC128B.128 [R3+0xb000], [R4.64+0x40] ;  /* 0x0b00004004037fae */ /* 0x0009e8000b901d62 */
[----:B------:R4:W-:Y:S04]  /*1f20*/  LDGSTS.E.BYPASS.LTC128B.128 [R3+0xd000], [R4.64+0x80] ;  /* 0x0d00008004037fae */ /* 0x0009e8000b901d62 */
[----:B------:R3:W-:Y:S04]  /*1f30*/  LDGSTS.E.BYPASS.LTC128B.128 [R3+0xa000], [R10.64] ;  /* 0x0a0000000a037fae */ /* 0x0007e8000b901d62 */
[----:B------:R3:W-:Y:S04]  /*1f40*/  LDGSTS.E.BYPASS.LTC128B.128 [R3+0xc000], [R10.64+0x40] ;  /* 0x0c0000400a037fae */ /* 0x0007e8000b901d62 */
[----:B------:R3:W-:Y:S01]  /*1f50*/  LDGSTS.E.BYPASS.LTC128B.128 [R3+0xe000], [R10.64+0x80] ;  /* 0x0e0000800a037fae */ /* 0x0007e2000b901d62 */
[----:B--2---:R-:W-:-:S03]  /*1f60*/  IMAD.MOV.U32 R6, RZ, RZ, 0x4 ;  /* 0x00000004ff067424 */ /* 0x004fc600078e00ff */
[----:B------:R-:W0:Y:S01]  /*1f70*/  LDGDEPBAR ;  /* 0x00000000000079af */ /* 0x000e220000000000 */
[----:B------:R-:W-:-:S05]  /*1f80*/  IMAD.WIDE R6, R248, R6, UR4 ;  /* 0x00000004f8067e25 */ /* 0x000fca000f8e0206 */
[----:B------:R2:W5:Y:S04]  /*1f90*/  LDG.E R252, [R6.64] ;  /* 0x0000002206fc7981 */ /* 0x000568000c1e1900 */
[----:B------:R2:W5:Y:S01]  /*1fa0*/  LDG.E R251, [R6.64+0x20] ;  /* 0x0000202206fb7981 */ /* 0x000562000c1e1900 */
[----:B----4-:R-:W-:-:S03]  /*1fb0*/  IMAD.U32 R4, RZ, RZ, UR46 ;  /* 0x0000002eff047e24 */ /* 0x010fc6000f8e00ff */
[----:B------:R2:W5:Y:S04]  /*1fc0*/  LDG.E R250, [R6.64+0x80] ;  /* 0x0000802206fa7981 */ /* 0x000568000c1e1900 */
[----:B------:R2:W5:Y:S01]  /*1fd0*/  LDG.E R249, [R6.64+0xa0] ;  /* 0x0000a02206f97981 */ /* 0x000562000c1e1900 */
[----:B---3--:R-:W-:Y:S01]  /*1fe0*/  LOP3.LUT R3, R0, 0xffffffe0, RZ, 0xc0, !PT ;  /* 0xffffffe000037812 */ /* 0x008fe200078ec0ff */
[----:B------:R-:W-:-:S04]  /*1ff0*/  DEPBAR.LE SB0, 0x1 ;  /* 0x000080400000791a */ /* 0x000fc80000000000 */
[----:B------:R-:W-:Y:S02]  /*2000*/  IADD3 R8, -R3, R21, RZ ;  /* 0x0000001503087210 */ /* 0x000fe40007ffe1ff */
[----:B------:R-:W-:Y:S01]  /*2010*/  SHF.R.S32.HI R0, RZ, 0x5, R0 ;  /* 0x00000005ff007819 */ /* 0x000fe20000011400 */
[----:B------:R-:W-:Y:S04]  /*2020*/  BAR.SYNC.DEFER_BLOCKING 0x0 ;  /* 0x0000000000007b1d */ /* 0x000fe80000010000 */
[----:B------:R-:W-:Y:S02]  /*2030*/  IMAD R0, R0, UR21, R8 ;  /* 0x0000001500007c24 */ /* 0x000fe4000f8e0208 */
[----:B------:R-:W-:-:S03]  /*2040*/  IMAD.U32 R3, RZ, RZ, UR41 ;  /* 0x00000029ff037e24 */ /* 0x000fc6000f8e00ff */
[----:B------:R-:W-:Y:S02]  /*2050*/  IADD3 R4, P2, P1, R0, UR20, R4 ;  /* 0x0000001400047c10 */ /* 0x000fe4000f95e004 */
[----:B------:R-:W-:-:S04]  /*2060*/  SHF.R.S32.HI R0, RZ, 0x1f, R0 ;  /* 0x0000001fff007819 */ /* 0x000fc80000011400 */
[----:B------:R-:W-:Y:S02]  /*2070*/  IADD3.X R0, R0, UR19, R3, P2, P1 ;  /* 0x0000001300007c10 */ /* 0x000fe400097e2403 */
[----:B------:R-:W-:Y:S01]  /*2080*/  IADD3 R4, P1, R4, R20, RZ ;  /* 0x0000001404047210 */ /* 0x000fe20007f3e0ff */
[----:B--2---:R-:W-:-:S03]  /*2090*/  IMAD.U32 R6, RZ, RZ, UR32 ;  /* 0x00000020ff067e24 */ /* 0x004fc6000f8e00ff */
[----:B------:R-:W-:Y:S02]  /*20a0*/  IADD3.X R5, R0, R19, RZ, P1, !PT ;  /* 0x0000001300057210 */ /* 0x000fe40000ffe4ff */
[----:B------:R-:W-:Y:S01]  /*20b0*/  MOV R7, UR33 ;  /* 0x0000002100077c02 */ /* 0x000fe20008000f00 */
[----:B------:R1:W2:Y:S02]  /*20c0*/  LDSM.16.M88.4 R164, [R213+0xf000] ;  /* 0x00f00000d5a4783b */ /* 0x0002a40000000200 */
[----:B------:R-:W-:Y:S02]  /*20d0*/  IMAD.WIDE.U32 R4, R6, UR40, R4 ;  /* 0x0000002806047c25 */ /* 0x000fe4000f8e0004 */
[----:B------:R1:W3:Y:S03]  /*20e0*/  LDSM.16.M88.4 R168, [R213+0xf400] ;  /* 0x00f40000d5a8783b */ /* 0x0002e60000000200 */
[----:B------:R-:W-:Y:S01]  /*20f0*/  IADD3 R0, R5, UR39, RZ ;  /* 0x0000002705007c10 */ /* 0x000fe2000fffe0ff */
[----:B------:R-:W-:Y:S01]  /*2100*/  UIADD3 UR39, -UR38, UR11, UR37 ;  /* 0x0000000b26277290 */ /* 0x000fe2000fffe125 */
[----:B------:R1:W4:Y:S03]  /*2110*/  LDSM.16.M88.4 R172, [R214+0xf000] ;  /* 0x00f00000d6ac783b */ /* 0x0003260000000200 */
[----:B------:R-:W-:Y:S01]  /*2120*/  UIADD3 UR39, UR39, -UR10, URZ ;  /* 0x8000000a27277290 */ /* 0x000fe2000fffe03f */
[----:B------:R1:W1:Y:S03]  /*2130*/  LDSM.16.M88.4 R176, [R214+0xf400] ;  /* 0x00f40000d6b0783b */ /* 0x0002660000000200 */
[----:B------:R-:W-:Y:S01]  /*2140*/  USHF.R.S32.HI UR7, URZ, 0x1f, UR39 ;  /* 0x0000001f3f077899 */ /* 0x000fe20008011427 */
[----:B------:R1:W1:Y:S03]  /*2150*/  LDSM.16.M88.4 R180, [R213+0x11000] ;  /* 0x01100000d5b4783b */ /* 0x0002660000000200 */
[----:B------:R-:W-:Y:S01]  /*2160*/  ULEA.HI UR7, UR7, UR39, URZ, 0x6 ;  /* 0x0000002707077291 */ /* 0x000fe2000f8f303f */
[----:B------:R1:W1:Y:S03]  /*2170*/  LDSM.16.M88.4 R184, [R213+0x11400] ;  /* 0x01140000d5b8783b */ /* 0x0002660000000200 */
[----:B------:R-:W-:Y:S01]  /*2180*/  USHF.R.S32.HI UR7, URZ, 0x6, UR7 ;  /* 0x000000063f077899 */ /* 0x000fe20008011407 */
[----:B------:R1:W1:Y:S03]  /*2190*/  LDSM.16.M88.4 R188, [R214+0x11000] ;  /* 0x01100000d6bc783b */ /* 0x0002660000000200 */
[----:B------:R-:W-:Y:S01]  /*21a0*/  UISETP.LT.AND UP0, UPT, URZ, UR7, UPT ;  /* 0x000000073f00728c */ /* 0x000fe2000bf01270 */
[----:B------:R1:W1:Y:S03]  /*21b0*/  LDSM.16.M88.4 R192, [R214+0x11400] ;  /* 0x01140000d6c0783b */ /* 0x0002660000000200 */
[----:B------:R-:W-:Y:S01]  /*21c0*/  USEL UR7, URZ, UR7, !UP0 ;  /* 0x000000073f077287 */ /* 0x000fe2000c000000 */
[C---:B------:R-:W-:Y:S01]  /*21d0*/  LEA R224, P1, R4.reuse, c[0x0][0x350], 0x2 ;  /* 0x0000d40004e07a11 */ /* 0x040fe200078210ff */
[----:B------:R1:W1:Y:S02]  /*21e0*/  LDSM.16.M88.4 R196, [R213+0x13000] ;  /* 0x01300000d5c4783b */ /* 0x0002640000000200 */
[----:B------:R-:W-:Y:S01]  /*21f0*/  UISETP.GT.AND UP0, UPT, UR47, UR7, UPT ;  /* 0x000000072f00728c */ /* 0x000fe2000bf04270 */
[----:B------:R-:W-:Y:S01]  /*2200*/  LEA.HI.X R225, R4, c[0x0][0x354], R0, 0x2, P1 ;  /* 0x0000d50004e17a11 */ /* 0x000fe200008f1400 */
[----:B------:R1:W1:Y:S04]  /*2210*/  LDSM.16.M88.4 R200, [R213+0x13400] ;  /* 0x01340000d5c8783b */ /* 0x0002680000000200 */
[----:B------:R-:W-:Y:S01]  /*2220*/  PLOP3.LUT P1, PT, PT, PT, UP0, 0x80, 0x0 ;  /* 0x000000000000781c */ /* 0x000fe20003f2f008 */
[----:B------:R1:W1:Y:S04]  /*2230*/  LDSM.16.M88.4 R204, [R214+0x13000] ;  /* 0x01300000d6cc783b */ /* 0x0002680000000200 */
[----:B------:R1:W1:Y:S08]  /*2240*/  LDSM.16.M88.4 R208, [R214+0x13400] ;  /* 0x01340000d6d0783b */ /* 0x0002700000000200 */
[----:B------:R-:W-:Y:S05]  /*2250*/  @!P1 BRA `(.L_x_218) ;  /* 0x0000486000009947 */ /* 0x000fea0003800000 */
[----:B--234-:R-:W-:Y:S02]  /*2260*/  IMAD.MOV.U32 R4, RZ, RZ, c[0x0][0x308] ;  /* 0x0000c200ff047624 */ /* 0x01cfe400078e00ff */
[----:B------:R-:W-:-:S05]  /*2270*/  IMAD.MOV.U32 R5, RZ, RZ, c[0x0][0x30c] ;  /* 0x0000c300ff057624 */ /* 0x000fca00078e00ff */
[----:B------:R2:W3:Y:S04]  /*2280*/  LDG.E.64 R6, [R4.64] ;  /* 0x0000002204067981 */ /* 0x0004e8000c1e1b00 */
[----:B--2---:R-:W2:Y:S01]  /*2290*/  LDG.E.64 R4, [R4.64+0x8] ;  /* 0x0000082204047981 */ /* 0x004ea2000c1e1b00 */
[----:B------:R-:W-:Y:S01]  /*22a0*/  UIMAD UR40, UR31, UR9, UR36 ;  /* 0x000000091f2872a4 */ /* 0x000fe2000f8e0224 */
[----:B------:R-:W-:Y:S01]  /*22b0*/  SHF.R.S32.HI R0, RZ, 0x1f, R8 ;  /* 0x0000001fff007819 */ /* 0x000fe20000011408 */
[----:B------:R-:W-:Y:S01]  /*22c0*/  IMAD.MOV.U32 R127, RZ, RZ, RZ ;  /* 0x000000ffff7f7224 */ /* 0x000fe200078e00ff */
[----:B------:R-:W4:Y:S01]  /*22d0*/  S2R R12, SR_TID.X ;  /* 0x00000000000c7919 */ /* 0x000f220000002100 */
[----:B------:R-:W-:Y:S01]  /*22e0*/  USHF.L.U32 UR40, UR40, 0x5, URZ ;  /* 0x0000000528287899 */ /* 0x000fe2000800063f */
[----:B------:R-:W-:-:S02]  /*22f0*/  IADD3 R3, R223, 0x1800, RZ ;  /* 0x00001800df037810 */ /* 0x000fc40007ffe0ff */
[----:B------:R-:W1:Y:S01]  /*2300*/  S2R R13, SR_TID.X ;  /* 0x00000000000d7919 */ /* 0x000e620000002100 */
[----:B------:R-:W-:Y:S01]  /*2310*/  USHF.R.S32.HI UR36, URZ, 0x1f, UR40 ;  /* 0x0000001f3f247899 */ /* 0x000fe20008011428 */
[----:B------:R-:W-:-:S05]  /*2320*/  SEL R212, R3, R223, !P0 ;  /* 0x000000df03d47207 */ /* 0x000fca0004000000 */
[----:B------:R-:W-:Y:S01]  /*2330*/  IMAD.SHL.U32 R212, R212, 0x2, RZ ;  /* 0x00000002d4d47824 */ /* 0x000fe200078e00ff */
[----:B----4-:R-:W-:-:S04]  /*2340*/  SHF.R.S32.HI R12, RZ, 0x1f, R12 ;  /* 0x0000001fff0c7819 */ /* 0x010fc8000001140c */
[----:B-1----:R-:W-:-:S04]  /*2350*/  LEA.HI R12, R12, R13, RZ, 0x6 ;  /* 0x0000000d0c0c7211 */ /* 0x002fc800078f30ff */
[----:B------:R-:W-:Y:S01]  /*2360*/  SHF.R.S32.HI R12, RZ, 0x6, R12 ;  /* 0x00000006ff0c7819 */ /* 0x000fe2000001140c */
[----:B---3--:R-:W1:Y:S08]  /*2370*/  R2UR UR39, R6 ;  /* 0x00000000062773c2 */ /* 0x008e7000000e0000 */
[----:B------:R-:W3:Y:S01]  /*2380*/  R2UR UR31, R7 ;  /* 0x00000000071f73c2 */ /* 0x000ee200000e0000 */
[----:B--2---:R-:W-:Y:S01]  /*2390*/  IADD3 R8, P2, P1, R4, UR40, R8 ;  /* 0x0000002804087c10 */ /* 0x004fe2000f95e008 */
[----:B------:R-:W-:Y:S01]  /*23a0*/  UIADD3 UR40, UR37, UR8, URZ ;  /* 0x0000000825287290 */ /* 0x000fe2000fffe03f */
[----:B------:R-:W-:-:S02]  /*23b0*/  IADD3 R4, R221, 0x1800, RZ ;  /* 0x00001800dd047810 */ /* 0x000fc40007ffe0ff */
[----:B------:R-:W-:Y:S01]  /*23c0*/  IADD3.X R5, R5, UR36, R0, P2, P1 ;  /* 0x0000002405057c10 */ /* 0x000fe200097e2400 */
[----:B------:R-:W-:Y:S01]  /*23d0*/  IMAD.U32 R0, RZ, RZ, UR24 ;  /* 0x00000018ff007e24 */ /* 0x000fe2000f8e00ff */
[----:B------:R-:W-:Y:S01]  /*23e0*/  SEL R4, R4, R221, !P0 ;  /* 0x000000dd04047207 */ /* 0x000fe20004000000 */
[----:B------:R-:W-:Y:S02]  /*23f0*/  UMOV UR36, UR42 ;  /* 0x0000002a00247c82 */ /* 0x000fe40008000000 */
[----:B------:R-:W-:Y:S01]  /*2400*/  IMAD R0, R0, 0x4, R12 ;  /* 0x0000000400007824 */ /* 0x000fe200078e020c */
[----:B------:R-:W-:Y:S01]  /*2410*/  UIADD3 UR40, -UR38, 0x80, UR40 ;  /* 0x0000008026287890 */ /* 0x000fe2000fffe128 */
[----:B------:R-:W-:Y:S01]  /*2420*/  IMAD.SHL.U32 R3, R4, 0x2, RZ ;  /* 0x0000000204037824 */ /* 0x000fe200078e00ff */
[----:B-1----:R-:W-:Y:S02]  /*2430*/  LOP3.LUT R4, R5, UR39, RZ, 0x3c, !PT ;  /* 0x0000002705047c12 */ /* 0x002fe4000f8e3cff */
[----:B---3--:R-:W-:-:S03]  /*2440*/  LOP3.LUT R0, R0, UR31, RZ, 0x3c, !PT ;  /* 0x0000001f00007c12 */ /* 0x008fc6000f8e3cff */
[----:B------:R1:W-:Y:S04]  /*2450*/  STL [R1+0x18], R4 ;  /* 0x0000180401007387 */ /* 0x0003e80000100800 */
[----:B-1----:R-:W-:Y:S01]  /*2460*/  IMAD.MOV.U32 R4, RZ, RZ, c[0x0][0x1c0] ;  /* 0x00007000ff047624 */ /* 0x002fe200078e00ff */
[----:B------:R-:W-:Y:S01]  /*2470*/  SHF.L.U32 R5, R12, 0x5, RZ ;  /* 0x000000050c057819 */ /* 0x000fe200000006ff */
[----:B------:R-:W-:-:S04]  /*2480*/  IMAD.WIDE.U32 R8, R8, -0x2daee0ad, RZ ;  /* 0xd2511f5308087825 */ /* 0x000fc800078e00ff */
[----:B------:R-:W-:Y:S01]  /*2490*/  IMAD R4, R4, c[0x0][0x22c], RZ ;  /* 0x00008b0004047a24 */ /* 0x000fe200078e02ff */
[----:B------:R1:W-:Y:S01]  /*24a0*/  STL.64 [R1+0x28], R8 ;  /* 0x0000280801007387 */ /* 0x0003e20000100a00 */
[----:B------:R-:W-:Y:S01]  /*24b0*/  LOP3.LUT R0, R9, R0, RZ, 0x3c, !PT ;  /* 0x0000000009007212 */ /* 0x000fe200078e3cff */
[----:B------:R-:W-:Y:S02]  /*24c0*/  IMAD.SHL.U32 R215, R223, 0x2, RZ ;  /* 0x00000002dfd77824 */ /* 0x000fe400078e00ff */
[----:B------:R-:W-:Y:S01]  /*24d0*/  IMAD.SHL.U32 R7, R4, 0x10, RZ ;  /* 0x0000001004077824 */ /* 0x000fe200078e00ff */
[----:B------:R2:W-:Y:S01]  /*24e0*/  STL [R1+0x40], R5 ;  /* 0x0000400501007387 */ /* 0x0005e20000100800 */
[----:B------:R-:W-:-:S03]  /*24f0*/  IMAD.IADD R216, R215, 0x1, R222 ;  /* 0x00000001d7d87824 */ /* 0x000fc600078e02de */
[C---:B------:R-:W-:Y:S01]  /*2500*/  IADD3 R6, R7.reuse, 0x20, RZ ;  /* 0x0000002007067810 */ /* 0x040fe20007ffe0ff */
[----:B-1----:R-:W-:Y:S01]  /*2510*/  IMAD.WIDE.U32 R8, R0, -0x326172a9, RZ ;  /* 0xcd9e8d5700087825 */ /* 0x002fe200078e00ff */
[----:B--2---:R-:W-:Y:S02]  /*2520*/  SHF.L.U32 R5, R4, 0x3, RZ ;  /* 0x0000000304057819 */ /* 0x004fe400000006ff */
[----:B------:R-:W-:-:S03]  /*2530*/  IADD3 R4, R7, 0x40, RZ ;  /* 0x0000004007047810 */ /* 0x000fc60007ffe0ff */
[C---:B------:R-:W-:Y:S01]  /*2540*/  IMAD.IADD R7, R5.reuse, 0x1, R6 ;  /* 0x0000000105077824 */ /* 0x040fe200078e0206 */
[----:B------:R-:W-:-:S04]  /*2550*/  IADD3 R6, R5, R4, RZ ;  /* 0x0000000405067210 */ /* 0x000fc80007ffe0ff */
[C---:B------:R-:W-:Y:S01]  /*2560*/  IADD3 R7, R5.reuse, R7, RZ ;  /* 0x0000000705077210 */ /* 0x040fe20007ffe0ff */
[----:B------:R-:W-:-:S03]  /*2570*/  IMAD.IADD R6, R5, 0x1, R6 ;  /* 0x0000000105067824 */ /* 0x000fc600078e0206 */
[C---:B------:R-:W-:Y:S01]  /*2580*/  IADD3 R7, R5.reuse, R7, RZ ;  /* 0x0000000705077210 */ /* 0x040fe20007ffe0ff */
[----:B------:R-:W-:-:S03]  /*2590*/  IMAD.IADD R6, R5, 0x1, R6 ;  /* 0x0000000105067824 */ /* 0x000fc600078e0206 */
[C---:B------:R-:W-:Y:S01]  /*25a0*/  IADD3 R7, R5.reuse, R7, RZ ;  /* 0x0000000705077210 */ /* 0x040fe20007ffe0ff */
[----:B------:R-:W-:-:S03]  /*25b0*/  IMAD.IADD R6, R5, 0x1, R6 ;  /* 0x0000000105067824 */ /* 0x000fc600078e0206 */
[C---:B------:R-:W-:Y:S01]  /*25c0*/  IADD3 R4, R5.reuse, R7, RZ ;  /* 0x0000000705047210 */ /* 0x040fe20007ffe0ff */
[----:B------:R1:W-:Y:S01]  /*25d0*/  STL [R1+0xc], R7 ;  /* 0x00000c0701007387 */ /* 0x0003e20000100800 */
[----:B------:R-:W-:-:S03]  /*25e0*/  IADD3 R0, R5, R6, RZ ;  /* 0x0000000605007210 */ /* 0x000fc60007ffe0ff */
[----:B------:R1:W-:Y:S04]  /*25f0*/  STL.64 [R1], R8 ;  /* 0x0000000801007387 */ /* 0x0003e80000100a00 */
[----:B------:R1:W-:Y:S04]  /*2600*/  STL [R1+0x8], R6 ;  /* 0x0000080601007387 */ /* 0x0003e80000100800 */
[----:B------:R1:W-:Y:S04]  /*2610*/  STL [R1+0x14], R4 ;  /* 0x0000140401007387 */ /* 0x0003e80000100800 */
[----:B------:R1:W-:Y:S02]  /*2620*/  STL [R1+0x10], R0 ;  /* 0x0000100001007387 */ /* 0x0003e40000100800 */
.L_x_221:
[----:B------:R-:W0:Y:S01]  /*2630*/  LDGDEPBAR ;  /* 0x00000000000079af */ /* 0x000e220000000000 */
[----:B-1----:R-:W-:Y:S01]  /*2640*/  IMAD.IADD R0, R222, 0x1, R212 ;  /* 0x00000001de007824 */ /* 0x002fe200078e02d4 */
[----:B------:R-:W-:Y:S01]  /*2650*/  USHF.L.U32 UR37, UR6, 0x6, URZ ;  /* 0x0000000606257899 */ /* 0x000fe2000800063f */
[----:B-----5:R-:W-:Y:S01]  /*2660*/  FSETP.NEU.FTZ.AND P1, PT, R252, -INF , PT ;  /* 0xff800000fc00780b */ /* 0x020fe20003f3d000 */
[----:B------:R-:W-:Y:S02]  /*2670*/  UIADD3 UR41, UR39, -0x61c88647, URZ ;  /* 0x9e3779b927297890 */ /* 0x000fe4000fffe03f */
[----:B------:R-:W-:Y:S02]  /*2680*/  UISETP.GE.AND UP0, UPT, UR37, UR40, UPT ;  /* 0x000000282500728c */ /* 0x000fe4000bf06270 */
[----:B------:R-:W2:Y:S01]  /*2690*/  LDL R232, [R1+0x30] ;  /* 0x0000300001e87983 */ /* 0x000ea20000100800 */
[----:B------:R-:W-:Y:S02]  /*26a0*/  UIADD3 UR42, UR31, -0x4498517b, URZ ;  /* 0xbb67ae851f2a7890 */ /* 0x000fe4000fffe03f */
[----:B------:R-:W-:Y:S01]  /*26b0*/  UIADD3 UR44, UR31, 0x76cf5d0a, URZ ;  /* 0x76cf5d0a1f2c7890 */ /* 0x000fe2000fffe03f */
[----:B------:R-:W3:Y:S01]  /*26c0*/  LDL.64 R226, [R1] ;  /* 0x0000000001e27983 */ /* 0x000ee20000100a00 */
[----:B------:R-:W-:Y:S01]  /*26d0*/  PLOP3.LUT P0, PT, PT, PT, UP0, 0x80, 0x0 ;  /* 0x000000000000781c */ /* 0x000fe20003f0f008 */
[----:B------:R-:W-:Y:S04]  /*26e0*/  UISETP.GT.AND UP3, UPT, UR6, UR7, UPT ;  /* 0x000000070600728c */ /* 0x000fe8000bf64270 */
[----:B------:R-:W4:Y:S04]  /*26f0*/  LDL R229, [R1+0x18] ;  /* 0x0000180001e57983 */ /* 0x000f280000100800 */
[----:B------:R-:W2:Y:S04]  /*2700*/  LDL R228, [R1+0x40] ;  /* 0x0000400001e47983 */ /* 0x000ea80000100800 */
[----:B------:R-:W2:Y:S01]  /*2710*/  LDL.64 R230, [R1+0x28] ;  /* 0x0000280001e67983 */ /* 0x000ea20000100a00 */
[----:B------:R-:W-:Y:S05]  /*2720*/  DEPBAR.LE SB0, 0x0 ;  /* 0x000080000000791a */ /* 0x000fea0000000000 */
        /* <DEDUP_REMOVED lines=17> */
[C---:B------:R-:W-:Y:S08]  /*2840*/  HMMA.16816.F32 R24, R28.reuse, R132, RZ ;  /* 0x000000841c18723c */ /* 0x040ff000000018ff */
[-C--:B------:R-:W-:Y:S08]  /*2850*/  HMMA.16816.F32 R28, R28, R134.reuse, RZ ;  /* 0x000000861c1c723c */ /* 0x080ff000000018ff */
[----:B------:R-:W-:Y:S01]  /*2860*/  HMMA.16816.F32 R32, R32, R134, RZ ;  /* 0x000000862020723c */ /* 0x000fe200000018ff */
[----:B------:R-:W1:Y:S07]  /*2870*/  LDSM.16.M88.4 R132, [R212+0x1800] ;  /* 0x00180000d484783b */ /* 0x000e6e0000000200 */
[-C--:B------:R-:W-:Y:S08]  /*2880*/  HMMA.16816.F32 R4, R136, R140.reuse, R4 ;  /* 0x0000008c8804723c */ /* 0x080ff00000001804 */
[C---:B-1----:R-:W-:Y:S08]  /*2890*/  HMMA.16816.F32 R8, R144.reuse, R140, R8 ;  /* 0x0000008c9008723c */ /* 0x042ff00000001808 */
[-C--:B------:R-:W-:Y:S08]  /*28a0*/  HMMA.16816.F32 R12, R144, R142.reuse, R12 ;  /* 0x0000008e900c723c */ /* 0x080ff0000000180c */
[C---:B------:R-:W-:Y:S01]  /*28b0*/  HMMA.16816.F32 R16, R136.reuse, R142, R16 ;  /* 0x0000008e8810723c */ /* 0x040fe20000001810 */
[----:B------:R-:W-:Y:S07]  /*28c0*/  LDSM.16.M88.4 R140, [R214+0xb000] ;  /* 0x00b00000d68c783b */ /* 0x000fee0000000200 */
        /* <DEDUP_REMOVED lines=11> */
[----:B------:R-:W-:Y:S07]  /*2980*/  LDSM.16.M88.4 R156, [R213+0xd000] ;  /* 0x00d00000d59c783b */ /* 0x000fee0000000200 */
[-C--:B------:R-:W-:Y:S08]  /*2990*/  HMMA.16816.F32 R20, R152, R160.reuse, R20 ;  /* 0x000000a09814723c */ /* 0x080ff00000001814 */
[C---:B------:R-:W-:Y:S08]  /*29a0*/  HMMA.16816.F32 R24, R132.reuse, R160, R24 ;  /* 0x000000a08418723c */ /* 0x040ff00000001818 */
[-C--:B------:R-:W-:Y:S01]  /*29b0*/  HMMA.16816.F32 R28, R132, R162.reuse, R28 ;  /* 0x000000a2841c723c */ /* 0x080fe2000000181c */
[----:B------:R-:W2:Y:S07]  /*29c0*/  LDSM.16.M88.4 R132, [R212+0x2000] ;  /* 0x00200000d484783b */ /* 0x000eae0000000200 */
[----:B------:R-:W-:Y:S01]  /*29d0*/  HMMA.16816.F32 R32, R152, R162, R32 ;  /* 0x000000a29820723c */ /* 0x000fe20000001820 */
[----:B------:R-:W2:Y:S07]  /*29e0*/  LDSM.16.M88.4 R152, [R212+0x2800] ;  /* 0x00280000d498783b */ /* 0x000eae0000000200 */
[-C--:B-1----:R-:W-:Y:S01]  /*29f0*/  HMMA.16816.F32 R4, R136, R140.reuse, R4 ;  /* 0x0000008c8804723c */ /* 0x082fe20000001804 */
[----:B------:R-:W1:Y:S07]  /*2a00*/  LDSM.16.M88.4 R160, [R213+0xd400] ;  /* 0x00d40000d5a0783b */ /* 0x000e6e0000000200 */
[C---:B------:R-:W-:Y:S08]  /*2a10*/  HMMA.16816.F32 R8, R144.reuse, R140, R8 ;  /* 0x0000008c9008723c */ /* 0x040ff00000001808 */
[-C--:B------:R-:W-:Y:S08]  /*2a20*/  HMMA.16816.F32 R12, R144, R142.reuse, R12 ;  /* 0x0000008e900c723c */ /* 0x080ff0000000180c */
[C---:B------:R-:W-:Y:S01]  /*2a30*/  HMMA.16816.F32 R16, R136.reuse, R142, R16 ;  /* 0x0000008e8810723c */ /* 0x040fe20000001810 */
[----:B------:R-:W-:Y:S07]  /*2a40*/  LDSM.16.M88.4 R140, [R214+0xd000] ;  /* 0x00d00000d68c783b */ /* 0x000fee0000000200 */
[-C--:B------:R-:W-:Y:S08]  /*2a50*/  HMMA.16816.F32 R20, R136, R148.reuse, R20 ;  /* 0x000000948814723c */ /* 0x080ff00000001814 */
[C---:B------:R-:W-:Y:S07]  /*2a60*/  HMMA.16816.F32 R24, R144.reuse, R148, R24 ;  /* 0x000000949018723c */ /* 0x040fee0000001818 */
[----:B------:R-:W-:Y:S01]  /*2a70*/  IMAD.U32 R148, RZ, RZ, UR6 ;  /* 0x00000006ff947e24 */ /* 0x000fe2000f8e00ff */
[-C--:B------:R-:W-:Y:S01]  /*2a80*/  HMMA.16816.F32 R28, R144, R150.reuse, R28 ;  /* 0x00000096901c723c */ /* 0x080fe2000000181c */
[----:B------:R-:W-:Y:S07]  /*2a90*/  LDSM.16.M88.4 R144, [R0+0x2800] ;  /* 0x002800000090783b */ /* 0x000fee0000000200 */
[----:B------:R-:W-:Y:S01]  /*2aa0*/  HMMA.16816.F32 R32, R136, R150, R32 ;  /* 0x000000968820723c */ /* 0x000fe20000001820 */
[----:B------:R1:W4:Y:S07]  /*2ab0*/  LDSM.16.M88.4 R136, [R0+0x2000] ;  /* 0x002000000088783b */ /* 0x00032e0000000200 */
[-C--:B--2---:R-:W-:Y:S01]  /*2ac0*/  HMMA.16816.F32 R4, R132, R156.reuse, R4 ;  /* 0x0000009c8404723c */ /* 0x084fe20000001804 */
[----:B------:R-:W2:Y:S07]  /*2ad0*/  @!P0 S2R R151, SR_TID.X ;  /* 0x0000000000978919 */ /* 0x000eae0000002100 */
[C---:B------:R-:W-:Y:S08]  /*2ae0*/  HMMA.16816.F32 R8, R152.reuse, R156, R8 ;  /* 0x0000009c9808723c */ /* 0x040ff00000001808 */
[-C--:B------:R-:W-:Y:S01]  /*2af0*/  HMMA.16816.F32 R12, R152, R158.reuse, R12 ;  /* 0x0000009e980c723c */ /* 0x080fe2000000180c */
[----:B-1----:R-:W-:Y:S04]  /*2b00*/  IMAD R0, R148, 0x4, R232 ;  /* 0x0000000494007824 */ /* 0x002fe800078e02e8 */
[C---:B------:R-:W-:Y:S01]  /*2b10*/  IMAD.WIDE.U32 R148, R0.reuse, -0x326172a9, RZ ;  /* 0xcd9e8d5700947825 */ /* 0x040fe200078e00ff */
[----:B------:R-:W-:Y:S02]  /*2b20*/  IADD3 R150, R0, 0x2, RZ ;  /* 0x0000000200967810 */ /* 0x000fe40007ffe0ff */
[C---:B------:R-:W-:Y:S04]  /*2b30*/  HMMA.16816.F32 R16, R132.reuse, R158, R16 ;  /* 0x0000009e8410723c */ /* 0x040fe80000001810 */
[----:B---3--:R-:W-:Y:S04]  /*2b40*/  LOP3.LUT R148, R227, UR41, R148, 0x96, !PT ;  /* 0x00000029e3947c12 */ /* 0x008fe8000f8e9694 */
[-C--:B------:R-:W-:Y:S08]  /*2b50*/  HMMA.16816.F32 R20, R132, R160.reuse, R20 ;  /* 0x000000a08414723c */ /* 0x080ff00000001814 */
[C---:B------:R-:W-:Y:S08]  /*2b60*/  HMMA.16816.F32 R24, R152.reuse, R160, R24 ;  /* 0x000000a09818723c */ /* 0x040ff00000001818 */
[-C--:B------:R-:W-:Y:S08]  /*2b70*/  HMMA.16816.F32 R28, R152, R162.reuse, R28 ;  /* 0x000000a2981c723c */ /* 0x080ff0000000181c */
[----:B------:R-:W-:Y:S07]  /*2b80*/  HMMA.16816.F32 R32, R132, R162, R32 ;  /* 0x000000a28420723c */ /* 0x000fee0000001820 */
[----:B------:R-:W-:Y:S01]  /*2b90*/  LOP3.LUT R134, R230, UR42, RZ, 0x3c, !PT ;  /* 0x0000002ae6867c12 */ /* 0x000fe2000f8e3cff */
[----:B------:R-:W-:Y:S01]  /*2ba0*/  IMAD.WIDE.U32 R132, R150, -0x326172a9, RZ ;  /* 0xcd9e8d5796847825 */ /* 0x000fe200078e00ff */
[-C--:B----4-:R-:W-:Y:S01]  /*2bb0*/  LOP3.LUT R150, R149, R229.reuse, RZ, 0x3c, !PT ;  /* 0x000000e595967212 */ /* 0x090fe200078e3cff */
[-C--:B------:R-:W-:Y:S01]  /*2bc0*/  HMMA.16816.F32 R4, R136, R140.reuse, R4 ;  /* 0x0000008c8804723c */ /* 0x080fe20000001804 */
[----:B------:R-:W-:Y:S01]  /*2bd0*/  UIADD3 UR42, UR31, -0x126145ec, URZ ;  /* 0xed9eba141f2a7890 */ /* 0x000fe2000fffe03f */
[----:B--2---:R-:W-:Y:S01]  /*2be0*/  @!P0 IMAD.SHL.U32 R135, R151, 0x2, RZ ;  /* 0x0000000297878824 */ /* 0x004fe200078e00ff */
[----:B------:R-:W-:Y:S01]  /*2bf0*/  LOP3.LUT R152, R227, UR41, R132, 0x96, !PT ;  /* 0x00000029e3987c12 */ /* 0x000fe2000f8e9684 */
[----:B------:R-:W-:Y:S01]  /*2c00*/  @!UP0 UMOV UR41, 0x1 ;  /* 0x0000000100298882 */ /* 0x000fe20000000000 */
[----:B------:R-:W-:Y:S01]  /*2c10*/  LOP3.LUT R153, R133, R229, RZ, 0x3c, !PT ;  /* 0x000000e585997212 */ /* 0x000fe200078e3cff */
[----:B------:R-:W-:Y:S01]  /*2c20*/  IMAD.U32 R0, RZ, RZ, UR41 ;  /* 0x00000029ff007e24 */ /* 0x000fe2000f8e00ff */
[----:B------:R-:W-:Y:S01]  /*2c30*/  UIADD3 UR41, UR39, -0x255992d5, URZ ;  /* 0xdaa66d2b27297890 */ /* 0x000fe2000fffe03f */
[----:B------:R-:W-:Y:S01]  /*2c40*/  IMAD.U32 R149, RZ, RZ, UR37 ;  /* 0x00000025ff957e24 */ /* 0x000fe2000f8e00ff */
[C---:B------:R-:W-:Y:S01]  /*2c50*/  HMMA.16816.F32 R8, R144.reuse, R140, R8 ;  /* 0x0000008c9008723c */ /* 0x040fe20000001808 */
[----:B------:R-:W-:Y:S02]  /*2c60*/  UIADD3 UR37, UR39, 0x3c6ef372, URZ ;  /* 0x3c6ef37227257890 */ /* 0x000fe4000fffe03f */
[----:B------:R-:W-:Y:S01]  /*2c70*/  @!P0 IADD3 R151, R248, -c[0x0][0x214], R0 ;  /* 0x80008500f8978a10 */ /* 0x000fe20007ffe000 */
[----:B------:R-:W-:Y:S01]  /*2c80*/  IMAD.WIDE.U32 R132, R150, -0x2daee0ad, RZ ;  /* 0xd2511f5396847825 */ /* 0x000fe200078e00ff */
[----:B------:R-:W-:Y:S02]  /*2c90*/  @!P0 LOP3.LUT R0, R228, 0x6, R135, 0xf8, !PT ;  /* 0x00000006e4008812 */ /* 0x000fe400078ef887 */
[----:B------:R-:W-:Y:S01]  /*2ca0*/  LOP3.LUT R156, R226, UR37, RZ, 0x3c, !PT ;  /* 0x00000025e29c7c12 */ /* 0x000fe2000f8e3cff */
[----:B------:R-:W-:Y:S01]  /*2cb0*/  IMAD.WIDE.U32 R162, R148, -0x2daee0ad, RZ ;  /* 0xd2511f5394a27825 */ /* 0x000fe200078e00ff */
[----:B------:R-:W-:Y:S01]  /*2cc0*/  @!P0 IADD3 R151, R149, UR38, R151 ;  /* 0x0000002695978c10 */ /* 0x000fe2000fffe097 */
[-C--:B------:R-:W-:Y:S01]  /*2cd0*/  HMMA.16816.F32 R12, R144, R142.reuse, R12 ;  /* 0x0000008e900c723c */ /* 0x080fe2000000180c */
[----:B------:R-:W-:Y:S01]  /*2ce0*/  UIADD3 UR37, UR31, 0x32370b8f, URZ ;  /* 0x32370b8f1f257890 */ /* 0x000fe2000fffe03f */
[----:B------:R-:W-:Y:S01]  /*2cf0*/  LOP3.LUT R135, R134, R133, RZ, 0x3c, !PT ;  /* 0x0000008586877212 */ /* 0x000fe200078e3cff */
[----:B------:R-:W-:Y:S01]  /*2d00*/  IMAD.U32 R148, RZ, RZ, UR24 ;  /* 0x00000018ff947e24 */ /* 0x000fe2000f8e00ff */
[C---:B------:R-:W-:Y:S01]  /*2d10*/  @!P0 IMNMX R149, R151.reuse, UR38, PT ;  /* 0x0000002697958c17 */ /* 0x040fe2000b800200 */
[----:B------:R-:W-:Y:S01]  /*2d20*/  IMAD.WIDE.U32 R160, R152, -0x2daee0ad, RZ ;  /* 0xd2511f5398a07825 */ /* 0x000fe200078e00ff */
[----:B------:R-:W-:Y:S02]  /*2d30*/  @!P0 IADD3 R140, R151, 0x8, RZ ;  /* 0x00000008978c8810 */ /* 0x000fe40007ffe0ff */
[----:B------:R-:W-:Y:S01]  /*2d40*/  LOP3.LUT R154, R163, UR44, R132, 0x96, !PT ;  /* 0x0000002ca39a7c12 */ /* 0x000fe2000f8e9684 */
[----:B------:R-:W-:Y:S01]  /*2d50*/  @!P0 IMAD R0, R148, 0x80, R0 ;  /* 0x0000008094008824 */ /* 0x000fe200078e0200 */
[C---:B------:R-:W-:Y:S02]  /*2d60*/  HMMA.16816.F32 R16, R136.reuse, R142, R16 ;  /* 0x0000008e8810723c */ /* 0x040fe40000001810 */
[----:B------:R-:W-:Y:S01]  /*2d70*/  @!P0 IMNMX R140, R140, UR38, PT ;  /* 0x000000268c8c8c17 */ /* 0x000fe2000b800200 */
[----:B------:R-:W-:Y:S01]  /*2d80*/  IMAD.WIDE.U32 R132, R153, -0x2daee0ad, RZ ;  /* 0xd2511f5399847825 */ /* 0x000fe200078e00ff */
[CC--:B------:R-:W-:Y:S02]  /*2d90*/  @!P0 ISETP.GE.AND P2, PT, R0.reuse, R149.reuse, PT ;  /* 0x000000950000820c */ /* 0x0c0fe40003f46270 */
[----:B------:R-:W-:Y:S01]  /*2da0*/  @!P0 IADD3 R150, R0, 0x1, RZ ;  /* 0x0000000100968810 */ /* 0x000fe20007ffe0ff */
[----:B------:R-:W-:Y:S01]  /*2db0*/  FMUL.FTZ R148, R252, 1.4426950216293334961 ;  /* 0x3fb8aa3bfc947820 */ /* 0x000fe20000410000 */
[----:B------:R-:W-:Y:S01]  /*2dc0*/  @!P0 FSEL R4, R4, -INF , !P2 ;  /* 0xff80000004048808 */ /* 0x000fe20005000000 */
[----:B------:R-:W-:Y:S01]  /*2dd0*/  IMAD.WIDE.U32 R152, R135, -0x326172a9, RZ ;  /* 0xcd9e8d5787987825 */ /* 0x000fe200078e00ff */
[----:B------:R-:W-:Y:S02]  /*2de0*/  @!P0 ISETP.GE.AND P2, PT, R150, R149, PT ;  /* 0x000000959600820c */ /* 0x000fe40003f46270 */
[----:B------:R-:W-:Y:S01]  /*2df0*/  FSEL R148, R148, RZ, P1 ;  /* 0x000000ff94947208 */ /* 0x000fe20000800000 */
[C---:B------:R-:W-:Y:S01]  /*2e00*/  FMUL.FTZ R141, R251.reuse, 1.4426950216293334961 ;  /* 0x3fb8aa3bfb8d7820 */ /* 0x040fe20000410000 */
[----:B------:R-:W-:Y:S01]  /*2e10*/  FSETP.NEU.FTZ.AND P1, PT, R251, -INF , PT ;  /* 0xff800000fb00780b */ /* 0x000fe20003f3d000 */
[----:B------:R-:W-:Y:S01]  /*2e20*/  IMAD.WIDE.U32 R154, R154, -0x326172a9, RZ ;  /* 0xcd9e8d579a9a7825 */ /* 0x000fe200078e00ff */
[----:B------:R-:W-:Y:S02]  /*2e30*/  @!P0 FSEL R5, R5, -INF , !P2 ;  /* 0xff80000005058808 */ /* 0x000fe40005000000 */
[-C--:B------:R-:W-:Y:S01]  /*2e40*/  @!P0 ISETP.GE.AND P2, PT, R0, R140.reuse, PT ;  /* 0x0000008c0000820c */ /* 0x080fe20003f46270 */
[--C-:B------:R-:W-:Y:S01]  /*2e50*/  FFMA.FTZ R4, R4, c[0x0][0x23c], -R148.reuse ;  /* 0x00008f0004047a23 */ /* 0x100fe20000010894 */
[----:B------:R-:W-:Y:S01]  /*2e60*/  FSEL R141, R141, RZ, P1 ;  /* 0x000000ff8d8d7208 */ /* 0x000fe20000800000 */
[----:B------:R-:W-:Y:S01]  /*2e70*/  FFMA.FTZ R5, R5, c[0x0][0x23c], -R148 ;  /* 0x00008f0005057a23 */ /* 0x000fe20000010894 */
[-C--:B------:R-:W-:Y:S01]  /*2e80*/  @!P0 ISETP.GE.AND P1, PT, R150, R140.reuse, PT ;  /* 0x0000008c9600820c */ /* 0x080fe20003f26270 */
[----:B------:R1:W2:Y:S01]  /*2e90*/  MUFU.EX2 R228, R4 ;  /* 0x0000000400e47308 */ /* 0x0002a20000000800 */
[----:B------:R-:W-:Y:S02]  /*2ea0*/  @!P0 FSEL R6, R6, -INF , !P2 ;  /* 0xff80000006068808 */ /* 0x000fe40005000000 */
[----:B------:R-:W-:Y:S02]  /*2eb0*/  LOP3.LUT R152, R155, UR41, R152, 0x96, !PT ;  /* 0x000000299b987c12 */ /* 0x000fe4000f8e9698 */
[----:B------:R-:W-:Y:S01]  /*2ec0*/  LOP3.LUT R158, R134, R133, RZ, 0x3c, !PT ;  /* 0x00000085869e7212 */ /* 0x000fe200078e3cff */
[--C-:B------:R-:W-:Y:S01]  /*2ed0*/  FFMA.FTZ R6, R6, c[0x0][0x23c], -R141.reuse ;  /* 0x00008f0006067a23 */ /* 0x100fe2000001088d */
[----:B------:R-:W-:Y:S01]  /*2ee0*/  LOP3.LUT R157, R161, UR44, R132, 0x96, !PT ;  /* 0x0000002ca19d7c12 */ /* 0x000fe2000f8e9684 */
[----:B------:R-:W-:Y:S01]  /*2ef0*/  UIADD3 UR44, UR39, 0x1715609d, URZ ;  /* 0x1715609d272c7890 */ /* 0x000fe2000fffe03f */
[----:B------:R-:W-:Y:S01]  /*2f00*/  @!P0 FSEL R7, R7, -INF , !P1 ;  /* 0xff80000007078808 */ /* 0x000fe20004800000 */
[----:B------:R3:W4:Y:S01]  /*2f10*/  MUFU.EX2 R226, R6 ;  /* 0x0000000600e27308 */ /* 0x0007220000000800 */
[----:B------:R-:W-:Y:S01]  /*2f20*/  FSETP.NEU.FTZ.AND P1, PT, R250, -INF , PT ;  /* 0xff800000fa00780b */ /* 0x000fe20003f3d000 */
[----:B------:R-:W2:Y:S01]  /*2f30*/  LDSM.16.M88.4 R132, [R214+0xd400] ;  /* 0x00d40000d684783b */ /* 0x000ea20000000200 */
[----:B------:R-:W-:Y:S01]  /*2f40*/  FSETP.NEU.FTZ.AND P2, PT, R249, -INF , PT ;  /* 0xff800000f900780b */ /* 0x000fe20003f5d000 */
[--C-:B------:R-:W-:Y:S01]  /*2f50*/  FFMA.FTZ R233, R7, c[0x0][0x23c], -R141.reuse ;  /* 0x00008f0007e97a23 */ /* 0x100fe2000001088d */
[----:B------:R-:W-:Y:S02]  /*2f60*/  @!P0 IADD3 R7, R151, 0x20, RZ ;  /* 0x0000002097078810 */ /* 0x000fe40007ffe0ff */
[----:B------:R-:W-:Y:S02]  /*2f70*/  @!P0 IADD3 R142, R0, 0x9, RZ ;  /* 0x00000009008e8810 */ /* 0x000fe40007ffe0ff */
[----:B------:R-:W-:Y:S01]  /*2f80*/  @!P0 IMNMX R7, R7, UR38, PT ;  /* 0x0000002607078c17 */ /* 0x000fe2000b800200 */
[----:B------:R4:W2:Y:S01]  /*2f90*/  MUFU.EX2 R227, R5 ;  /* 0x0000000500e37308 */ /* 0x0008a20000000800 */
[----:B------:R-:W-:Y:S02]  /*2fa0*/  LOP3.LUT R153, R156, R153, RZ, 0x3c, !PT ;  /* 0x000000999c997212 */ /* 0x000fe400078e3cff */
[-C--:B------:R-:W-:Y:S01]  /*2fb0*/  @!P0 ISETP.GE.AND P3, PT, R0, R7.reuse, PT ;  /* 0x000000070000820c */ /* 0x080fe20003f66270 */
[----:B-1----:R-:W-:Y:S03]  /*2fc0*/  FMUL.FTZ R4, R249, 1.4426950216293334961 ;  /* 0x3fb8aa3bf9047820 */ /* 0x002fe60000410000 */
[----:B------:R-:W-:Y:S02]  /*2fd0*/  @!P0 FSEL R8, R8, -INF , !P3 ;  /* 0xff80000008088808 */ /* 0x000fe40005800000 */
[----:B------:R-:W-:Y:S01]  /*2fe0*/  FSEL R4, R4, RZ, P2 ;  /* 0x000000ff04047208 */ /* 0x000fe20001000000 */
[----:B------:R-:W1:Y:S01]  /*2ff0*/  MUFU.EX2 R233, R233 ;  /* 0x000000e900e97308 */ /* 0x000e620000000800 */
[----:B---3--:R-:W-:Y:S05]  /*3000*/  FMUL.FTZ R6, R250, 1.4426950216293334961 ;  /* 0x3fb8aa3bfa067820 */ /* 0x008fea0000410000 */
[----:B------:R-:W-:Y:S02]  /*3010*/  FSEL R6, R6, RZ, P1 ;  /* 0x000000ff06067208 */ /* 0x000fe40000800000 */
[----:B------:R-:W-:Y:S02]  /*3020*/  @!P0 ISETP.GE.AND P1, PT, R150, R7, PT ;  /* 0x000000079600820c */ /* 0x000fe40003f26270 */
[----:B----4-:R-:W-:Y:S01]  /*3030*/  @!P0 IADD3 R5, R151, 0x28, RZ ;  /* 0x0000002897058810 */ /* 0x010fe20007ffe0ff */
[--C-:B------:R-:W-:Y:S01]  /*3040*/  FFMA.FTZ R235, R8, c[0x0][0x23c], -R6.reuse ;  /* 0x00008f0008eb7a23 */ /* 0x100fe20000010806 */
[----:B------:R-:W-:Y:S02]  /*3050*/  @!P0 FSEL R9, R9, -INF , !P1 ;  /* 0xff80000009098808 */ /* 0x000fe40004800000 */
[----:B------:R-:W-:Y:S02]  /*3060*/  @!P0 IMNMX R5, R5, UR38, PT ;  /* 0x0000002605058c17 */ /* 0x000fe4000b800200 */
[----:B------:R-:W-:Y:S01]  /*3070*/  @!P0 IADD3 R8, R0, 0x8, RZ ;  /* 0x0000000800088810 */ /* 0x000fe20007ffe0ff */
[----:B------:R-:W-:Y:S01]  /*3080*/  FFMA.FTZ R9, R9, c[0x0][0x23c], -R6 ;  /* 0x00008f0009097a23 */ /* 0x000fe20000010806 */
[-C--:B------:R-:W-:Y:S01]  /*3090*/  @!P0 ISETP.GE.AND P4, PT, R150, R5.reuse, PT ;  /* 0x000000059600820c */ /* 0x080fe20003f86270 */
[-C--:B--2---:R-:W-:Y:S01]  /*30a0*/  HMMA.16816.F32 R20, R136, R132.reuse, R20 ;  /* 0x000000848814723c */ /* 0x084fe20000001814 */
[-C--:B------:R-:W-:Y:S01]  /*30b0*/  @!P0 ISETP.GE.AND P5, PT, R8, R5.reuse, PT ;  /* 0x000000050800820c */ /* 0x080fe20003fa6270 */
[----:B------:R2:W-:Y:S01]  /*30c0*/  MUFU.EX2 R234, R9 ;  /* 0x0000000900ea7308 */ /* 0x0005e20000000800 */
[-C--:B------:R-:W-:Y:S02]  /*30d0*/  @!P0 ISETP.GE.AND P6, PT, R0, R5.reuse, PT ;  /* 0x000000050000820c */ /* 0x080fe40003fc6270 */
[----:B------:R-:W-:Y:S02]  /*30e0*/  @!P0 FSEL R11, R11, -INF , !P4 ;  /* 0xff8000000b0b8808 */ /* 0x000fe40006000000 */
[-C--:B------:R-:W-:Y:S01]  /*30f0*/  @!P0 ISETP.GE.AND P2, PT, R8, R140.reuse, PT ;  /* 0x0000008c0800820c */ /* 0x080fe20003f46270 */
[C---:B------:R-:W-:Y:S01]  /*3100*/  HMMA.16816.F32 R24, R144.reuse, R132, R24 ;  /* 0x000000849018723c */ /* 0x040fe20000001818 */
[----:B------:R-:W-:Y:S02]  /*3110*/  @!P0 FSEL R10, R10, -INF , !P6 ;  /* 0xff8000000a0a8808 */ /* 0x000fe40007000000 */
[----:B------:R-:W-:Y:S01]  /*3120*/  @!P0 ISETP.GE.AND P4, PT, R142, R5, PT ;  /* 0x000000058e00820c */ /* 0x000fe20003f86270 */
[--C-:B------:R-:W-:Y:S01]  /*3130*/  FFMA.FTZ R11, R11, c[0x0][0x23c], -R4.reuse ;  /* 0x00008f000b0b7a23 */ /* 0x100fe20000010804 */
[----:B------:R-:W-:Y:S01]  /*3140*/  @!P0 FSEL R14, R14, -INF , !P5 ;  /* 0xff8000000e0e8808 */ /* 0x000fe20006800000 */
[--C-:B------:R-:W-:Y:S01]  /*3150*/  FFMA.FTZ R10, R10, c[0x0][0x23c], -R4.reuse ;  /* 0x00008f000a0a7a23 */ /* 0x100fe20000010804 */
[C---:B------:R-:W-:Y:S01]  /*3160*/  @!P0 ISETP.GE.AND P1, PT, R8.reuse, R149, PT ;  /* 0x000000950800820c */ /* 0x040fe20003f26270 */
[----:B------:R-:W-:Y:S01]  /*3170*/  MUFU.EX2 R236, R11 ;  /* 0x0000000b00ec7308 */ /* 0x000fe20000000800 */
[-C--:B------:R-:W-:Y:S01]  /*3180*/  @!P0 ISETP.GE.AND P3, PT, R8, R7.reuse, PT ;  /* 0x000000070800820c */ /* 0x080fe20003f66270 */
[-C--:B------:R-:W-:Y:S01]  /*3190*/  HMMA.16816.F32 R28, R144, R134.reuse, R28 ;  /* 0x00000086901c723c */ /* 0x080fe2000000181c */
[----:B------:R-:W-:Y:S01]  /*31a0*/  @!P0 ISETP.GE.AND P6, PT, R142, R7, PT ;  /* 0x000000078e00820c */ /* 0x000fe20003fc6270 */
[----:B------:R-:W-:Y:S01]  /*31b0*/  FFMA.FTZ R14, R14, c[0x0][0x23c], -R4 ;  /* 0x00008f000e0e7a23 */ /* 0x000fe20000010804 */
[----:B------:R-:W-:Y:S02]  /*31c0*/  @!P0 IADD3 R8, R0, 0x11, RZ ;  /* 0x0000001100088810 */ /* 0x000fe40007ffe0ff */
[----:B------:R-:W-:Y:S02]  /*31d0*/  @!P0 FSEL R16, R16, -INF , !P1 ;  /* 0xff80000010108808 */ /* 0x000fe40004800000 */
[----:B------:R-:W-:Y:S01]  /*31e0*/  @!P0 FSEL R12, R12, -INF , !P3 ;  /* 0xff8000000c0c8808 */ /* 0x000fe20005800000 */
[----:B------:R3:W-:Y:S01]  /*31f0*/  MUFU.EX2 R237, R10 ;  /* 0x0000000a00ed7308 */ /* 0x0007e20000000800 */
[----:B--2---:R-:W-:Y:S01]  /*3200*/  @!P0 IADD3 R9, R0, 0x10, RZ ;  /* 0x0000001000098810 */ /* 0x004fe20007ffe0ff */
[----:B------:R-:W-:Y:S01]  /*3210*/  HMMA.16816.F32 R32, R136, R134, R32 ;  /* 0x000000868820723c */ /* 0x000fe20000001820 */
[-C--:B------:R-:W-:Y:S01]  /*3220*/  @!P0 ISETP.GE.AND P3, PT, R142, R149.reuse, PT ;  /* 0x000000958e00820c */ /* 0x080fe20003f66270 */
[----:B------:R-:W-:Y:S01]  /*3230*/  FFMA.FTZ R16, R16, c[0x0][0x23c], -R148 ;  /* 0x00008f0010107a23 */ /* 0x000fe20000010894 */
[----:B------:R-:W-:Y:S01]  /*3240*/  @!P0 FSEL R13, R13, -INF , !P6 ;  /* 0xff8000000d0d8808 */ /* 0x000fe20007000000 */
[--C-:B------:R-:W-:Y:S01]  /*3250*/  FFMA.FTZ R12, R12, c[0x0][0x23c], -R6.reuse ;  /* 0x00008f000c0c7a23 */ /* 0x100fe20000010806 */
[-C--:B------:R-:W-:Y:S01]  /*3260*/  @!P0 ISETP.GE.AND P6, PT, R142, R140.reuse, PT ;  /* 0x0000008c8e00820c */ /* 0x080fe20003fc6270 */
[----:B------:R-:W-:Y:S01]  /*3270*/  IMAD.WIDE.U32 R142, R152, -0x2daee0ad, RZ ;  /* 0xd2511f53988e7825 */ /* 0x000fe200078e00ff */
[-C--:B------:R-:W-:Y:S01]  /*3280*/  @!P0 ISETP.GE.AND P5, PT, R9, R149.reuse, PT ;  /* 0x000000950900820c */ /* 0x080fe20003fa6270 */
[----:B------:R2:W-:Y:S01]  /*3290*/  MUFU.EX2 R231, R14 ;  /* 0x0000000e00e77308 */ /* 0x0005e20000000800 */
[----:B------:R-:W-:Y:S02]  /*32a0*/  @!P0 FSEL R18, R18, -INF , !P2 ;  /* 0xff80000012128808 */ /* 0x000fe40005000000 */
[----:B------:R-:W-:Y:S01]  /*32b0*/  @!P0 ISETP.GE.AND P2, PT, R8, R149, PT ;  /* 0x000000950800820c */ /* 0x000fe20003f46270 */
[----:B------:R-:W-:Y:S01]  /*32c0*/  FFMA.FTZ R13, R13, c[0x0][0x23c], -R6 ;  /* 0x00008f000d0d7a23 */ /* 0x000fe20000010806 */
[----:B------:R-:W-:Y:S01]  /*32d0*/  @!P0 FSEL R15, R15, -INF , !P4 ;  /* 0xff8000000f0f8808 */ /* 0x000fe20006000000 */
[--C-:B------:R-:W-:Y:S01]  /*32e0*/  FFMA.FTZ R18, R18, c[0x0][0x23c], -R141.reuse ;  /* 0x00008f0012127a23 */ /* 0x100fe2000001088d */
[-C--:B------:R-:W-:Y:S02]  /*32f0*/  @!P0 ISETP.GE.AND P4, PT, R9, R140.reuse, PT ;  /* 0x0000008c0900820c */ /* 0x080fe40003f86270 */
[----:B------:R-:W-:Y:S01]  /*3300*/  @!P0 FSEL R17, R17, -INF , !P3 ;  /* 0xff80000011118808 */ /* 0x000fe20005800000 */
[----:B------:R-:W-:Y:S01]  /*3310*/  FFMA.FTZ R232, R15, c[0x0][0x23c], -R4 ;  /* 0x00008f000fe87a23 */ /* 0x000fe20000010804 */
[----:B------:R-:W-:Y:S01]  /*3320*/  @!P0 FSEL R19, R19, -INF , !P6 ;  /* 0xff80000013138808 */ /* 0x000fe20007000000 */
[----:B------:R-:W-:Y:S01]  /*3330*/  MUFU.EX2 R229, R13 ;  /* 0x0000000d00e57308 */ /* 0x000fe20000000800 */
[-C--:B------:R-:W-:Y:S01]  /*3340*/  @!P0 ISETP.GE.AND P6, PT, R8, R140.reuse, PT ;  /* 0x0000008c0800820c */ /* 0x080fe20003fc6270 */
[--C-:B------:R-:W-:Y:S01]  /*3350*/  FFMA.FTZ R17, R17, c[0x0][0x23c], -R148.reuse ;  /* 0x00008f0011117a23 */ /* 0x100fe20000010894 */
[----:B------:R-:W-:Y:S01]  /*3360*/  @!P0 FSEL R20, R20, -INF , !P5 ;  /* 0xff80000014148808 */ /* 0x000fe20006800000 */
[--C-:B------:R-:W-:Y:S01]  /*3370*/  FFMA.FTZ R19, R19, c[0x0][0x23c], -R141.reuse ;  /* 0x00008f0013137a23 */ /* 0x100fe2000001088d */
[C---:B------:R-:W-:Y:S01]  /*3380*/  @!P0 ISETP.GE.AND P5, PT, R8.reuse, R7, PT ;  /* 0x000000070800820c */ /* 0x040fe20003fa6270 */
[----:B---3--:R-:W-:Y:S01]  /*3390*/  IMAD.WIDE.U32 R10, R153, -0x2daee0ad, RZ ;  /* 0xd2511f53990a7825 */ /* 0x008fe200078e00ff */
[----:B------:R-:W-:Y:S02]  /*33a0*/  @!P0 FSEL R21, R21, -INF , !P2 ;  /* 0xff80000015158808 */ /* 0x000fe40005000000 */
[----:B------:R-:W-:Y:S01]  /*33b0*/  @!P0 ISETP.GE.AND P2, PT, R8, R5, PT ;  /* 0x000000050800820c */ /* 0x000fe20003f46270 */
[----:B------:R-:W-:Y:S01]  /*33c0*/  FFMA.FTZ R20, R20, c[0x0][0x23c], -R148 ;  /* 0x00008f0014147a23 */ /* 0x000fe20000010894 */
[----:B------:R-:W-:Y:S01]  /*33d0*/  LOP3.LUT R144, R143, UR42, R10, 0x96, !PT ;  /* 0x0000002a8f907c12 */ /* 0x000fe2000f8e960a */
[----:B------:R-:W-:Y:S01]  /*33e0*/  FFMA.FTZ R21, R21, c[0x0][0x23c], -R148 ;  /* 0x00008f0015157a23 */ /* 0x000fe20000010894 */
[----:B------:R-:W-:Y:S01]  /*33f0*/  @!P0 IADD3 R8, R0, 0x18, RZ ;  /* 0x0000001800088810 */ /* 0x000fe20007ffe0ff */
[----:B------:R-:W-:Y:S01]  /*3400*/  MUFU.EX2 R163, R16 ;  /* 0x0000001000a37308 */ /* 0x000fe20000000800 */
[----:B------:R-:W-:Y:S01]  /*3410*/  @!P0 ISETP.GE.AND P1, PT, R9, R7, PT ;  /* 0x000000070900820c */ /* 0x000fe20003f26270 */
[----:B--2---:R-:W-:Y:S01]  /*3420*/  IMAD.WIDE.U32 R14, R157, -0x326172a9, RZ ;  /* 0xcd9e8d579d0e7825 */ /* 0x004fe200078e00ff */
[----:B------:R-:W-:Y:S02]  /*3430*/  @!P0 ISETP.GE.AND P3, PT, R9, R5, PT ;  /* 0x000000050900820c */ /* 0x000fe40003f66270 */
[----:B------:R-:W-:Y:S01]  /*3440*/  @!P0 FSEL R22, R22, -INF , !P4 ;  /* 0xff80000016168808 */ /* 0x000fe20006000000 */
[----:B------:R-:W-:Y:S01]  /*3450*/  IMAD.WIDE.U32 R144, R144, -0x326172a9, RZ ;  /* 0xcd9e8d5790907825 */ /* 0x000fe200078e00ff */
[----:B------:R-:W-:Y:S02]  /*3460*/  @!P0 ISETP.GE.AND P4, PT, R8, R7, PT ;  /* 0x000000070800820c */ /* 0x000fe40003f86270 */
[----:B------:R-:W-:Y:S01]  /*3470*/  LOP3.LUT R11, R11, UR37, R162, 0x96, !PT ;  /* 0x000000250b0b7c12 */ /* 0x000fe2000f8e96a2 */
[----:B------:R2:W-:Y:S01]  /*3480*/  MUFU.EX2 R230, R12 ;  /* 0x0000000c00e67308 */ /* 0x0005e20000000800 */
[----:B------:R-:W-:Y:S01]  /*3490*/  @!P0 FSEL R24, R24, -INF , !P1 ;  /* 0xff80000018188808 */ /* 0x000fe20004800000 */
[--C-:B------:R-:W-:Y:S01]  /*34a0*/  FFMA.FTZ R22, R22, c[0x0][0x23c], -R141.reuse ;  /* 0x00008f0016167a23 */ /* 0x100fe2000001088d */
[----:B------:R-:W-:Y:S01]  /*34b0*/  @!P0 ISETP.GE.AND P1, PT, R8, R5, PT ;  /* 0x000000050800820c */ /* 0x000fe20003f26270 */
[----:B------:R-:W-:Y:S01]  /*34c0*/  IMAD.WIDE.U32 R10, R11, -0x326172a9, RZ ;  /* 0xcd9e8d570b0a7825 */ /* 0x000fe200078e00ff */
[----:B------:R-:W-:Y:S02]  /*34d0*/  @!P0 FSEL R26, R26, -INF , !P3 ;  /* 0xff8000001a1a8808 */ /* 0x000fe40005800000 */
[----:B------:R-:W-:Y:S01]  /*34e0*/  @!P0 ISETP.GE.AND P3, PT, R8, R149, PT ;  /* 0x000000950800820c */ /* 0x000fe20003f66270 */
[----:B------:R-:W-:Y:S01]  /*34f0*/  FFMA.FTZ R24, R24, c[0x0][0x23c], -R6 ;  /* 0x00008f0018187a23 */ /* 0x000fe20000010806 */
[----:B------:R-:W-:Y:S01]  /*3500*/  @!P0 FSEL R28, R28, -INF , !P4 ;  /* 0xff8000001c1c8808 */ /* 0x000fe20006000000 */
[----:B------:R-:W-:Y:S01]  /*3510*/  FFMA.FTZ R26, R26, c[0x0][0x23c], -R4 ;  /* 0x00008f001a1a7a23 */ /* 0x000fe20000010804 */
[-C--:B------:R-:W-:Y:S01]  /*3520*/  @!P0 ISETP.GE.AND P4, PT, R8, R140.reuse, PT ;  /* 0x0000008c0800820c */ /* 0x080fe20003f86270 */
[----:B------:R-:W-:Y:S01]  /*3530*/  IMAD.WIDE.U32 R8, R158, -0x326172a9, RZ ;  /* 0xcd9e8d579e087825 */ /* 0x000fe200078e00ff */
[----:B------:R-:W-:Y:S01]  /*3540*/  LOP3.LUT R10, R145, UR44, R10, 0x96, !PT ;  /* 0x0000002c910a7c12 */ /* 0x000fe2000f8e960a */
[----:B------:R3:W-:Y:S01]  /*3550*/  MUFU.EX2 R162, R17 ;  /* 0x0000001100a27308 */ /* 0x0007e20000000800 */
[----:B------:R-:W-:Y:S01]  /*3560*/  @!P0 IADD3 R0, R0, 0x19, RZ ;  /* 0x0000001900008810 */ /* 0x000fe20007ffe0ff */
[----:B------:R-:W-:Y:S01]  /*3570*/  FFMA.FTZ R28, R28, c[0x0][0x23c], -R6 ;  /* 0x00008f001c1c7a23 */ /* 0x000fe20000010806 */
[----:B------:R-:W-:Y:S02]  /*3580*/  LOP3.LUT R9, R156, R9, RZ, 0x3c, !PT ;  /* 0x000000099c097212 */ /* 0x000fe400078e3cff */
[----:B------:R-:W-:Y:S01]  /*3590*/  LOP3.LUT R132, R15, UR41, R8, 0x96, !PT ;  /* 0x000000290f847c12 */ /* 0x000fe2000f8e9608 */
[----:B------:R-:W-:Y:S01]  /*35a0*/  UIADD3 UR41, UR39, 0x78dde6e4, URZ ;  /* 0x78dde6e427297890 */ /* 0x000fe2000fffe03f */
[----:B------:R-:W-:Y:S01]  /*35b0*/  @!P0 FSEL R23, R23, -INF , !P6 ;  /* 0xff80000017178808 */ /* 0x000fe20007000000 */
[----:B------:R-:W-:Y:S01]  /*35c0*/  IMAD.WIDE.U32 R8, R9, -0x2daee0ad, RZ ;  /* 0xd2511f5309087825 */ /* 0x000fe200078e00ff */
[----:B------:R-:W-:Y:S01]  /*35d0*/  @!P0 ISETP.GE.AND P6, PT, R0, R7, PT ;  /* 0x000000070000820c */ /* 0x000fe20003fc6270 */
[----:B------:R-:W-:Y:S01]  /*35e0*/  MUFU.EX2 R161, R18 ;  /* 0x0000001200a17308 */ /* 0x000fe20000000800 */
[----:B------:R-:W-:Y:S01]  /*35f0*/  @!P0 FSEL R25, R25, -INF , !P5 ;  /* 0xff80000019198808 */ /* 0x000fe20006800000 */
[----:B------:R-:W-:Y:S01]  /*3600*/  IMAD.WIDE.U32 R132, R132, -0x2daee0ad, RZ ;  /* 0xd2511f5384847825 */ /* 0x000fe200078e00ff */
[----:B------:R-:W-:Y:S01]  /*3610*/  LOP3.LUT R9, R9, UR37, R160, 0x96, !PT ;  /* 0x0000002509097c12 */ /* 0x000fe2000f8e96a0 */
[----:B------:R-:W-:Y:S01]  /*3620*/  UIADD3 UR37, UR31, -0x56f99767, URZ ;  /* 0xa90668991f257890 */ /* 0x000fe2000fffe03f */
[----:B--2---:R-:W-:Y:S01]  /*3630*/  LOP3.LUT R12, R11, UR41, R154, 0x96, !PT ;  /* 0x000000290b0c7c12 */ /* 0x004fe2000f8e969a */
[----:B------:R-:W-:Y:S01]  /*3640*/  IMAD.WIDE.U32 R10, R10, -0x2daee0ad, RZ ;  /* 0xd2511f530a0a7825 */ /* 0x000fe200078e00ff */
[----:B------:R-:W-:Y:S01]  /*3650*/  LOP3.LUT R16, R133, UR42, R8, 0x96, !PT ;  /* 0x0000002a85107c12 */ /* 0x000fe2000f8e9608 */
[----:B------:R-:W-:Y:S01]  /*3660*/  UIADD3 UR42, UR31, 0x646e171e, URZ ;  /* 0x646e171e1f2a7890 */ /* 0x000fe2000fffe03f */
[----:B------:R-:W-:Y:S01]  /*3670*/  @!P0 FSEL R29, R29, -INF , !P6 ;  /* 0xff8000001d1d8808 */ /* 0x000fe20007000000 */
[----:B------:R-:W-:Y:S01]  /*3680*/  IMAD.WIDE.U32 R8, R9, -0x326172a9, RZ ;  /* 0xcd9e8d5709087825 */ /* 0x000fe200078e00ff */
[----:B------:R2:W-:Y:S01]  /*3690*/  MUFU.EX2 R160, R19 ;  /* 0x0000001300a07308 */ /* 0x0005e20000000800 */
[----:B------:R-:W-:Y:S02]  /*36a0*/  @!P0 ISETP.GE.AND P5, PT, R0, R5, PT ;  /* 0x000000050000820c */ /* 0x000fe40003fa6270 */
[----:B---3--:R-:W-:Y:S01]  /*36b0*/  IMAD.WIDE.U32 R16, R16, -0x326172a9, RZ ;  /* 0xcd9e8d5710107825 */ /* 0x008fe200078e00ff */
[----:B------:R-:W-:Y:S01]  /*36c0*/  LOP3.LUT R14, R9, UR41, R14, 0x96, !PT ;  /* 0x00000029090e7c12 */ /* 0x000fe2000f8e960e */
[----:B------:R-:W-:Y:S01]  /*36d0*/  UIADD3 UR41, UR39, -0x4ab325aa, URZ ;  /* 0xb54cda5627297890 */ /* 0x000fe2000fffe03f */
[----:B------:R-:W-:Y:S01]  /*36e0*/  @!P0 ISETP.GE.AND P6, PT, R0, R140, PT ;  /* 0x0000008c0000820c */ /* 0x000fe20003fc6270 */
[----:B------:R-:W-:Y:S01]  /*36f0*/  IMAD.WIDE.U32 R12, R12, -0x2daee0ad, RZ ;  /* 0xd2511f530c0c7825 */ /* 0x000fe200078e00ff */
[----:B------:R-:W-:Y:S02]  /*3700*/  LOP3.LUT R8, R17, UR44, R8, 0x96, !PT ;  /* 0x0000002c11087c12 */ /* 0x000fe4000f8e9608 */
[----:B------:R3:W-:Y:S01]  /*3710*/  MUFU.EX2 R159, R20 ;  /* 0x00000014009f7308 */ /* 0x0007e20000000800 */
[----:B------:R-:W-:Y:S01]  /*3720*/  IMAD.WIDE.U32 R14, R14, -0x2daee0ad, RZ ;  /* 0xd2511f530e0e7825 */ /* 0x000fe200078e00ff */
[----:B------:R-:W-:Y:S02]  /*3730*/  LOP3.LUT R142, R13, UR37, R142, 0x96, !PT ;  /* 0x000000250d8e7c12 */ /* 0x000fe4000f8e968e */
[----:B------:R-:W-:Y:S01]  /*3740*/  SHF.R.U32.HI R146, RZ, 0x10, R10 ;  /* 0x00000010ff927819 */ /* 0x000fe2000001160a */
[----:B------:R-:W-:Y:S01]  /*3750*/  IMAD.WIDE.U32 R8, R8, -0x2daee0ad, RZ ;  /* 0xd2511f5308087825 */ /* 0x000fe200078e00ff */
[----:B------:R-:W-:Y:S01]  /*3760*/  LOP3.LUT R132, R15, UR37, R132, 0x96, !PT ;  /* 0x000000250f847c12 */ /* 0x000fe2000f8e9684 */
[----:B------:R-:W-:Y:S01]  /*3770*/  ULDC.U8 UR37, c[0x0][0x2d8] ;  /* 0x0000b60000257ab9 */ /* 0x000fe20000000000 */
[----:B------:R-:W-:Y:S01]  /*3780*/  LOP3.LUT R140, R10, 0xffff, RZ, 0xc0, !PT ;  /* 0x0000ffff0a8c7812 */ /* 0x000fe200078ec0ff */
[--C-:B------:R-:W-:Y:S01]  /*3790*/  FFMA.FTZ R25, R25, c[0x0][0x23c], -R6.reuse ;  /* 0x00008f0019197a23 */ /* 0x100fe20000010806 */
[----:B------:R-:W-:Y:S01]  /*37a0*/  @!P0 FSEL R27, R27, -INF , !P2 ;  /* 0xff8000001b1b8808 */ /* 0x000fe20005000000 */
[----:B------:R-:W4:Y:S01]  /*37b0*/  MUFU.EX2 R235, R235 ;  /* 0x000000eb00eb7308 */ /* 0x000f220000000800 */
[----:B------:R-:W-:Y:S01]  /*37c0*/  @!P0 ISETP.GE.AND P2, PT, R0, R149, PT ;  /* 0x000000950000820c */ /* 0x000fe20003f46270 */
[----:B------:R-:W-:Y:S01]  /*37d0*/  FFMA.FTZ R6, R29, c[0x0][0x23c], -R6 ;  /* 0x00008f001d067a23 */ /* 0x000fe20000010806 */
[----:B------:R-:W-:Y:S01]  /*37e0*/  LOP3.LUT R12, R11, UR42, R12, 0x96, !PT ;  /* 0x0000002a0b0c7c12 */ /* 0x000fe2000f8e960c */
[----:B------:R-:W-:Y:S01]  /*37f0*/  FFMA.FTZ R27, R27, c[0x0][0x23c], -R4 ;  /* 0x00008f001b1b7a23 */ /* 0x000fe20000010804 */
[----:B------:R-:W-:Y:S01]  /*3800*/  LOP3.LUT R5, R10, 0xff, RZ, 0xc0, !PT ;  /* 0x000000ff0a057812 */ /* 0x000fe200078ec0ff */
[----:B------:R-:W-:Y:S01]  /*3810*/  FFMA.FTZ R23, R23, c[0x0][0x23c], -R141 ;  /* 0x00008f0017177a23 */ /* 0x000fe2000001088d */
[----:B------:R-:W-:Y:S01]  /*3820*/  SHF.R.U32.HI R0, RZ, 0x18, R10 ;  /* 0x00000018ff007819 */ /* 0x000fe2000001160a */
[----:B------:R-:W-:Y:S01]  /*3830*/  IMAD.WIDE.U32 R10, R142, -0x326172a9, RZ ;  /* 0xcd9e8d578e0a7825 */ /* 0x000fe200078e00ff */
[C---:B------:R-:W-:Y:S01]  /*3840*/  LOP3.LUT R133, R8.reuse, 0xff, RZ, 0xc0, !PT ;  /* 0x000000ff08857812 */ /* 0x040fe200078ec0ff */
[----:B------:R-:W-:Y:S01]  /*3850*/  MUFU.EX2 R150, R6 ;  /* 0x0000000600967308 */ /* 0x000fe20000000800 */
[----:B------:R-:W-:Y:S02]  /*3860*/  LOP3.LUT R143, R8, 0xffff, RZ, 0xc0, !PT ;  /* 0x0000ffff088f7812 */ /* 0x000fe400078ec0ff */
[----:B------:R-:W-:Y:S02]  /*3870*/  LOP3.LUT R7, R9, UR42, R14, 0x96, !PT ;  /* 0x0000002a09077c12 */ /* 0x000fe4000f8e960e */
[--C-:B------:R-:W-:Y:S02]  /*3880*/  SHF.R.U32.HI R145, RZ, 0x18, R8.reuse ;  /* 0x00000018ff917819 */ /* 0x100fe40000011608 */
[----:B------:R-:W-:Y:S01]  /*3890*/  SHF.R.U32.HI R238, RZ, 0x10, R8 ;  /* 0x00000010ffee7819 */ /* 0x000fe20000011608 */
[----:B------:R-:W-:Y:S01]  /*38a0*/  IMAD.WIDE.U32 R8, R132, -0x326172a9, RZ ;  /* 0xcd9e8d5784087825 */ /* 0x000fe200078e00ff */
[----:B------:R-:W-:Y:S01]  /*38b0*/  @!P0 FSEL R30, R30, -INF , !P1 ;  /* 0xff8000001e1e8808 */ /* 0x000fe20004800000 */
[----:B------:R-:W-:Y:S01]  /*38c0*/  MUFU.EX2 R232, R232 ;  /* 0x000000e800e87308 */ /* 0x000fe20000000800 */
[----:B------:R-:W-:Y:S02]  /*38d0*/  ISETP.LE.U32.AND P1, PT, R5, UR37, PT ;  /* 0x0000002505007c0c */ /* 0x000fe4000bf23070 */
[----:B------:R-:W-:Y:S01]  /*38e0*/  LOP3.LUT R5, R11, UR41, R144, 0x96, !PT ;  /* 0x000000290b057c12 */ /* 0x000fe2000f8e9690 */
[--C-:B------:R-:W-:Y:S01]  /*38f0*/  FFMA.FTZ R30, R30, c[0x0][0x23c], -R4.reuse ;  /* 0x00008f001e1e7a23 */ /* 0x100fe20000010804 */
[----:B------:R-:W-:Y:S02]  /*3900*/  @!P0 FSEL R31, R31, -INF , !P5 ;  /* 0xff8000001f1f8808 */ /* 0x000fe40006800000 */
[----:B------:R-:W-:Y:S02]  /*3910*/  ISETP.LE.U32.AND P5, PT, R0, UR37, PT ;  /* 0x0000002500007c0c */ /* 0x000fe4000bfa3070 */
[C---:B------:R-:W-:Y:S01]  /*3920*/  LOP3.LUT R17, R10.reuse, 0xffff, RZ, 0xc0, !PT ;  /* 0x0000ffff0a117812 */ /* 0x040fe200078ec0ff */
[----:B------:R-:W-:Y:S01]  /*3930*/  MUFU.EX2 R158, R21 ;  /* 0x00000015009e7308 */ /* 0x000fe20000000800 */
[----:B--2---:R-:W-:Y:S01]  /*3940*/  LOP3.LUT R19, R10, 0xff, RZ, 0xc0, !PT ;  /* 0x000000ff0a137812 */ /* 0x004fe200078ec0ff */
[----:B------:R-:W-:Y:S01]  /*3950*/  FFMA.FTZ R4, R31, c[0x0][0x23c], -R4 ;  /* 0x00008f001f047a23 */ /* 0x000fe20000010804 */
[--C-:B------:R-:W-:Y:S02]  /*3960*/  SHF.R.U32.HI R18, RZ, 0x10, R10.reuse ;  /* 0x00000010ff127819 */ /* 0x100fe4000001160a */
[----:B---3--:R-:W-:Y:S02]  /*3970*/  SHF.R.U32.HI R20, RZ, 0x18, R10 ;  /* 0x00000018ff147819 */ /* 0x008fe4000001160a */
[----:B------:R-:W-:Y:S02]  /*3980*/  LOP3.LUT R0, R9, UR41, R16, 0x96, !PT ;  /* 0x0000002909007c12 */ /* 0x000fe4000f8e9610 */
[--C-:B------:R-:W-:Y:S01]  /*3990*/  SHF.R.U32.HI R11, RZ, 0x10, R8.reuse ;  /* 0x00000010ff0b7819 */ /* 0x100fe20000011608 */
[----:B------:R-:W-:Y:S01]  /*39a0*/  MUFU.EX2 R157, R22 ;  /* 0x00000016009d7308 */ /* 0x000fe20000000800 */
[C---:B------:R-:W-:Y:S02]  /*39b0*/  LOP3.LUT R13, R8.reuse, 0xffff, RZ, 0xc0, !PT ;  /* 0x0000ffff080d7812 */ /* 0x040fe400078ec0ff */
[----:B------:R-:W-:Y:S02]  /*39c0*/  LOP3.LUT R14, R8, 0xff, RZ, 0xc0, !PT ;  /* 0x000000ff080e7812 */ /* 0x000fe400078ec0ff */
[----:B------:R-:W-:Y:S02]  /*39d0*/  SHF.R.U32.HI R15, RZ, 0x18, R8 ;  /* 0x00000018ff0f7819 */ /* 0x000fe40000011608 */
[C---:B------:R-:W-:Y:S02]  /*39e0*/  LOP3.LUT R9, R5.reuse, 0xffff, RZ, 0xc0, !PT ;  /* 0x0000ffff05097812 */ /* 0x040fe400078ec0ff */
[----:B------:R-:W-:Y:S01]  /*39f0*/  LOP3.LUT R10, R5, 0xff, RZ, 0xc0, !PT ;  /* 0x000000ff050a7812 */ /* 0x000fe200078ec0ff */
[----:B------:R-:W-:Y:S01]  /*3a00*/  MUFU.EX2 R155, R24 ;  /* 0x00000018009b7308 */ /* 0x000fe20000000800 */
[--C-:B------:R-:W-:Y:S02]  /*3a10*/  SHF.R.U32.HI R8, RZ, 0x10, R5.reuse ;  /* 0x00000010ff087819 */ /* 0x100fe40000011605 */
[----:B------:R-:W-:Y:S02]  /*3a20*/  @!P0 FSEL R32, R32, -INF , !P3 ;  /* 0xff80000020208808 */ /* 0x000fe40005800000 */
[----:B------:R-:W-:Y:S02]  /*3a30*/  ISETP.LE.U32.AND P3, PT, R10, UR37, PT ;  /* 0x000000250a007c0c */ /* 0x000fe4000bf63070 */
[----:B------:R-:W-:Y:S01]  /*3a40*/  SHF.R.U32.HI R10, RZ, 0x18, R5 ;  /* 0x00000018ff0a7819 */ /* 0x000fe20000011605 */
[--C-:B------:R-:W-:Y:S01]  /*3a50*/  FFMA.FTZ R32, R32, c[0x0][0x23c], -R148.reuse ;  /* 0x00008f0020207a23 */ /* 0x100fe20000010894 */
[----:B------:R-:W-:Y:S01]  /*3a60*/  LOP3.LUT R5, R8, 0xff, RZ, 0xc0, !PT ;  /* 0x000000ff08057812 */ /* 0x000fe200078ec0ff */
[----:B------:R-:W-:Y:S01]  /*3a70*/  MUFU.EX2 R153, R26 ;  /* 0x0000001a00997308 */ /* 0x000fe20000000800 */
[----:B------:R-:W-:Y:S02]  /*3a80*/  SHF.R.U32.HI R8, RZ, 0x8, R9 ;  /* 0x00000008ff087819 */ /* 0x000fe40000011609 */
[----:B------:R-:W-:Y:S02]  /*3a90*/  @!P0 FSEL R34, R34, -INF , !P4 ;  /* 0xff80000022228808 */ /* 0x000fe40006000000 */
[----:B------:R-:W-:Y:S02]  /*3aa0*/  ISETP.LE.U32.AND P4, PT, R5, UR37, PT ;  /* 0x0000002505007c0c */ /* 0x000fe4000bf83070 */
[----:B------:R-:W-:Y:S01]  /*3ab0*/  LOP3.LUT R5, R8, 0xffff, RZ, 0xc0, !PT ;  /* 0x0000ffff08057812 */ /* 0x000fe200078ec0ff */
[----:B------:R-:W-:Y:S01]  /*3ac0*/  @!P3 FADD.FTZ R228, -R228, -RZ ;  /* 0x800000ffe4e4b221 */ /* 0x000fe20000010100 */
[----:B------:R-:W-:Y:S01]  /*3ad0*/  @!P0 FSEL R33, R33, -INF , !P2 ;  /* 0xff80000021218808 */ /* 0x000fe20005000000 */
[----:B------:R-:W2:Y:S01]  /*3ae0*/  MUFU.EX2 R149, R32 ;  /* 0x0000002000957308 */ /* 0x000ea20000000800 */
[----:B------:R-:W-:Y:S01]  /*3af0*/  @!P0 FSEL R35, R35, -INF , !P6 ;  /* 0xff80000023238808 */ /* 0x000fe20007000000 */
[--C-:B------:R-:W-:Y:S01]  /*3b00*/  FFMA.FTZ R34, R34, c[0x0][0x23c], -R141.reuse ;  /* 0x00008f0022227a23 */ /* 0x100fe2000001088d */
[----:B------:R-:W-:Y:S01]  /*3b10*/  ISETP.LE.U32.AND P0, PT, R5, UR37, PT ;  /* 0x0000002505007c0c */ /* 0x000fe2000bf03070 */
[----:B------:R-:W-:Y:S01]  /*3b20*/  FFMA.FTZ R148, R33, c[0x0][0x23c], -R148 ;  /* 0x00008f0021947a23 */ /* 0x000fe20000010894 */
[C---:B------:R-:W-:Y:S01]  /*3b30*/  LOP3.LUT R5, R0.reuse, 0xffff, RZ, 0xc0, !PT ;  /* 0x0000ffff00057812 */ /* 0x040fe200078ec0ff */
[----:B------:R-:W-:Y:S01]  /*3b40*/  FFMA.FTZ R141, R35, c[0x0][0x23c], -R141 ;  /* 0x00008f00238d7a23 */ /* 0x000fe2000001088d */
[----:B------:R-:W-:Y:S01]  /*3b50*/  LOP3.LUT R8, R0, 0xff, RZ, 0xc0, !PT ;  /* 0x000000ff00087812 */ /* 0x000fe200078ec0ff */
[----:B------:R-:W-:Y:S01]  /*3b60*/  @!P4 FADD.FTZ R226, -R226, -RZ ;  /* 0x800000ffe2e2c221 */ /* 0x000fe20000010100 */
[----:B------:R-:W-:Y:S01]  /*3b70*/  SHF.R.U32.HI R5, RZ, 0x8, R5 ;  /* 0x00000008ff057819 */ /* 0x000fe20000011605 */
[----:B------:R-:W-:Y:S01]  /*3b80*/  MUFU.EX2 R148, R148 ;  /* 0x0000009400947308 */ /* 0x000fe20000000800 */
[----:B------:R-:W-:Y:S02]  /*3b90*/  ISETP.LE.U32.AND P2, PT, R10, UR37, PT ;  /* 0x000000250a007c0c */ /* 0x000fe4000bf43070 */
[----:B------:R-:W-:Y:S02]  /*3ba0*/  ISETP.LE.U32.AND P6, PT, R8, UR37, PT ;  /* 0x0000002508007c0c */ /* 0x000fe4000bfc3070 */
[----:B------:R-:W-:Y:S01]  /*3bb0*/  LOP3.LUT R5, R5, 0xffff, RZ, 0xc0, !PT ;  /* 0x0000ffff05057812 */ /* 0x000fe200078ec0ff */
[----:B------:R-:W-:Y:S01]  /*3bc0*/  @!P0 FADD.FTZ R227, -R227, -RZ ;  /* 0x800000ffe3e38221 */ /* 0x000fe20000010100 */
[--C-:B------:R-:W-:Y:S02]  /*3bd0*/  SHF.R.U32.HI R8, RZ, 0x18, R0.reuse ;  /* 0x00000018ff087819 */ /* 0x100fe40000011600 */
[----:B------:R-:W-:Y:S01]  /*3be0*/  SHF.R.U32.HI R0, RZ, 0x10, R0 ;  /* 0x00000010ff007819 */ /* 0x000fe20000011600 */
[----:B------:R-:W-:Y:S01]  /*3bf0*/  MUFU.EX2 R144, R4 ;  /* 0x0000000400907308 */ /* 0x000fe20000000800 */
[----:B------:R-:W-:Y:S02]  /*3c00*/  ISETP.LE.U32.AND P0, PT, R5, UR37, PT ;  /* 0x0000002505007c0c */ /* 0x000fe4000bf03070 */
[----:B------:R-:W-:Y:S01]  /*3c10*/  LOP3.LUT R0, R0, 0xff, RZ, 0xc0, !PT ;  /* 0x000000ff00007812 */ /* 0x000fe200078ec0ff */
[----:B-1----:R-:W-:Y:S01]  /*3c20*/  @!P2 FADD.FTZ R233, -R233, -RZ ;  /* 0x800000ffe9e9a221 */ /* 0x002fe20000010100 */
[----:B------:R-:W-:Y:S01]  /*3c30*/  SHF.R.U32.HI R5, RZ, 0x8, R13 ;  /* 0x00000008ff057819 */ /* 0x000fe2000001160d */
[----:B----4-:R-:W-:Y:S01]  /*3c40*/  @!P6 FADD.FTZ R235, -R235, -RZ ;  /* 0x800000ffebebe221 */ /* 0x010fe20000010100 */
[----:B------:R-:W-:Y:S01]  /*3c50*/  ISETP.LE.U32.AND P4, PT, R0, UR37, PT ;  /* 0x0000002500007c0c */ /* 0x000fe2000bf83070 */
[----:B--2---:R-:W-:Y:S01]  /*3c60*/  @!P1 FADD.FTZ R149, -R149, -RZ ;  /* 0x800000ff95959221 */ /* 0x004fe20000010100 */
[----:B------:R-:W-:Y:S01]  /*3c70*/  LOP3.LUT R0, R11, 0xff, RZ, 0xc0, !PT ;  /* 0x000000ff0b007812 */ /* 0x000fe200078ec0ff */
[----:B------:R-:W1:Y:S01]  /*3c80*/  MUFU.EX2 R156, R23 ;  /* 0x00000017009c7308 */ /* 0x000e620000000800 */
[----:B------:R-:W-:Y:S02]  /*3c90*/  ISETP.LE.U32.AND P2, PT, R14, UR37, PT ;  /* 0x000000250e007c0c */ /* 0x000fe4000bf43070 */
[----:B------:R-:W-:Y:S01]  /*3ca0*/  ISETP.LE.U32.AND P6, PT, R0, UR37, PT ;  /* 0x0000002500007c0c */ /* 0x000fe2000bfc3070 */
[----:B------:R-:W-:Y:S01]  /*3cb0*/  @!P0 FADD.FTZ R234, -R234, -RZ ;  /* 0x800000ffeaea8221 */ /* 0x000fe20000010100 */
[----:B------:R-:W-:Y:S02]  /*3cc0*/  LOP3.LUT R0, R5, 0xffff, RZ, 0xc0, !PT ;  /* 0x0000ffff05007812 */ /* 0x000fe400078ec0ff */
[----:B------:R-:W-:Y:S02]  /*3cd0*/  ISETP.LE.U32.AND P3, PT, R8, UR37, PT ;  /* 0x0000002508007c0c */ /* 0x000fe4000bf63070 */
[----:B------:R-:W-:Y:S01]  /*3ce0*/  ISETP.LE.U32.AND P0, PT, R0, UR37, PT ;  /* 0x0000002500007c0c */ /* 0x000fe2000bf03070 */
[----:B------:R-:W-:Y:S01]  /*3cf0*/  @!P4 FADD.FTZ R237, -R237, -RZ ;  /* 0x800000ffededc221 */ /* 0x000fe20000010100 */
[----:B------:R-:W-:Y:S01]  /*3d00*/  LOP3.LUT R5, R12, 0xff, RZ, 0xc0, !PT ;  /* 0x000000ff0c057812 */ /* 0x000fe200078ec0ff */
[----:B------:R-:W2:Y:S01]  /*3d10*/  MUFU.EX2 R154, R25 ;  /* 0x00000019009a7308 */ /* 0x000ea20000000800 */
[----:B------:R-:W-:Y:S01]  /*3d20*/  SHF.R.U32.HI R0, RZ, 0x8, R17 ;  /* 0x00000008ff007819 */ /* 0x000fe20000011611 */
[----:B------:R-:W-:Y:S01]  /*3d30*/  @!P2 FADD.FTZ R230, -R230, -RZ ;  /* 0x800000ffe6e6a221 */ /* 0x000fe20000010100 */
[----:B------:R-:W-:Y:S01]  /*3d40*/  ISETP.LE.U32.AND P2, PT, R19, UR37, PT ;  /* 0x0000002513007c0c */ /* 0x000fe2000bf43070 */
[----:B------:R-:W-:Y:S01]  /*3d50*/  @!P6 FADD.FTZ R231, -R231, -RZ ;  /* 0x800000ffe7e7e221 */ /* 0x000fe20000010100 */
[----:B------:R-:W-:Y:S02]  /*3d60*/  ISETP.LE.U32.AND P4, PT, R5, UR37, PT ;  /* 0x0000002505007c0c */ /* 0x000fe4000bf83070 */
[----:B------:R-:W-:Y:S01]  /*3d70*/  LOP3.LUT R5, R18, 0xff, RZ, 0xc0, !PT ;  /* 0x000000ff12057812 */ /* 0x000fe200078ec0ff */
[----:B------:R-:W-:Y:S01]  /*3d80*/  @!P3 FADD.FTZ R236, -R236, -RZ ;  /* 0x800000ffececb221 */ /* 0x000fe20000010100 */
[----:B------:R-:W-:Y:S01]  /*3d90*/  LOP3.LUT R0, R0, 0xffff, RZ, 0xc0, !PT ;  /* 0x0000ffff00007812 */ /* 0x000fe200078ec0ff */
[----:B------:R-:W-:Y:S01]  /*3da0*/  @!P0 FADD.FTZ R229, -R229, -RZ ;  /* 0x800000ffe5e58221 */ /* 0x000fe20000010100 */
[----:B------:R-:W-:Y:S01]  /*3db0*/  ISETP.LE.U32.AND P0, PT, R5, UR37, PT ;  /* 0x0000002505007c0c */ /* 0x000fe2000bf03070 */
[----:B------:R-:W-:Y:S01]  /*3dc0*/  MUFU.EX2 R152, R27 ;  /* 0x0000001b00987308 */ /* 0x000fe20000000800 */
[----:B------:R-:W-:Y:S02]  /*3dd0*/  ISETP.LE.U32.AND P6, PT, R0, UR37, PT ;  /* 0x0000002500007c0c */ /* 0x000fe4000bfc3070 */
[----:B------:R-:W-:Y:S01]  /*3de0*/  LOP3.LUT R0, R12, 0xffff, RZ, 0xc0, !PT ;  /* 0x0000ffff0c007812 */ /* 0x000fe200078ec0ff */
[----:B------:R-:W-:Y:S01]  /*3df0*/  @!P2 FADD.FTZ R163, -R163, -RZ ;  /* 0x800000ffa3a3a221 */ /* 0x000fe20000010100 */
[----:B------:R-:W-:Y:S01]  /*3e00*/  ISETP.LE.U32.AND P3, PT, R15, UR37, PT ;  /* 0x000000250f007c0c */ /* 0x000fe2000bf63070 */
[----:B------:R-:W-:Y:S01]  /*3e10*/  @!P4 FADD.FTZ R159, -R159, -RZ ;  /* 0x800000ff9f9fc221 */ /* 0x000fe20000010100 */
[----:B------:R-:W-:Y:S02]  /*3e20*/  SHF.R.U32.HI R0, RZ, 0x8, R0 ;  /* 0x00000008ff007819 */ /* 0x000fe40000011600 */
[----:B------:R-:W-:Y:S01]  /*3e30*/  ISETP.LE.U32.AND P2, PT, R20, UR37, PT ;  /* 0x0000002514007c0c */ /* 0x000fe2000bf43070 */
[----:B------:R-:W-:Y:S01]  /*3e40*/  MUFU.EX2 R151, R28 ;  /* 0x0000001c00977308 */ /* 0x000fe20000000800 */
[--C-:B------:R-:W-:Y:S01]  /*3e50*/  SHF.R.U32.HI R5, RZ, 0x18, R12.reuse ;  /* 0x00000018ff057819 */ /* 0x100fe2000001160c */
[----:B------:R-:W-:Y:S01]  /*3e60*/  @!P0 FADD.FTZ R161, -R161, -RZ ;  /* 0x800000ffa1a18221 */ /* 0x000fe20000010100 */
[----:B------:R-:W-:Y:S01]  /*3e70*/  LOP3.LUT R0, R0, 0xffff, RZ, 0xc0, !PT ;  /* 0x0000ffff00007812 */ /* 0x000fe200078ec0ff */
[----:B------:R-:W-:Y:S01]  /*3e80*/  @!P6 FADD.FTZ R162, -R162, -RZ ;  /* 0x800000ffa2a2e221 */ /* 0x000fe20000010100 */
[----:B------:R-:W-:Y:S02]  /*3e90*/  SHF.R.U32.HI R12, RZ, 0x10, R12 ;  /* 0x00000010ff0c7819 */ /* 0x000fe4000001160c */
[----:B------:R-:W-:Y:S01]  /*3ea0*/  ISETP.LE.U32.AND P0, PT, R0, UR37, PT ;  /* 0x0000002500007c0c */ /* 0x000fe2000bf03070 */
[----:B------:R-:W-:Y:S01]  /*3eb0*/  @!P3 FADD.FTZ R232, -R232, -RZ ;  /* 0x800000ffe8e8b221 */ /* 0x000fe20000010100 */
[----:B------:R-:W-:Y:S01]  /*3ec0*/  LOP3.LUT R12, R12, 0xff, RZ, 0xc0, !PT ;  /* 0x000000ff0c0c7812 */ /* 0x000fe200078ec0ff */
[----:B------:R-:W-:Y:S01]  /*3ed0*/  MUFU.EX2 R147, R30 ;  /* 0x0000001e00937308 */ /* 0x000fe20000000800 */
[C---:B------:R-:W-:Y:S01]  /*3ee0*/  LOP3.LUT R0, R7.reuse, 0xffff, RZ, 0xc0, !PT ;  /* 0x0000ffff07007812 */ /* 0x040fe200078ec0ff */
[----:B------:R-:W-:Y:S01]  /*3ef0*/  @!P2 FADD.FTZ R160, -R160, -RZ ;  /* 0x800000ffa0a0a221 */ /* 0x000fe20000010100 */
[----:B------:R-:W-:Y:S02]  /*3f00*/  ISETP.LE.U32.AND P6, PT, R12, UR37, PT ;  /* 0x000000250c007c0c */ /* 0x000fe4000bfc3070 */
[----:B------:R-:W-:Y:S02]  /*3f10*/  LOP3.LUT R6, R7, 0xff, RZ, 0xc0, !PT ;  /* 0x000000ff07067812 */ /* 0x000fe400078ec0ff */
[----:B------:R-:W-:Y:S02]  /*3f20*/  ISETP.LE.U32.AND P3, PT, R5, UR37, PT ;  /* 0x0000002505007c0c */ /* 0x000fe4000bf63070 */
[--C-:B------:R-:W-:Y:S01]  /*3f30*/  SHF.R.U32.HI R5, RZ, 0x10, R7.reuse ;  /* 0x00000010ff057819 */ /* 0x100fe20000011607 */
[----:B------:R-:W-:Y:S01]  /*3f40*/  @!P0 FADD.FTZ R158, -R158, -RZ ;  /* 0x800000ff9e9e8221 */ /* 0x000fe20000010100 */
[----:B------:R-:W-:Y:S02]  /*3f50*/  SHF.R.U32.HI R0, RZ, 0x8, R0 ;  /* 0x00000008ff007819 */ /* 0x000fe40000011600 */
[----:B------:R-:W-:Y:S02]  /*3f60*/  ISETP.LE.U32.AND P2, PT, R6, UR37, PT ;  /* 0x0000002506007c0c */ /* 0x000fe4000bf43070 */
[----:B------:R-:W-:Y:S01]  /*3f70*/  LOP3.LUT R0, R0, 0xffff, RZ, 0xc0, !PT ;  /* 0x0000ffff00007812 */ /* 0x000fe200078ec0ff */
[----:B------:R-:W-:Y:S01]  /*3f80*/  @!P6 FADD.FTZ R157, -R157, -RZ ;  /* 0x800000ff9d9de221 */ /* 0x000fe20000010100 */
[----:B------:R-:W-:Y:S02]  /*3f90*/  LOP3.LUT R5, R5, 0xff, RZ, 0xc0, !PT ;  /* 0x000000ff05057812 */ /* 0x000fe400078ec0ff */
[----:B------:R-:W-:Y:S01]  /*3fa0*/  ISETP.LE.U32.AND P0, PT, R0, UR37, PT ;  /* 0x0000002500007c0c */ /* 0x000fe2000bf03070 */
[----:B-1----:R-:W-:Y:S01]  /*3fb0*/  @!P3 FADD.FTZ R156, -R156, -RZ ;  /* 0x800000ff9c9cb221 */ /* 0x002fe20000010100 */
[----:B------:R-:W-:Y:S02]  /*3fc0*/  LOP3.LUT R0, R146, 0xff, RZ, 0xc0, !PT ;  /* 0x000000ff92007812 */ /* 0x000fe400078ec0ff */
[----:B------:R-:W-:Y:S01]  /*3fd0*/  ISETP.LE.U32.AND P4, PT, R5, UR37, PT ;  /* 0x0000002505007c0c */ /* 0x000fe2000bf83070 */
[----:B------:R-:W1:Y:S01]  /*3fe0*/  MUFU.EX2 R146, R34 ;  /* 0x0000002200927308 */ /* 0x000e620000000800 */
[----:B------:R-:W-:Y:S01]  /*3ff0*/  SHF.R.U32.HI R5, RZ, 0x8, R140 ;  /* 0x00000008ff057819 */ /* 0x000fe2000001168c */
[----:B------:R-:W-:Y:S01]  /*4000*/  @!P2 FADD.FTZ R155, -R155, -RZ ;  /* 0x800000ff9b9ba221 */ /* 0x000fe20000010100 */
[----:B------:R-:W-:Y:S01]  /*4010*/  ISETP.LE.U32.AND P6, PT, R0, UR37, PT ;  /* 0x0000002500007c0c */ /* 0x000fe2000bfc3070 */
[----:B------:R-:W-:Y:S01]  /*4020*/  IMAD.U32 R140, RZ, RZ, UR36 ;  /* 0x00000024ff8c7e24 */ /* 0x000fe2000f8e00ff */
[----:B------:R-:W-:Y:S02]  /*4030*/  LOP3.LUT R0, R5, 0xffff, RZ, 0xc0, !PT ;  /* 0x0000ffff05007812 */ /* 0x000fe400078ec0ff */
[----:B------:R-:W-:Y:S01]  /*4040*/  SHF.R.U32.HI R7, RZ, 0x18, R7 ;  /* 0x00000018ff077819 */ /* 0x000fe20000011607 */
[----:B--2---:R-:W-:Y:S01]  /*4050*/  @!P0 FADD.FTZ R154, -R154, -RZ ;  /* 0x800000ff9a9a8221 */ /* 0x004fe20000010100 */
[----:B------:R-:W-:Y:S02]  /*4060*/  ISETP.LE.U32.AND P2, PT, R0, UR37, PT ;  /* 0x0000002500007c0c */ /* 0x000fe4000bf43070 */
[----:B------:R-:W-:Y:S01]  /*4070*/  F2FP.RELU.PACK_AB R0, R227, R228 ;  /* 0x000000e4e300723e */ /* 0x000fe200000008ff */
[----:B------:R-:W-:Y:S01]  /*4080*/  @!P4 FADD.FTZ R153, -R153, -RZ ;  /* 0x800000ff9999c221 */ /* 0x000fe20000010100 */
[----:B------:R-:W-:Y:S02]  /*4090*/  SHF.R.U32.HI R5, RZ, 0x8, R143 ;  /* 0x00000008ff057819 */ /* 0x000fe4000001168f */
[----:B------:R-:W-:Y:S01]  /*40a0*/  ISETP.LE.U32.AND P4, PT, R7, UR37, PT ;  /* 0x0000002507007c0c */ /* 0x000fe2000bf83070 */
[----:B------:R2:W-:Y:S01]  /*40b0*/  STS [R242+0x13000], R0 ;  /* 0x01300000f2007388 */ /* 0x0005e20000000800 */
[----:B------:R-:W-:Y:S02]  /*40c0*/  F2FP.RELU.PACK_AB R7, R233, R226 ;  /* 0x000000e2e907723e */ /* 0x000fe400000008ff */
[----:B------:R-:W-:Y:S02]  /*40d0*/  LOP3.LUT R5, R5, 0xffff, RZ, 0xc0, !PT ;  /* 0x0000ffff05057812 */ /* 0x000fe400078ec0ff */
[----:B------:R-:W-:Y:S01]  /*40e0*/  LOP3.LUT R6, R238, 0xff, RZ, 0xc0, !PT ;  /* 0x000000ffee067812 */ /* 0x000fe200078ec0ff */
[----:B------:R-:W-:Y:S01]  /*40f0*/  @!P2 FADD.FTZ R148, -R148, -RZ ;  /* 0x800000ff9494a221 */ /* 0x000fe20000010100 */
[----:B------:R-:W-:Y:S01]  /*4100*/  ISETP.LE.U32.AND P2, PT, R5, UR37, PT ;  /* 0x0000002505007c0c */ /* 0x000fe2000bf43070 */
[----:B------:R3:W-:Y:S01]  /*4110*/  STS [R242+0x13400], R7 ;  /* 0x01340007f2007388 */ /* 0x0007e20000000800 */
[----:B------:R-:W-:Y:S01]  /*4120*/  F2FP.RELU.PACK_AB R5, R162, R163 ;  /* 0x000000a3a205723e */ /* 0x000fe200000008ff */
[----:B-1----:R-:W-:Y:S01]  /*4130*/  @!P6 FADD.FTZ R146, -R146, -RZ ;  /* 0x800000ff9292e221 */ /* 0x002fe20000010100 */
[----:B------:R-:W-:Y:S01]  /*4140*/  ISETP.LE.U32.AND P1, PT, R6, UR37, PT ;  /* 0x0000002506007c0c */ /* 0x000fe2000bf23070 */
[----:B------:R-:W-:Y:S01]  /*4150*/  @!P4 FADD.FTZ R152, -R152, -RZ ;  /* 0x800000ff9898c221 */ /* 0x000fe20000010100 */
[----:B------:R-:W-:Y:S01]  /*4160*/  F2FP.RELU.PACK_AB R6, R234, R235 ;  /* 0x000000ebea06723e */ /* 0x000fe200000008ff */
[----:B------:R1:W-:Y:S01]  /*4170*/  STS [R241+0x13000], R5 ;  /* 0x01300005f1007388 */ /* 0x0003e20000000800 */
[----:B------:R-:W-:Y:S01]  /*4180*/  F2FP.RELU.PACK_AB R4, R236, R237 ;  /* 0x000000edec04723e */ /* 0x000fe200000008ff */
[----:B------:R-:W-:Y:S01]  /*4190*/  IMAD.MOV.U32 R238, RZ, RZ, c[0x0][0x1c0] ;  /* 0x00007000ffee7624 */ /* 0x000fe200078e00ff */
[----:B------:R-:W-:Y:S02]  /*41a0*/  ISETP.LE.U32.AND P0, PT, R145, UR37, PT ;  /* 0x0000002591007c0c */ /* 0x000fe4000bf03070 */
[----:B------:R-:W4:Y:S01]  /*41b0*/  MUFU.EX2 R145, R141 ;  /* 0x0000008d00917308 */ /* 0x000f220000000800 */
[----:B------:R-:W-:Y:S01]  /*41c0*/  ISETP.LE.U32.AND P3, PT, R133, UR37, PT ;  /* 0x0000002585007c0c */ /* 0x000fe2000bf63070 */
[----:B------:R-:W-:Y:S01]  /*41d0*/  @!P2 FADD.FTZ R150, -R150, -RZ ;  /* 0x800000ff9696a221 */ /* 0x000fe20000010100 */
[----:B------:R-:W-:Y:S01]  /*41e0*/  FSETP.GE.FTZ.AND P2, PT, R228, RZ, PT ;  /* 0x000000ffe400720b */ /* 0x000fe20003f56000 */
[----:B------:R-:W-:Y:S01]  /*41f0*/  IMAD R238, R238, c[0x0][0x22c], RZ ;  /* 0x00008b00eeee7a24 */ /* 0x000fe200078e02ff */
[----:B------:R-:W-:Y:S01]  /*4200*/  FSETP.GE.FTZ.AND P4, PT, R162, RZ, PT ;  /* 0x000000ffa200720b */ /* 0x000fe20003f96000 */
[----:B------:R-:W-:Y:S01]  /*4210*/  @!P1 FADD.FTZ R147, -R147, -RZ ;  /* 0x800000ff93939221 */ /* 0x000fe20000010100 */
[----:B--2---:R-:W-:Y:S01]  /*4220*/  F2FP.RELU.PACK_AB R0, R160, R161 ;  /* 0x000000a1a000723e */ /* 0x004fe200000008ff */
[----:B------:R-:W-:Y:S01]  /*4230*/  IMAD.U32 R238, R238, -0x40, RZ ;  /* 0xffffffc0eeee7824 */ /* 0x000fe200078e00ff */
[----:B------:R-:W-:Y:S02]  /*4240*/  FSETP.GE.FTZ.AND P1, PT, R227, RZ, PT ;  /* 0x000000ffe300720b */ /* 0x000fe40003f36000 */
[----:B------:R-:W-:Y:S01]  /*4250*/  @!P0 FADD.FTZ R144, -R144, -RZ ;  /* 0x800000ff90908221 */ /* 0x000fe20000010100 */
[----:B------:R2:W-:Y:S01]  /*4260*/  STS [R241+0x13400], R0 ;  /* 0x01340000f1007388 */ /* 0x0005e20000000800 */
[----:B------:R-:W-:Y:S01]  /*4270*/  LEA R142, P0, R248, R140, 0x2 ;  /* 0x0000008cf88e7211 */ /* 0x000fe200078010ff */
[----:B------:R-:W-:Y:S01]  /*4280*/  @!P3 FADD.FTZ R151, -R151, -RZ ;  /* 0x800000ff9797b221 */ /* 0x000fe20000010100 */
[----:B---3--:R-:W-:Y:S01]  /*4290*/  F2FP.RELU.PACK_AB R7, R229, R230 ;  /* 0x000000e6e507723e */ /* 0x008fe200000008ff */
[----:B------:R3:W-:Y:S01]  /*42a0*/  STS [R242+0x14000], R6 ;  /* 0x01400006f2007388 */ /* 0x0007e20000000800 */
[----:B------:R-:W-:Y:S03]  /*42b0*/  FSETP.GE.FTZ.AND P3, PT, R159, RZ, PT ;  /* 0x000000ff9f00720b */ /* 0x000fe60003f76000 */
[----:B------:R3:W-:Y:S01]  /*42c0*/  STS [R242+0x14400], R4 ;  /* 0x01440004f2007388 */ /* 0x0007e20000000800 */
[----:B-1----:R-:W-:Y:S03]  /*42d0*/  F2FP.RELU.PACK_AB R5, R158, R159 ;  /* 0x0000009f9e05723e */ /* 0x002fe600000008ff */
[----:B------:R1:W-:Y:S01]  /*42e0*/  STS [R241+0x14000], R7 ;  /* 0x01400007f1007388 */ /* 0x0003e20000000800 */
[----:B----4-:R-:W-:Y:S01]  /*42f0*/  @!P5 FADD.FTZ R145, -R145, -RZ ;  /* 0x800000ff9191d221 */ /* 0x010fe20000010100 */
[----:B------:R-:W-:Y:S01]  /*4300*/  FSETP.GE.FTZ.AND P5, PT, R163, RZ, PT ;  /* 0x000000ffa300720b */ /* 0x000fe20003fb6000 */
[----:B------:R-:W-:Y:S05]  /*4310*/  IMAD.U32 R141, RZ, RZ, UR43 ;  /* 0x0000002bff8d7e24 */ /* 0x000fea000f8e00ff */
[----:B------:R-:W-:Y:S02]  /*4320*/  LEA.HI.X.SX32 R143, R248, R141, 0x2, P0 ;  /* 0x0000008df88f7211 */ /* 0x000fe400000f16ff */
[----:B------:R-:W-:Y:S02]  /*4330*/  FSETP.GE.FTZ.AND P0, PT, R226, RZ, PT ;  /* 0x000000ffe200720b */ /* 0x000fe40003f16000 */
[----:B--2---:R-:W-:Y:S01]  /*4340*/  F2FP.RELU.PACK_AB R0, R148, R149 ;  /* 0x000000959400723e */ /* 0x004fe200000008ff */
[----:B------:R-:W2:Y:S01]  /*4350*/  LDG.E R141, [R142.64] ;  /* 0x000000228e8d7981 */ /* 0x000ea2000c1e1900 */
[----:B---3--:R-:W-:Y:S03]  /*4360*/  F2FP.RELU.PACK_AB R6, R232, R231 ;  /* 0x000000e7e806723e */ /* 0x008fe600000008ff */
[----:B------:R-:W3:Y:S01]  /*4370*/  LDG.E R140, [R142.64+0x20] ;  /* 0x000020228e8c7981 */ /* 0x000ee2000c1e1900 */
[----:B------:R-:W-:Y:S03]  /*4380*/  F2FP.RELU.PACK_AB R4, R156, R157 ;  /* 0x0000009d9c04723e */ /* 0x000fe600000008ff */
[----:B------:R4:W-:Y:S01]  /*4390*/  STS [R241+0x14400], R6 ;  /* 0x01440006f1007388 */ /* 0x0009e20000000800 */
[----:B-1----:R-:W-:Y:S03]  /*43a0*/  F2FP.RELU.PACK_AB R7, R154, R155 ;  /* 0x0000009b9a07723e */ /* 0x002fe600000008ff */
[----:B------:R1:W-:Y:S04]  /*43b0*/  STS [R240+0x13000], R5 ;  /* 0x01300005f0007388 */ /* 0x0003e80000000800 */
[----:B------:R1:W-:Y:S04]  /*43c0*/  STS [R240+0x13400], R4 ;  /* 0x01340004f0007388 */ /* 0x0003e80000000800 */
[----:B------:R1:W-:Y:S01]  /*43d0*/  STS [R239+0x13000], R0 ;  /* 0x01300000ef007388 */ /* 0x0003e20000000800 */
[----:B----4-:R-:W-:Y:S02]  /*43e0*/  F2FP.RELU.PACK_AB R6, R152, R153 ;  /* 0x000000999806723e */ /* 0x010fe400000008ff */
[----:B-1----:R-:W-:Y:S02]  /*43f0*/  F2FP.RELU.PACK_AB R5, R145, R146 ;  /* 0x000000929105723e */ /* 0x002fe400000008ff */
        /* <DEDUP_REMOVED lines=66> */
[----:B------:R-:W-:Y:S01]  /*4820*/  FSEL R4, R4, R141, P1 ;  /* 0x0000008d04047208 */ /* 0x000fe20000800000 */
[----:B------:R-:W1:Y:S01]  /*4830*/  LDSM.16.M88.4 R136, [R216+0x8800] ;  /* 0x00880000d888783b */ /* 0x000e620000000200 */
[----:B------:R-:W-:Y:S01]  /*4840*/  FSEL R0, R0, R140, P0 ;  /* 0x0000008c00007208 */ /* 0x000fe20000000000 */
[----:B------:R-:W-:Y:S01]  /*4850*/  FMUL.FTZ R228, R228, R5 ;  /* 0x00000005e4e47220 */ /* 0x000fe20000410000 */
[----:B------:R-:W-:Y:S01]  /*4860*/  LEA R224, P0, R238, R224, 0x2 ;  /* 0x000000e0eee07211 */ /* 0x000fe200078010ff */
[----:B------:R-:W-:Y:S01]  /*4870*/  FMUL.FTZ R227, R227, R4 ;  /* 0x00000004e3e37220 */ /* 0x000fe20000410000 */
[----:B------:R-:W-:Y:S01]  /*4880*/  FSETP.GE.FTZ.AND P1, PT, R149, RZ, PT ;  /* 0x000000ff9500720b */ /* 0x000fe20003f36000 */
[----:B------:R-:W-:Y:S01]  /*4890*/  FMUL.FTZ R226, R226, R0 ;  /* 0x00000000e2e27220 */ /* 0x000fe20000410000 */
[----:B------:R-:W-:Y:S01]  /*48a0*/  LEA.HI.X.SX32 R225, R238, R225, 0x2, P0 ;  /* 0x000000e1eee17211 */ /* 0x000fe200000f16ff */
[----:B------:R-:W2:Y:S01]  /*48b0*/  LDG.E R4, [R142.64+0x80] ;  /* 0x000080228e047981 */ /* 0x000ea2000c1e1900 */
[----:B------:R-:W-:Y:S02]  /*48c0*/  FSETP.GE.FTZ.AND P0, PT, R148, RZ, PT ;  /* 0x000000ff9400720b */ /* 0x000fe40003f16000 */
[----:B------:R-:W-:Y:S01]  /*48d0*/  FSETP.GE.FTZ.AND P2, PT, R158, RZ, PT ;  /* 0x000000ff9e00720b */ /* 0x000fe20003f56000 */
[----:B------:R-:W3:Y:S01]  /*48e0*/  LDG.E R0, [R142.64+0xa0] ;  /* 0x0000a0228e007981 */ /* 0x000ee2000c1e1900 */
        /* <DEDUP_REMOVED lines=19> */
[----:B------:R-:W-:Y:S01]  /*4a20*/  FADD.FTZ R6, -R140, R19 ;  /* 0x000000138c067221 */ /* 0x000fe20000010100 */
[----:B------:R-:W-:Y:S01]  /*4a30*/  FSETP.GE.FTZ.AND P4, PT, R156, RZ, PT ;  /* 0x000000ff9c00720b */ /* 0x000fe20003f96000 */
[----:B------:R-:W-:Y:S01]  /*4a40*/  FMUL.FTZ R20, R163, R20 ;  /* 0x00000014a3147220 */ /* 0x000fe20000410000 */
[----:B------:R-:W-:Y:S01]  /*4a50*/  FSETP.GE.FTZ.AND P3, PT, R146, RZ, PT ;  /* 0x000000ff9200720b */ /* 0x000fe20003f76000 */
[----:B------:R-:W-:Y:S02]  /*4a60*/  FMUL.FTZ R162, R162, R17 ;  /* 0x00000011a2a27220 */ /* 0x000fe40000410000 */
[----:B------:R-:W-:Y:S04]  /*4a70*/  FMUL.FTZ R159, R159, R16 ;  /* 0x000000109f9f7220 */ /* 0x000fe80000410000 */
[----:B------:R-:W-:Y:S05]  /*4a80*/  FADD.FTZ R5, -R141, R32 ;  /* 0x000000208d057221 */ /* 0x000fea0000010100 */
[----:B------:R-:W-:Y:S01]  /*4a90*/  FSEL R5, R5, R141, P1 ;  /* 0x0000008d05057208 */ /* 0x000fe20000800000 */
[----:B------:R-:W-:Y:S01]  /*4aa0*/  @P0 FADD.FTZ R141, -R141, R33 ;  /* 0x000000218d8d0221 */ /* 0x000fe20000010100 */
[----:B------:R-:W-:Y:S02]  /*4ab0*/  FSETP.GE.FTZ.AND P0, PT, R233, RZ, PT ;  /* 0x000000ffe900720b */ /* 0x000fe40003f16000 */
[----:B------:R-:W-:Y:S01]  /*4ac0*/  FSETP.GE.FTZ.AND P1, PT, R160, RZ, PT ;  /* 0x000000ffa000720b */ /* 0x000fe20003f36000 */
[----:B------:R-:W-:Y:S01]  /*4ad0*/  FMUL.FTZ R149, R149, R5 ;  /* 0x0000000595957220 */ /* 0x000fe20000410000 */
[-C--:B------:R-:W-:Y:S01]  /*4ae0*/  FSEL R7, R7, R140.reuse, P0 ;  /* 0x0000008c07077208 */ /* 0x080fe20000000000 */
[----:B------:R-:W-:Y:S01]  /*4af0*/  FADD.FTZ R5, -R140, R22 ;  /* 0x000000168c057221 */ /* 0x000fe20000010100 */
[----:B------:R-:W-:Y:S01]  /*4b00*/  FSETP.GE.FTZ.AND P0, PT, R157, RZ, PT ;  /* 0x000000ff9d00720b */ /* 0x000fe20003f16000 */
[----:B------:R-:W-:Y:S01]  /*4b10*/  FMUL.FTZ R141, R148, R141 ;  /* 0x0000008d948d7220 */ /* 0x000fe20000410000 */
[-C--:B------:R-:W-:Y:S01]  /*4b20*/  FSEL R6, R6, R140.reuse, P1 ;  /* 0x0000008c06067208 */ /* 0x080fe20000800000 */
[----:B------:R-:W-:Y:S01]  /*4b30*/  FMUL.FTZ R233, R233, R7 ;  /* 0x00000007e9e97220 */ /* 0x000fe20000410000 */
        /* <DEDUP_REMOVED lines=12> */
[C---:B--2---:R-:W-:Y:S02]  /*4c00*/  FADD.FTZ R5, -R4.reuse, R9 ;  /* 0x0000000904057221 */ /* 0x044fe40000010100 */
        /* <DEDUP_REMOVED lines=16> */
[C---:B---3--:R-:W-:Y:S01]  /*4d10*/  FADD.FTZ R5, -R0.reuse, R14 ;  /* 0x0000000e00057221 */ /* 0x048fe20000010100 */
        /* <DEDUP_REMOVED lines=65> */
.L_x_219:
        /* <DEDUP_REMOVED lines=119> */
.L_x_220:
[----:B------:R-:W-:Y:S01]  /*58a0*/  LDSM.16.M88.4 R24, [R217] ;  /* 0x00000000d918783b */ /* 0x000fe20000000200 */
[----:B------:R-:W-:Y:S01]  /*58b0*/  IMAD.MOV.U32 R140, RZ, RZ, c[0x0][0x1c0] ;  /* 0x00007000ff8c7624 */ /* 0x000fe200078e00ff */
[----:B------:R-:W-:Y:S01]  /*58c0*/  ULOP3.LUT UR37, UR6, 0x1, URZ, 0xc0, !UPT ;  /* 0x0000000106257892 */ /* 0x000fe2000f8ec03f */
[----:B------:R-:W-:Y:S01]  /*58d0*/  IMAD.MOV.U32 R141, RZ, RZ, 0x4 ;  /* 0x00000004ff8d7424 */ /* 0x000fe200078e00ff */
[----:B------:R-:W-:Y:S01]  /*58e0*/  UISETP.GT.AND UP2, UPT, UR6, UR7, UPT ;  /* 0x000000070600728c */ /* 0x000fe2000bf44270 */
[----:B------:R-:W2:Y:S01]  /*58f0*/  LDSM.16.MT88.4 R8, [R0+0x9000] ;  /* 0x009000000008783b */ /* 0x000ea20000004200 */
[----:B------:R-:W-:Y:S01]  /*5900*/  IMAD R140, R140, c[0x0][0x22c], RZ ;  /* 0x00008b008c8c7a24 */ /* 0x000fe200078e02ff */
[----:B------:R-:W-:Y:S01]  /*5910*/  UISETP.NE.U32.AND UP0, UPT, UR37, 0x1, UPT ;  /* 0x000000012500788c */ /* 0x000fe2000bf05070 */
[----:B------:R-:W-:Y:S01]  /*5920*/  IMAD.MOV.U32 R142, RZ, RZ, c[0x0][0x1c0] ;  /* 0x00007000ff8e7624 */ /* 0x000fe200078e00ff */
[----:B------:R-:W-:Y:S01]  /*5930*/  @UP3 UIADD3 UR41, UP1, UR4, -0x100, URZ ;  /* 0xffffff0004293890 */ /* 0x000fe2000ff3e03f */
[----:B------:R-:W3:Y:S01]  /*5940*/  LDSM.16.MT88.4 R16, [R0+0xb000] ;  /* 0x00b000000010783b */ /* 0x000ee20000004200 */
[----:B------:R-:W-:Y:S01]  /*5950*/  IMAD.SHL.U32 R140, R140, 0x8, RZ ;  /* 0x000000088c8c7824 */ /* 0x000fe200078e00ff */
[----:B------:R-:W-:Y:S01]  /*5960*/  UIADD3 UR6, UR6, -0x1, URZ ;  /* 0xffffffff06067890 */ /* 0x000fe2000fffe03f */
[----:B------:R-:W-:Y:S01]  /*5970*/  IMAD R142, R142, c[0x0][0x22c], RZ ;  /* 0x00008b008e8e7a24 */ /* 0x000fe200078e02ff */
[----:B------:R-:W-:Y:S01]  /*5980*/  @UP3 UIADD3.X UR37, UR5, -0x1, URZ, UP1, !UPT ;  /* 0xffffffff05253890 */ /* 0x000fe20008ffe43f */
[----:B------:R-:W4:Y:S01]  /*5990*/  LDSM.16.MT88.4 R28, [R0+0xd000] ;  /* 0x00d00000001c783b */ /* 0x000f220000004200 */
[----:B------:R-:W-:Y:S02]  /*59a0*/  IMAD.MOV.U32 R145, RZ, RZ, c[0x0][0x1c0] ;  /* 0x00007000ff917624 */ /* 0x000fe400078e00ff */
[----:B------:R-:W-:Y:S02]  /*59b0*/  IMAD R142, R142, 0x18, RZ ;  /* 0x000000188e8e7824 */ /* 0x000fe400078e02ff */
[----:B------:R-:W-:Y:S01]  /*59c0*/  LDSM.16.M88.4 R32, [R218] ;  /* 0x00000000da20783b */ /* 0x000fe20000000200 */
[----:B------:R-:W-:Y:S02]  /*59d0*/  IMAD R145, R145, c[0x0][0x22c], RZ ;  /* 0x00008b0091917a24 */ /* 0x000fe400078e02ff */
[----:B------:R-:W-:Y:S02]  /*59e0*/  IMAD.MOV.U32 R144, RZ, RZ, c[0x0][0x1c0] ;  /* 0x00007000ff907624 */ /* 0x000fe400078e00ff */
[----:B------:R-:W1:Y:S01]  /*59f0*/  LDSM.16.MT88.4 R132, [R0+0x9400] ;  /* 0x009400000084783b */ /* 0x000e620000004200 */
[----:B------:R-:W-:Y:S02]  /*5a00*/  IMAD.SHL.U32 R145, R145, 0x20, RZ ;  /* 0x0000002091917824 */ /* 0x000fe400078e00ff */
[----:B------:R-:W-:Y:S02]  /*5a10*/  IMAD R144, R144, c[0x0][0x22c], RZ ;  /* 0x00008b0090907a24 */ /* 0x000fe400078e02ff */
[----:B------:R-:W1:Y:S01]  /*5a20*/  LDSM.16.MT88.4 R136, [R0+0xb400] ;  /* 0x00b400000088783b */ /* 0x000e620000004200 */
[----:B------:R-:W-:Y:S02]  /*5a30*/  IMAD.MOV.U32 R143, RZ, RZ, c[0x0][0x1c0] ;  /* 0x00007000ff8f7624 */ /* 0x000fe400078e00ff */
[----:B------:R-:W-:Y:S02]  /*5a40*/  IMAD R144, R144, 0x28, RZ ;  /* 0x0000002890907824 */ /* 0x000fe400078e02ff */
[----:B------:R-:W-:Y:S04]  /*5a50*/  IMAD R143, R143, c[0x0][0x22c], RZ ;  /* 0x00008b008f8f7a24 */ /* 0x000fe800078e02ff */
[----:B------:R-:W-:Y:S01]  /*5a60*/  IMAD R143, R143, 0x30, RZ ;  /* 0x000000308f8f7824 */ /* 0x000fe200078e02ff */
[C---:B-12---:R-:W-:Y:S08]  /*5a70*/  HMMA.16816.F32 R4, R24.reuse, R8, RZ ;  /* 0x000000081804723c */ /* 0x046ff000000018ff */
[C---:B------:R-:W-:Y:S08]  /*5a80*/  HMMA.16816.F32 R8, R24.reuse, R10, RZ ;  /* 0x0000000a1808723c */ /* 0x040ff000000018ff */
[C---:B---3--:R-:W-:Y:S08]  /*5a90*/  HMMA.16816.F32 R12, R24.reuse, R16, RZ ;  /* 0x00000010180c723c */ /* 0x048ff000000018ff */
[C---:B------:R-:W-:Y:S08]  /*5aa0*/  HMMA.16816.F32 R16, R24.reuse, R18, RZ ;  /* 0x000000121810723c */ /* 0x040ff000000018ff */
[C---:B----4-:R-:W-:Y:S08]  /*5ab0*/  HMMA.16816.F32 R20, R24.reuse, R28, RZ ;  /* 0x0000001c1814723c */ /* 0x050ff000000018ff */
        /* <DEDUP_REMOVED lines=10> */
[----:B------:R-:W1:Y:S05]  /*5b60*/  LDSM.16.MT88.4 R28, [R0+0xb800] ;  /* 0x00b80000001c783b */ /* 0x000e6a0000004200 */
[----:B------:R-:W3:Y:S02]  /*5b70*/  LDSM.16.MT88.4 R32, [R0+0xd800] ;  /* 0x00d800000020783b */ /* 0x000ee40000004200 */
        /* <DEDUP_REMOVED lines=8> */
[----:B------:R-:W2:Y:S05]  /*5c00*/  LDSM.16.MT88.4 R32, [R0+0xbc00] ;  /* 0x00bc00000020783b */ /* 0x000eaa0000004200 */
[----:B------:R-:W3:Y:S02]  /*5c10*/  LDSM.16.MT88.4 R132, [R0+0xdc00] ;  /* 0x00dc00000084783b */ /* 0x000ee40000004200 */
        /* <DEDUP_REMOVED lines=39> */
[----:B------:R3:W2:Y:S02]  /*5e90*/  LDSM.16.MT88.4 R132, [R0+0xec00] ;  /* 0x00ec00000084783b */ /* 0x0006a40000004200 */
[C---:B-1----:R-:W-:Y:S03]  /*5ea0*/  HMMA.16816.F32 R4, R28.reuse, R136, R4 ;  /* 0x000000881c04723c */ /* 0x042fe60000001804 */
[----:B------:R-:W4:Y:S02]  /*5eb0*/  LDL R137, [R1+0xc] ;  /* 0x00000c0001897983 */ /* 0x000f240000100800 */
[----:B---3--:R-:W-:Y:S03]  /*5ec0*/  @P0 IADD3 R0, R248, -0x40, RZ ;  /* 0xffffffc0f8000810 */ /* 0x008fe60007ffe0ff */
[----:B------:R-:W3:Y:S01]  /*5ed0*/  LDL R136, [R1+0x14] ;  /* 0x0000140001887983 */ /* 0x000ee20000100800 */
[C---:B------:R-:W-:Y:S08]  /*5ee0*/  HMMA.16816.F32 R8, R28.reuse, R138, R8 ;  /* 0x0000008a1c08723c */ /* 0x040ff00000001808 */
[C---:B--2---:R-:W-:Y:S07]  /*5ef0*/  HMMA.16816.F32 R12, R28.reuse, R32, R12 ;  /* 0x000000201c0c723c */ /* 0x044fee000000180c */
[CC--:B------:R-:W-:Y:S01]  /*5f00*/  LEA R32, P1, R140.reuse, R224.reuse, 0x2 ;  /* 0x000000e08c207211 */ /* 0x0c0fe200078210ff */
[C---:B------:R-:W-:Y:S04]  /*5f10*/  HMMA.16816.F32 R16, R28.reuse, R34, R16 ;  /* 0x000000221c10723c */ /* 0x040fe80000001810 */
[----:B------:R-:W-:Y:S03]  /*5f20*/  LEA.HI.X.SX32 R33, R140, R225, 0x2, P1 ;  /* 0x000000e18c217211 */ /* 0x000fe600008f16ff */
[----:B------:R-:W-:Y:S01]  /*5f30*/  @P0 IMAD.WIDE R34, R0, R141, UR4 ;  /* 0x0000000400220e25 */ /* 0x000fe2000f8e028d */
[C---:B------:R-:W-:Y:S01]  /*5f40*/  HMMA.16816.F32 R20, R28.reuse, R132, R20 ;  /* 0x000000841c14723c */ /* 0x040fe20000001814 */
[----:B------:R-:W2:Y:S01]  /*5f50*/  LDL R0, [R1+0x10] ;  /* 0x0000100001007983 */ /* 0x000ea20000100800 */
[----:B------:R-:W-:Y:S02]  /*5f60*/  @UP3 UMOV UR4, UR41 ;  /* 0x0000002900043c82 */ /* 0x000fe40008000000 */
[----:B------:R-:W-:Y:S01]  /*5f70*/  IMAD.MOV.U32 R141, RZ, RZ, c[0x0][0x1c0] ;  /* 0x00007000ff8d7624 */ /* 0x000fe200078e00ff */
[----:B------:R-:W-:Y:S01]  /*5f80*/  @UP3 UMOV UR5, UR37 ;  /* 0x0000002500053c82 */ /* 0x000fe20008000000 */
[----:B------:R1:W5:Y:S02]  /*5f90*/  @P0 LDG.E R252, [R34.64] ;  /* 0x0000002222fc0981 */ /* 0x000364000c1e1900 */
[----:B------:R-:W-:Y:S03]  /*5fa0*/  HMMA.16816.F32 R24, R28, R134, R24 ;  /* 0x000000861c18723c */ /* 0x000fe60000001818 */
[----:B------:R1:W5:Y:S01]  /*5fb0*/  @P0 LDG.E R251, [R34.64+0x20] ;  /* 0x0000202222fb0981 */ /* 0x000362000c1e1900 */
[----:B------:R-:W-:Y:S03]  /*5fc0*/  IMAD R141, R141, c[0x0][0x22c], RZ ;  /* 0x00008b008d8d7a24 */ /* 0x000fe600078e02ff */
[CC--:B------:R-:W-:Y:S01]  /*5fd0*/  LEA R28, P2, R144.reuse, R224.reuse, 0x2 ;  /* 0x000000e0901c7211 */ /* 0x0c0fe200078410ff */
[----:B------:R1:W5:Y:S01]  /*5fe0*/  @P0 LDG.E R250, [R34.64+0x80] ;  /* 0x0000802222fa0981 */ /* 0x000362000c1e1900 */
[----:B------:R-:W-:Y:S03]  /*5ff0*/  IMAD.SHL.U32 R141, R141, 0x10, RZ ;  /* 0x000000108d8d7824 */ /* 0x000fe600078e00ff */
[-C--:B------:R-:W-:Y:S01]  /*6000*/  LEA.HI.X.SX32 R29, R144, R225.reuse, 0x2, P2 ;  /* 0x000000e1901d7211 */ /* 0x080fe200010f16ff */
[----:B------:R1:W5:Y:S01]  /*6010*/  @P0 LDG.E R249, [R34.64+0xa0] ;  /* 0x0000a02222f90981 */ /* 0x000362000c1e1900 */
[----:B------:R-:W-:Y:S04]  /*6020*/  IMAD.MOV.U32 R144, RZ, RZ, c[0x0][0x1c0] ;  /* 0x00007000ff907624 */ /* 0x000fe800078e00ff */
[----:B------:R1:W-:Y:S01]  /*6030*/  RED.E.ADD.F32.FTZ.RN.STRONG.GPU [R224.64], R4 ;  /* 0x00000004e000798e */ /* 0x0003e2000c10e7a2 */
[----:B------:R-:W-:Y:S04]  /*6040*/  IMAD R144, R144, c[0x0][0x22c], RZ ;  /* 0x00008b0090907a24 */ /* 0x000fe800078e02ff */
[----:B------:R1:W-:Y:S01]  /*6050*/  RED.E.ADD.F32.FTZ.RN.STRONG.GPU [R32.64], R5 ;  /* 0x000000052000798e */ /* 0x0003e2000c10e7a2 */
[----:B------:R-:W-:Y:S01]  /*6060*/  IMAD.SHL.U32 R144, R144, 0x8, RZ ;  /* 0x0000000890907824 */ /* 0x000fe200078e00ff */
[CC--:B-1----:R-:W-:Y:S04]  /*6070*/  LEA R34, P0, R141.reuse, R224.reuse, 0x2 ;  /* 0x000000e08d227211 */ /* 0x0c2fe800078010ff */
[-C--:B------:R-:W-:Y:S02]  /*6080*/  LEA.HI.X.SX32 R35, R141, R225.reuse, 0x2, P0 ;  /* 0x000000e18d237211 */ /* 0x080fe400000f16ff */
[CC--:B------:R-:W-:Y:S02]  /*6090*/  LEA R30, P0, R145.reuse, R224.reuse, 0x2 ;  /* 0x000000e0911e7211 */ /* 0x0c0fe400078010ff */
[CC--:B------:R-:W-:Y:S01]  /*60a0*/  LEA R4, P1, R142.reuse, R224.reuse, 0x2 ;  /* 0x000000e08e047211 */ /* 0x0c0fe200078210ff */
[----:B------:R1:W-:Y:S01]  /*60b0*/  RED.E.ADD.F32.FTZ.RN.STRONG.GPU [R34.64], R6 ;  /* 0x000000062200798e */ /* 0x0003e2000c10e7a2 */
[-C--:B------:R-:W-:Y:S01]  /*60c0*/  LEA.HI.X.SX32 R31, R145, R225.reuse, 0x2, P0 ;  /* 0x000000e1911f7211 */ /* 0x080fe200000f16ff */
[----:B------:R-:W-:Y:S01]  /*60d0*/  IMAD.MOV.U32 R145, RZ, RZ, c[0x0][0x1c0] ;  /* 0x00007000ff917624 */ /* 0x000fe200078e00ff */
[-C--:B------:R-:W-:Y:S01]  /*60e0*/  LEA.HI.X.SX32 R5, R142, R225.reuse, 0x2, P1 ;  /* 0x000000e18e057211 */ /* 0x080fe200008f16ff */
[----:B------:R-:W-:Y:S02]  /*60f0*/  IMAD.MOV.U32 R142, RZ, RZ, c[0x0][0x1c0] ;  /* 0x00007000ff8e7624 */ /* 0x000fe400078e00ff */
[----:B------:R-:W-:Y:S02]  /*6100*/  IMAD R145, R145, c[0x0][0x22c], RZ ;  /* 0x00008b0091917a24 */ /* 0x000fe400078e02ff */
[----:B------:R1:W-:Y:S01]  /*6110*/  RED.E.ADD.F32.FTZ.RN.STRONG.GPU [R4.64], R7 ;  /* 0x000000070400798e */ /* 0x0003e2000c10e7a2 */
[----:B------:R-:W-:Y:S02]  /*6120*/  IMAD R142, R142, c[0x0][0x22c], RZ ;  /* 0x00008b008e8e7a24 */ /* 0x000fe400078e02ff */
[----:B------:R-:W-:Y:S02]  /*6130*/  IMAD.SHL.U32 R145, R145, 0x10, RZ ;  /* 0x0000001091917824 */ /* 0x000fe400078e00ff */
[----:B------:R1:W-:Y:S01]  /*6140*/  RED.E.ADD.F32.FTZ.RN.STRONG.GPU [R30.64], R8 ;  /* 0x000000081e00798e */ /* 0x0003e2000c10e7a2 */
[----:B------:R-:W-:Y:S02]  /*6150*/  IMAD R142, R142, 0x38, RZ ;  /* 0x000000388e8e7824 */ /* 0x000fe400078e02ff */
[----:B------:R-:W-:Y:S02]  /*6160*/  IADD3 R139, R145, 0x20, RZ ;  /* 0x00000020918b7810 */ /* 0x000fe40007ffe0ff */
[----:B------:R1:W-:Y:S03]  /*6170*/  RED.E.ADD.F32.FTZ.RN.STRONG.GPU [R28.64], R9 ;  /* 0x000000091c00798e */ /* 0x0003e6000c10e7a2 */
[C---:B------:R-:W-:Y:S04]  /*6180*/  IMAD.IADD R139, R144.reuse, 0x1, R139 ;  /* 0x00000001908b7824 */ /* 0x040fe800078e028b */
[----:B------:R-:W-:Y:S01]  /*6190*/  IMAD.IADD R139, R144, 0x1, R139 ;  /* 0x00000001908b7824 */ /* 0x000fe200078e028b */
[-C--:B-1----:R-:W-:Y:S02]  /*61a0*/  LEA R6, P1, R143, R224.reuse, 0x2 ;  /* 0x000000e08f067211 */ /* 0x082fe400078210ff */
[C---:B------:R-:W-:Y:S02]  /*61b0*/  IADD3 R35, R141.reuse, 0x40, RZ ;  /* 0x000000408d237810 */ /* 0x040fe40007ffe0ff */
[----:B------:R-:W-:Y:S03]  /*61c0*/  IADD3 R34, R141, 0x40, RZ ;  /* 0x000000408d227810 */ /* 0x000fe60007ffe0ff */
[C---:B------:R-:W-:Y:S01]  /*61d0*/  IMAD.IADD R35, R140.reuse, 0x1, R35 ;  /* 0x000000018c237824 */ /* 0x040fe200078e0223 */
[-C--:B------:R-:W-:Y:S01]  /*61e0*/  LEA.HI.X.SX32 R7, R143, R225.reuse, 0x2, P1 ;  /* 0x000000e18f077211 */ /* 0x080fe200008f16ff */
[----:B------:R-:W-:Y:S01]  /*61f0*/  IMAD.IADD R34, R140, 0x1, R34 ;  /* 0x000000018c227824 */ /* 0x000fe200078e0222 */
[CC--:B------:R-:W-:Y:S02]  /*6200*/  LEA R4, P0, R142.reuse, R224.reuse, 0x2 ;  /* 0x000000e08e047211 */ /* 0x0c0fe400078010ff */
[----:B------:R-:W-:Y:S01]  /*6210*/  IADD3 R143, R145, 0x20, RZ ;  /* 0x00000020918f7810 */ /* 0x000fe20007ffe0ff */
[----:B------:R-:W2:Y:S01]  /*6220*/  LDL R30, [R1+0x8] ;  /* 0x00000800011e7983 */ /* 0x000ea20000100800 */
[-C--:B------:R-:W-:Y:S01]  /*6230*/  LEA.HI.X.SX32 R5, R142, R225.reuse, 0x2, P0 ;  /* 0x000000e18e057211 */ /* 0x080fe200000f16ff */
[----:B------:R-:W-:Y:S01]  /*6240*/  IMAD.MOV.U32 R142, RZ, RZ, c[0x0][0x1c0] ;  /* 0x00007000ff8e7624 */ /* 0x000fe200078e00ff */
[----:B------:R-:W-:Y:S01]  /*6250*/  IADD3 R31, R141, 0x40, RZ ;  /* 0x000000408d1f7810 */ /* 0x000fe20007ffe0ff */
[----:B------:R-:W-:Y:S01]  /*6260*/  IMAD.IADD R143, R144, 0x1, R143 ;  /* 0x00000001908f7824 */ /* 0x000fe200078e028f */
[----:B------:R1:W-:Y:S01]  /*6270*/  RED.E.ADD.F32.FTZ.RN.STRONG.GPU [R6.64], R10 ;  /* 0x0000000a0600798e */ /* 0x0003e2000c10e7a2 */
[----:B------:R-:W-:Y:S02]  /*6280*/  IMAD R142, R142, c[0x0][0x22c], RZ ;  /* 0x00008b008e8e7a24 */ /* 0x000fe400078e02ff */
[----:B------:R-:W-:Y:S02]  /*6290*/  IMAD.IADD R31, R140, 0x1, R31 ;  /* 0x000000018c1f7824 */ /* 0x000fe400078e021f */
[----:B------:R-:W-:Y:S01]  /*62a0*/  IMAD.SHL.U32 R142, R142, 0x10, RZ ;  /* 0x000000108e8e7824 */ /* 0x000fe200078e00ff */
[----:B------:R1:W-:Y:S01]  /*62b0*/  RED.E.ADD.F32.FTZ.RN.STRONG.GPU [R4.64], R11 ;  /* 0x0000000b0400798e */ /* 0x0003e2000c10e7a2 */
[C---:B------:R-:W-:Y:S02]  /*62c0*/  IMAD.IADD R34, R140.reuse, 0x1, R34 ;  /* 0x000000018c227824 */ /* 0x040fe400078e0222 */
[----:B------:R-:W-:Y:S01]  /*62d0*/  IMAD.IADD R31, R140, 0x1, R31 ;  /* 0x000000018c1f7824 */ /* 0x000fe200078e021f */
[----:B------:R-:W-:Y:S01]  /*62e0*/  IADD3 R138, R142, 0x20, RZ ;  /* 0x000000208e8a7810 */ /* 0x000fe20007ffe0ff */
[----:B------:R-:W-:Y:S01]  /*62f0*/  RED.E.ADD.F32.FTZ.RN.STRONG.GPU [R224.64+0x80], R12 ;  /* 0x0000800ce000798e */ /* 0x000fe2000c10e7a2 */
[----:B------:R-:W-:Y:S02]  /*6300*/  IMAD.MOV.U32 R142, RZ, RZ, c[0x0][0x1c0] ;  /* 0x00007000ff8e7624 */ /* 0x000fe400078e00ff */
[-C--:B------:R-:W-:Y:S01]  /*6310*/  LEA R8, P0, R138, R224.reuse, 0x2 ;  /* 0x000000e08a087211 */ /* 0x080fe200078010ff */
[----:B------:R-:W-:Y:S01]  /*6320*/  IMAD.IADD R31, R140, 0x1, R31 ;  /* 0x000000018c1f7824 */ /* 0x000fe200078e021f */
[----:B------:R-:W-:Y:S01]  /*6330*/  RED.E.ADD.F32.FTZ.RN.STRONG.GPU [R32.64+0x80], R13 ;  /* 0x0000800d2000798e */ /* 0x000fe2000c10e7a2 */
[----:B------:R-:W-:Y:S01]  /*6340*/  IMAD R142, R142, c[0x0][0x22c], RZ ;  /* 0x00008b008e8e7a24 */ /* 0x000fe200078e02ff */
[-C--:B------:R-:W-:Y:S03]  /*6350*/  LEA.HI.X.SX32 R9, R138, R225.reuse, 0x2, P0 ;  /* 0x000000e18a097211 */ /* 0x080fe600000f16ff */
[----:B------:R-:W-:Y:S02]  /*6360*/  IMAD.SHL.U32 R142, R142, 0x10, RZ ;  /* 0x000000108e8e7824 */ /* 0x000fe400078e00ff */
[----:B------:R-:W-:Y:S03]  /*6370*/  RED.E.ADD.F32.FTZ.RN.STRONG.GPU [R8.64], R14 ;  /* 0x0000000e0800798e */ /* 0x000fe6000c10e7a2 */
[C---:B------:R-:W-:Y:S02]  /*6380*/  IADD3 R138, R142.reuse, 0x20, RZ ;  /* 0x000000208e8a7810 */ /* 0x040fe40007ffe0ff */
[CC--:B-1----:R-:W-:Y:S02]  /*6390*/  LEA R6, P1, R143.reuse, R224.reuse, 0x2 ;  /* 0x000000e08f067211 */ /* 0x0c2fe400078210ff */
[----:B------:R-:W-:Y:S01]  /*63a0*/  IADD3 R132, R142, 0x40, RZ ;  /* 0x000000408e847810 */ /* 0x000fe20007ffe0ff */
[C---:B------:R-:W-:Y:S01]  /*63b0*/  IMAD.IADD R138, R144.reuse, 0x1, R138 ;  /* 0x00000001908a7824 */ /* 0x040fe200078e028a */
[-C--:B------:R-:W-:Y:S02]  /*63c0*/  LEA.HI.X.SX32 R7, R143, R225.reuse, 0x2, P1 ;  /* 0x000000e18f077211 */ /* 0x080fe400008f16ff */
[CC--:B------:R-:W-:Y:S01]  /*63d0*/  LEA R4, P0, R139.reuse, R224.reuse, 0x2 ;  /* 0x000000e08b047211 */ /* 0x0c0fe200078010ff */
[C---:B------:R-:W-:Y:S01]  /*63e0*/  IMAD.IADD R138, R144.reuse, 0x1, R138 ;  /* 0x00000001908a7824 */ /* 0x040fe200078e028a */
[----:B------:R-:W-:Y:S02]  /*63f0*/  LDSM.16.MT88.4 R140, [R3+0x1c00] ;  /* 0x001c0000038c783b */ /* 0x000fe40000004200 */
[-C--:B------:R-:W-:Y:S01]  /*6400*/  LEA.HI.X.SX32 R5, R139, R225.reuse, 0x2, P0 ;  /* 0x000000e18b057211 */ /* 0x080fe200000f16ff */
[----:B------:R-:W-:Y:S02]  /*6410*/  IMAD.IADD R138, R144, 0x1, R138 ;  /* 0x00000001908a7824 */ /* 0x000fe400078e028a */
[----:B------:R-:W-:Y:S03]  /*6420*/  RED.E.ADD.F32.FTZ.RN.STRONG.GPU [R6.64], R15 ;  /* 0x0000000f0600798e */ /* 0x000fe6000c10e7a2 */
[CC--:B------:R-:W-:Y:S02]  /*6430*/  LEA R10, P2, R138.reuse, R224.reuse, 0x2 ;  /* 0x000000e08a0a7211 */ /* 0x0c0fe400078410ff */
[----:B------:R-:W-:Y:S02]  /*6440*/  RED.E.ADD.F32.FTZ.RN.STRONG.GPU [R4.64], R16 ;  /* 0x000000100400798e */ /* 0x000fe4000c10e7a2 */
[-C--:B------:R-:W-:Y:S05]  /*6450*/  LEA.HI.X.SX32 R11, R138, R225.reuse, 0x2, P2 ;  /* 0x000000e18a0b7211 */ /* 0x080fea00010f16ff */
[----:B------:R1:W-:Y:S02]  /*6460*/  RED.E.ADD.F32.FTZ.RN.STRONG.GPU [R10.64], R17 ;  /* 0x000000110a00798e */ /* 0x0003e4000c10e7a2 */
[CC--:B-1----:R-:W-:Y:S04]  /*6470*/  LEA R10, P3, R34.reuse, R224.reuse, 0x2 ;  /* 0x000000e0220a7211 */ /* 0x0c2fe800078610ff */
[-C--:B------:R-:W-:Y:S02]  /*6480*/  LEA.HI.X.SX32 R11, R34, R225.reuse, 0x2, P3 ;  /* 0x000000e1220b7211 */ /* 0x080fe400018f16ff */
[CC--:B----4-:R-:W-:Y:S04]  /*6490*/  LEA R8, P1, R137.reuse, R224.reuse, 0x2 ;  /* 0x000000e089087211 */ /* 0x0d0fe800078210ff */
[-C--:B------:R-:W-:Y:S02]  /*64a0*/  LEA.HI.X.SX32 R9, R137, R225.reuse, 0x2, P1 ;  /* 0x000000e189097211 */ /* 0x080fe400008f16ff */
[-C--:B---3--:R-:W-:Y:S02]  /*64b0*/  LEA R6, P0, R136, R224.reuse, 0x2 ;  /* 0x000000e088067211 */ /* 0x088fe400078010ff */
[-C--:B------:R-:W-:Y:S01]  /*64c0*/  LEA R4, P1, R132, R224.reuse, 0x2 ;  /* 0x000000e084047211 */ /* 0x080fe200078210ff */
[----:B------:R1:W-:Y:S01]  /*64d0*/  RED.E.ADD.F32.FTZ.RN.STRONG.GPU [R8.64], R18 ;  /* 0x000000120800798e */ /* 0x0003e2000c10e7a2 */
[-C--:B------:R-:W-:Y:S02]  /*64e0*/  LEA.HI.X.SX32 R7, R136, R225.reuse, 0x2, P0 ;  /* 0x000000e188077211 */ /* 0x080fe400000f16ff */
[-C--:B------:R-:W-:Y:S02]  /*64f0*/  LEA.HI.X.SX32 R5, R132, R225.reuse, 0x2, P1 ;  /* 0x000000e184057211 */ /* 0x080fe400008f16ff */
[CC--:B------:R-:W-:Y:S01]  /*6500*/  LEA R12, P0, R35.reuse, R224.reuse, 0x2 ;  /* 0x000000e0230c7211 */ /* 0x0c0fe200078010ff */
[----:B------:R-:W-:Y:S03]  /*6510*/  RED.E.ADD.F32.FTZ.RN.STRONG.GPU [R6.64], R19 ;  /* 0x000000130600798e */ /* 0x000fe6000c10e7a2 */
[-C--:B------:R-:W-:Y:S02]  /*6520*/  LEA.HI.X.SX32 R13, R35, R225.reuse, 0x2, P0 ;  /* 0x000000e1230d7211 */ /* 0x080fe400000f16ff */
[----:B------:R-:W-:Y:S05]  /*6530*/  RED.E.ADD.F32.FTZ.RN.STRONG.GPU [R224.64+0x100], R20 ;  /* 0x00010014e000798e */ /* 0x000fea000c10e7a2 */
[----:B------:R-:W-:Y:S05]  /*6540*/  RED.E.ADD.F32.FTZ.RN.STRONG.GPU [R32.64+0x100], R21 ;  /* 0x000100152000798e */ /* 0x000fea000c10e7a2 */
[----:B------:R2:W-:Y:S05]  /*6550*/  RED.E.ADD.F32.FTZ.RN.STRONG.GPU [R4.64], R22 ;  /* 0x000000160400798e */ /* 0x0005ea000c10e7a2 */
[----:B------:R-:W-:Y:S01]  /*6560*/  RED.E.ADD.F32.FTZ.RN.STRONG.GPU [R12.64], R23 ;  /* 0x000000170c00798e */ /* 0x000fe2000c10e7a2 */
[CC--:B-1----:R-:W-:Y:S04]  /*6570*/  LEA R8, P2, R31.reuse, R224.reuse, 0x2 ;  /* 0x000000e01f087211 */ /* 0x0c2fe800078410ff */
[----:B------:R-:W-:Y:S01]  /*6580*/  RED.E.ADD.F32.FTZ.RN.STRONG.GPU [R10.64], R24 ;  /* 0x000000180a00798e */ /* 0x000fe2000c10e7a2 */
[-C--:B------:R-:W-:Y:S04]  /*6590*/  LEA.HI.X.SX32 R9, R31, R225.reuse, 0x2, P2 ;  /* 0x000000e11f097211 */ /* 0x080fe800010f16ff */
[----:B------:R-:W-:Y:S05]  /*65a0*/  LDSM.16.MT88.4 R12, [R2+0x11000] ;  /* 0x01100000020c783b */ /* 0x000fea0000004200 */
[----:B------:R-:W-:Y:S05]  /*65b0*/  RED.E.ADD.F32.FTZ.RN.STRONG.GPU [R8.64], R25 ;  /* 0x000000190800798e */ /* 0x000fea000c10e7a2 */
[----:B------:R-:W-:Y:S01]  /*65c0*/  LDSM.16.MT88.4 R8, [R3] ;  /* 0x000000000308783b */ /* 0x000fe20000004200 */
[CC--:B--2---:R-:W-:Y:S04]  /*65d0*/  LEA R4, P0, R0.reuse, R224.reuse, 0x2 ;  /* 0x000000e000047211 */ /* 0x0c4fe800078010ff */
[----:B------:R-:W-:Y:S01]  /*65e0*/  LDSM.16.MT88.4 R16, [R3+0x1000] ;  /* 0x001000000310783b */ /* 0x000fe20000004200 */
[-C--:B------:R-:W-:Y:S02]  /*65f0*/  LEA.HI.X.SX32 R5, R0, R225.reuse, 0x2, P0 ;  /* 0x000000e100057211 */ /* 0x080fe400000f16ff */
[----:B------:R-:W-:Y:S02]  /*6600*/  PLOP3.LUT P0, PT, PT, PT, UP2, 0x80, 0x0 ;  /* 0x000000000000781c */ /* 0x000fe40003f0f028 */
[----:B------:R-:W-:Y:S01]  /*6610*/  LDSM.16.MT88.4 R20, [R3+0x2000] ;  /* 0x002000000314783b */ /* 0x000fe20000004200 */
[C---:B------:R-:W-:Y:S04]  /*6620*/  IADD3 R0, R3.reuse, -0x3000, RZ ;  /* 0xffffd00003007810 */ /* 0x040fe80007ffe0ff */
[----:B------:R-:W-:Y:S05]  /*6630*/  LDSM.16.MT88.4 R32, [R2+0x11800] ;  /* 0x011800000220783b */ /* 0x000fea0000004200 */
[----:B------:R-:W-:Y:S05]  /*6640*/  LDSM.16.MT88.4 R132, [R3+0x1400] ;  /* 0x001400000384783b */ /* 0x000fea0000004200 */
[----:B------:R-:W-:Y:S01]  /*6650*/  LDSM.16.MT88.4 R136, [R2+0x12800] ;  /* 0x012800000288783b */ /* 0x000fe20000004200 */
[C---:B------:R-:W-:Y:S04]  /*6660*/  LEA R6, P1, R30.reuse, R224, 0x2 ;  /* 0x000000e01e067211 */ /* 0x040fe800078210ff */
[----:B------:R-:W-:Y:S02]  /*6670*/  LEA.HI.X.SX32 R7, R30, R225, 0x2, P1 ;  /* 0x000000e11e077211 */ /* 0x000fe400008f16ff */
[----:B------:R-:W-:Y:S01]  /*6680*/  LDSM.16.MT88.4 R28, [R2+0xf800] ;  /* 0x00f80000021c783b */ /* 0x000fe20000004200 */
[----:B------:R-:W-:Y:S01]  /*6690*/  PLOP3.LUT P1, PT, PT, PT, UP0, 0x80, 0x0 ;  /* 0x000000000000781c */ /* 0x000fe20003f2f008 */
[----:B------:R-:W-:Y:S03]  /*66a0*/  @UP3 UIADD3 UR36, UP0, UR36, -0x100, URZ ;  /* 0xffffff0024243890 */ /* 0x000fe6000ff1e03f */
[----:B------:R-:W-:Y:S01]  /*66b0*/  RED.E.ADD.F32.FTZ.RN.STRONG.GPU [R6.64], R26 ;  /* 0x0000001a0600798e */ /* 0x000fe2000c10e7a2 */
[----:B------:R-:W-:Y:S04]  /*66c0*/  @UP3 UIADD3.X UR43, UR43, -0x1, URZ, UP0, !UPT ;  /* 0xffffffff2b2b3890 */ /* 0x000fe800087fe43f */
[----:B------:R-:W-:Y:S04]  /*66d0*/  RED.E.ADD.F32.FTZ.RN.STRONG.GPU [R4.64], R27 ;  /* 0x0000001b0400798e */ /* 0x000fe8000c10e7a2 */
[----:B------:R-:W-:Y:S01]  /*66e0*/  @P1 IADD3 R0, R3, 0x3000, RZ ;  /* 0x0000300003001810 */ /* 0x000fe20007ffe0ff */
[----:B------:R-:W1:Y:S05]  /*66f0*/  LDSM.16.MT88.4 R4, [R2+0xf000] ;  /* 0x00f000000204783b */ /* 0x000e6a0000004200 */
        /* <DEDUP_REMOVED lines=16> */
[----:B------:R-:W3:Y:S05]  /*6800*/  LDSM.16.MT88.4 R4, [R2+0x10000] ;  /* 0x010000000204783b */ /* 0x000eea0000004200 */
[----:B------:R-:W4:Y:S02]  /*6810*/  LDSM.16.MT88.4 R20, [R3+0x1800] ;  /* 0x001800000314783b */ /* 0x000f240000004200 */
        /* <DEDUP_REMOVED lines=42> */
.L_x_218:
[----:B--234-:R-:W2:Y:S04]  /*6ac0*/  LDL R134, [R1+0x1c] ;  /* 0x00001c0001867983 */ /* 0x01cea80000100800 */
[----:B------:R-:W3:Y:S04]  /*6ad0*/  LDL R132, [R1+0x20] ;  /* 0x0000200001847983 */ /* 0x000ee80000100800 */
[----:B------:R-:W4:Y:S04]  /*6ae0*/  LDL.64 R136, [R1+0x38] ;  /* 0x0000380001887983 */ /* 0x000f280000100a00 */
[----:B------:R-:W4:Y:S01]  /*6af0*/  LDL R133, [R1+0x24] ;  /* 0x0000240001857983 */ /* 0x000f220000100800 */
[----:B------:R-:W-:Y:S01]  /*6b00*/  FMUL.FTZ R84, R84, c[0x0][0x2e0] ;  /* 0x0000b80054547a20 */ /* 0x000fe20000410000 */
[----:B------:R-:W-:Y:S01]  /*6b10*/  ULDC.64 UR6, c[0x0][0x3a0] ;  /* 0x0000e80000067ab9 */ /* 0x000fe20000000a00 */
[----:B------:R-:W-:Y:S01]  /*6b20*/  FMUL.FTZ R3, R85, c[0x0][0x2e0] ;  /* 0x0000b80055037a20 */ /* 0x000fe20000410000 */
[----:B------:R-:W-:Y:S01]  /*6b30*/  ULDC.64 UR4, c[0x0][0x3a8] ;  /* 0x0000ea0000047ab9 */ /* 0x000fe20000000a00 */
[----:B------:R-:W-:-:S02]  /*6b40*/  FMUL.FTZ R86, R86, c[0x0][0x2e0] ;  /* 0x0000b80056567a20 */ /* 0x000fc40000410000 */
[----:B------:R-:W-:Y:S02]  /*6b50*/  FMUL.FTZ R0, R87, c[0x0][0x2e0] ;  /* 0x0000b80057007a20 */ /* 0x000fe40000410000 */
[----:B------:R-:W-:Y:S02]  /*6b60*/  FMUL.FTZ R96, R96, c[0x0][0x2e0] ;  /* 0x0000b80060607a20 */ /* 0x000fe40000410000 */
[----:B------:R-:W-:Y:S02]  /*6b70*/  FMUL.FTZ R9, R97, c[0x0][0x2e0] ;  /* 0x0000b80061097a20 */ /* 0x000fe40000410000 */
[----:B------:R-:W-:Y:S02]  /*6b80*/  FMUL.FTZ R98, R98, c[0x0][0x2e0] ;  /* 0x0000b80062627a20 */ /* 0x000fe40000410000 */
[----:B------:R-:W-:Y:S01]  /*6b90*/  FMUL.FTZ R8, R99, c[0x0][0x2e0] ;  /* 0x0000b80063087a20 */ /* 0x000fe20000410000 */
        /* <DEDUP_REMOVED lines=12> */
[----:B------:R-:W-:Y:S02]  /*6c60*/  FMUL.FTZ R94, R94, c[0x0][0x2e0] ;  /* 0x0000b8005e5e7a20 */ /* 0x000fe40000410000 */
[----:B------:R-:W-:Y:S01]  /*6c70*/  FMUL.FTZ R10, R95, c[0x0][0x2e0] ;  /* 0x0000b8005f0a7a20 */ /* 0x000fe20000410000 */
[----:B------:R-:W-:Y:S01]  /*6c80*/  F2FP.PACK_AB R13, R13, R88 ;  /* 0x000000580d0d723e */ /* 0x000fe200000000ff */
[----:B------:R-:W-:Y:S02]  /*6c90*/  FMUL.FTZ R34, R39, c[0x0][0x2dc] ;  /* 0x0000b70027227a20 */ /* 0x000fe40000410000 */
        /* <DEDUP_REMOVED lines=72> */
[----:B------:R-:W1:Y:S01]  /*7120*/  S2R R44, SR_CTAID.Y ;  /* 0x00000000002c7919 */ /* 0x000e620000002600 */
        /* <DEDUP_REMOVED lines=11> */
[----:B-1----:R-:W-:Y:S01]  /*71e0*/  FMUL.FTZ R25, R57, c[0x0][0x2dc] ;  /* 0x0000b70039197a20 */ /* 0x002fe20000410000 */
        /* <DEDUP_REMOVED lines=13> */
[----:B------:R-:W-:Y:S01]  /*72c0*/  FMUL.FTZ R70, R70, c[0x0][0x2dc] ;  /* 0x0000b70046467a20 */ /* 0x000fe20000410000 */
[----:B------:R-:W1:Y:S01]  /*72d0*/  S2R R45, SR_CTAID.Z ;  /* 0x00000000002d7919 */ /* 0x000e620000002700 */
        /* <DEDUP_REMOVED lines=16> */
[----:B------:R-:W1:Y:S01]  /*73e0*/  S2R R46, SR_TID.X ;  /* 0x00000000002e7919 */ /* 0x000e620000002100 */
[----:B------:R-:W-:Y:S01]  /*73f0*/  FMUL.FTZ R78, R78, c[0x0][0x2dc] ;  /* 0x0000b7004e4e7a20 */ /* 0x000fe20000410000 */
[----:B------:R-:W-:Y:S01]  /*7400*/  F2FP.PACK_AB R14, R14, R82 ;  /* 0x000000520e0e723e */ /* 0x000fe200000000ff */
[----:B------:R-:W-:Y:S01]  /*7410*/  FMUL.FTZ R36, R79, c[0x0][0x2dc] ;  /* 0x0000b7004f247a20 */ /* 0x000fe20000410000 */
[----:B------:R-:W-:Y:S01]  /*7420*/  F2FP.PACK_AB R17, R17, R72 ;  /* 0x000000481111723e */ /* 0x000fe200000000ff */
[----:B------:R-:W-:Y:S01]  /*7430*/  UIMAD UR6, UR25, UR6, URZ ;  /* 0x00000006190672a4 */ /* 0x000fe2000f8e023f */
[----:B------:R-:W-:Y:S02]  /*7440*/  MOV R6, UR30 ;  /* 0x0000001e00067c02 */ /* 0x000fe40008000f00 */
[----:B------:R-:W-:Y:S02]  /*7450*/  F2FP.PACK_AB R16, R16, R74 ;  /* 0x0000004a1010723e */ /* 0x000fe400000000ff */
[----:B------:R-:W-:-:S02]  /*7460*/  F2FP.PACK_AB R37, R37, R76 ;  /* 0x0000004c2525723e */ /* 0x000fc400000000ff */
        /* <DEDUP_REMOVED lines=43> */
[----:B------:R-:W-:Y:S01]  /*7720*/  STS [R134+0x9000], R25 ;  /* 0x0090001986007388 */ /* 0x000fe20000000800 */
[----:B------:R-:W-:-:S03]  /*7730*/  MOV R4, R136 ;  /* 0x0000008800047202 */ /* 0x000fc60000000f00 */
[----:B------:R-:W-:Y:S01]  /*7740*/  STS [R134+0x9200], R24 ;  /* 0x0092001886007388 */ /* 0x000fe20000000800 */
[----:B-1----:R-:W-:-:S03]  /*7750*/  MOV R0, UR30 ;  /* 0x0000001e00007c02 */ /* 0x002fc60008000f00 */
[----:B------:R-:W-:Y:S04]  /*7760*/  STS [R132+0x9000], R21 ;  /* 0x0090001584007388 */ /* 0x000fe80000000800 */
[----:B------:R-:W-:Y:S04]  /*7770*/  STS [R132+0x9200], R20 ;  /* 0x0092001484007388 */ /* 0x000fe80000000800 */
        /* <DEDUP_REMOVED lines=8> */
[----:B------:R-:W-:Y:S04]  /*7800*/  STS [R134+0xb200], R16 ;  /* 0x00b2001086007388 */ /* 0x000fe80000000800 */
[----:B------:R-:W-:Y:S01]  /*7810*/  STS [R132+0xb000], R37 ;  /* 0x00b0002584007388 */ /* 0x000fe20000000800 */
[----:B------:R-:W-:-:S03]  /*7820*/  IADD3 R7, R7, UR6, RZ ;  /* 0x0000000607077c10 */ /* 0x000fc6000fffe0ff */
[----:B------:R-:W-:Y:S01]  /*7830*/  STS [R132+0xb200], R36 ;  /* 0x00b2002484007388 */ /* 0x000fe20000000800 */
[C---:B--2---:R-:W-:Y:S02]  /*7840*/  IMAD R8, R0.reuse, c[0x0][0x388], RZ ;  /* 0x0000e20000087a24 */ /* 0x044fe400078e02ff */
        /* <DEDUP_REMOVED lines=12> */
[----:B------:R-:W-:Y:S01]  /*7910*/  IMAD.WIDE.U32 R6, R45, c[0x0][0x3b8], R6 ;  /* 0x0000ee002d067a25 */ /* 0x000fe200078e0006 */
[----:B------:R-:W-:-:S03]  /*7920*/  IADD3 R5, R5, R3, RZ ;  /* 0x0000000305057210 */ /* 0x000fc60007ffe0ff */
[----:B------:R-:W-:Y:S01]  /*7930*/  IMAD R3, R8, c[0x0][0x3c0], RZ ;  /* 0x0000f00008037a24 */ /* 0x000fe200078e02ff */
[----:B------:R-:W-:Y:S01]  /*7940*/  IADD3 R7, R7, R0, RZ ;  /* 0x0000000007077210 */ /* 0x000fe20007ffe0ff */
[----:B------:R-:W-:Y:S01]  /*7950*/  IMAD.WIDE.U32 R4, R45, c[0x0][0x3c0], R4 ;  /* 0x0000f0002d047a25 */ /* 0x000fe200078e0004 */
[----:B------:R-:W-:-:S03]  /*7960*/  SHF.R.S32.HI R0, RZ, 0x2, R43 ;  /* 0x00000002ff007819 */ /* 0x000fc6000001142b */
[----:B------:R-:W-:Y:S01]  /*7970*/  IMAD R3, R45, c[0x0][0x3c4], R3 ;  /* 0x0000f1002d037a24 */ /* 0x000fe200078e0203 */
[----:B------:R-:W-:Y:S01]  /*7980*/  SHF.R.S32.HI R8, RZ, 0x1f, R0 ;  /* 0x0000001fff087819 */ /* 0x000fe20000011400 */
[----:B------:R-:W1:Y:S04]  /*7990*/  LDS.128 R56, [R12+0x9000] ;  /* 0x009000000c387984 */ /* 0x000e680000000c00 */
[----:B------:R-:W2:Y:S04]  /*79a0*/  LDS.128 R48, [R12+0xb000] ;  /* 0x00b000000c307984 */ /* 0x000ea80000000c00 */
[----:B------:R-:W3:Y:S04]  /*79b0*/  LDS.128 R40, [R12+0xd000] ;  /* 0x00d000000c287984 */ /* 0x000ee80000000c00 */
[----:B------:R-:W4:Y:S04]  /*79c0*/  LDS.128 R52, [R12+0xa000] ;  /* 0x00a000000c347984 */ /* 0x000f280000000c00 */
        /* <DEDUP_REMOVED lines=8> */
[----:B------:R-:W-:Y:S01]  /*7a50*/  IADD3 R5, R5, R3, RZ ;  /* 0x0000000305057210 */ /* 0x000fe20007ffe0ff */
[----:B------:R-:W-:-:S02]  /*7a60*/  IMAD R3, R8, c[0x0][0x3a0], RZ ;  /* 0x0000e80008037a24 */ /* 0x000fc400078e02ff */
[----:B------:R-:W-:Y:S02]  /*7a70*/  IMAD R8, R8, c[0x0][0x3a8], RZ ;  /* 0x0000ea0008087a24 */ /* 0x000fe400078e02ff */
[C---:B------:R-:W-:Y:S02]  /*7a80*/  IMAD R60, R0.reuse, c[0x0][0x3a4], R3 ;  /* 0x0000e900003c7a24 */ /* 0x040fe400078e0203 */
[C---:B------:R-:W-:Y:S02]  /*7a90*/  IMAD R3, R0.reuse, c[0x0][0x3ac], R8 ;  /* 0x0000eb0000037a24 */ /* 0x040fe400078e0208 */
[----:B------:R-:W-:-:S04]  /*7aa0*/  IMAD.WIDE.U32 R10, R0, c[0x0][0x3a0], R6 ;  /* 0x0000e800000a7a25 */ /* 0x000fc800078e0006 */
[----:B------:R-:W-:Y:S01]  /*7ab0*/  IMAD.WIDE.U32 R8, R0, c[0x0][0x3a8], R4 ;  /* 0x0000ea0000087a25 */ /* 0x000fe200078e0004 */
[----:B------:R-:W-:Y:S02]  /*7ac0*/  IADD3 R5, R11, R60, RZ ;  /* 0x0000003c0b057210 */ /* 0x000fe40007ffe0ff */
[----:B------:R-:W-:Y:S02]  /*7ad0*/  LEA R6, P1, R10, c[0x0][0x340], 0x1 ;  /* 0x0000d0000a067a11 */ /* 0x000fe400078208ff */
[----:B------:R-:W-:Y:S02]  /*7ae0*/  IADD3 R0, R9, R3, RZ ;  /* 0x0000000309007210 */ /* 0x000fe40007ffe0ff */
[----:B------:R-:W-:Y:S02]  /*7af0*/  LEA R4, P0, R8, c[0x0][0x348], 0x1 ;  /* 0x0000d20008047a11 */ /* 0x000fe400078008ff */
[----:B------:R-:W-:Y:S02]  /*7b00*/  LEA.HI.X R7, R10, c[0x0][0x344], R5, 0x1, P1 ;  /* 0x0000d1000a077a11 */ /* 0x000fe400008f0c05 */
[----:B------:R-:W-:-:S02]  /*7b10*/  MOV R3, c[0x0][0x3a0] ;  /* 0x0000e80000037a02 */ /* 0x000fc40000000f00 */
[----:B------:R-:W-:Y:S02]  /*7b20*/  LEA.HI.X R5, R8, c[0x0][0x34c], R0, 0x1, P0 ;  /* 0x0000d30008057a11 */ /* 0x000fe400000f0c00 */
[----:B------:R-:W-:Y:S02]  /*7b30*/  MOV R0, c[0x0][0x3a8] ;  /* 0x0000ea0000007a02 */ /* 0x000fe40000000f00 */
[----:B------:R-:W-:Y:S02]  /*7b40*/  MOV R11, c[0x0][0x3a4] ;  /* 0x0000e900000b7a02 */ /* 0x000fe40000000f00 */
[----:B------:R-:W-:Y:S02]  /*7b50*/  LEA R10, P1, R3, R6, 0x7 ;  /* 0x00000006030a7211 */ /* 0x000fe400078238ff */
[----:B------:R-:W-:Y:S02]  /*7b60*/  MOV R9, c[0x0][0x3ac] ;  /* 0x0000eb0000097a02 */ /* 0x000fe40000000f00 */
[----:B------:R-:W-:-:S02]  /*7b70*/  LEA R8, P0, R0, R4, 0x7 ;  /* 0x0000000400087211 */ /* 0x000fc400078038ff */
[----:B------:R-:W-:Y:S02]  /*7b80*/  LEA.HI.X R11, R3, R7, R11, 0x7, P1 ;  /* 0x00000007030b7211 */ /* 0x000fe400008f3c0b */
[----:B------:R-:W-:Y:S01]  /*7b90*/  LEA.HI.X R9, R0, R5, R9, 0x7, P0 ;  /* 0x0000000500097211 */ /* 0x000fe200000f3c09 */
[----:B-1----:R1:W-:Y:S04]  /*7ba0*/  STG.E.128 [R6.64], R56 ;  /* 0x0000003806007986 */ /* 0x0023e8000c101d22 */
[----:B--2---:R1:W-:Y:S04]  /*7bb0*/  STG.E.128 [R6.64+0x40], R48 ;  /* 0x0000403006007986 */ /* 0x0043e8000c101d22 */
[----:B---3--:R1:W-:Y:S04]  /*7bc0*/  STG.E.128 [R6.64+0x80], R40 ;  /* 0x0000802806007986 */ /* 0x0083e8000c101d22 */
[----:B----4-:R1:W-:Y:S04]  /*7bd0*/  STG.E.128 [R10.64], R52 ;  /* 0x000000340a007986 */ /* 0x0103e8000c101d22 */
        /* <DEDUP_REMOVED lines=8> */
.L_x_215:
        /* <DEDUP_REMOVED lines=11> */
.L_x_222:
[----:B------:R-:W-:Y:S05]  /*7d10*/  EXIT ;  /* 0x000000000000794d */ /* 0x000fea0003800000 */
.L_x_224:
        /* <DEDUP_REMOVED lines=14> */
.L_x_671:


//--------------------- .text._ZN5flash44flash_bwd_dq_dk_dv_loop_seqk_parallel_kernelI23Flash_bwd_kernel_traitsILi96ELi64ELi128ELi8ELi2ELi4ELi4ELb1ELb0EN7cutlass6half_tE19Flash_kernel_traitsILi96ELi64ELi128ELi8ES3_EELb0ELb1ELb0ELb0ELb1ELb1ELb1EEEvNS_16Flash_bwd_paramsE --------------------------
	.section	.text._ZN5flash44flash_bwd_dq_dk_dv_loop_seqk_parallel_kernelI23Flash_bwd_kernel_traitsILi96ELi64ELi128ELi8ELi2ELi4ELi4ELb1ELb0EN7cutlass6half_tE19Flash_kernel_traitsILi96ELi64ELi128ELi8ES3_EELb0ELb1ELb0ELb0ELb1ELb1ELb1EEEvNS_16Flash_bwd_paramsE,"ax",@progbits
	.sectioninfo	@"SHI_REGISTERS=255"
	.align	128
        .global         _ZN5flash44flash_bwd_dq_dk_dv_loop_seqk_parallel_kernelI23Flash_bwd_kernel_traitsILi96ELi64ELi128ELi8ELi2ELi4ELi4ELb1ELb0EN7cutlass6half_tE19Flash_kernel_traitsILi96ELi64ELi128ELi8ES3_EELb0ELb1ELb0ELb0ELb1ELb1ELb1EEEvNS_16Flash_bwd_paramsE
        .type           _ZN5flash44flash_bwd_dq_dk_dv_loop_seqk_parallel_kernelI23Flash_bwd_kernel_traitsILi96ELi64ELi128ELi8ELi2ELi4ELi4ELb1ELb0EN7cutlass6half_tE19Flash_kernel_traitsILi96ELi64ELi128ELi8ES3_EELb0ELb1ELb0ELb0ELb1ELb1ELb1EEEvNS_16Flash_bwd_paramsE,@function
        .size           _ZN5flash44flash_bwd_dq_dk_dv_loop_seqk_parallel_kernelI23Flash_bwd_kernel_traitsILi96ELi64ELi128ELi8ELi2ELi4ELi4ELb1ELb0EN7cutlass6half_tE19Flash_kernel_traitsILi96ELi64ELi128ELi8ES3_EELb0ELb1ELb0ELb0ELb1ELb1ELb1EEEvNS_16Flash_bwd_paramsE,(.L_x_672 - _ZN5flash44flash_bwd_dq_dk_dv_loop_seqk_parallel_kernelI23Flash_bwd_kernel_traitsILi96ELi64ELi128ELi8ELi2ELi4ELi4ELb1ELb0EN7cutlass6half_tE19Flash_kernel_traitsILi96ELi64ELi128ELi8ES3_EELb0ELb1ELb0ELb0ELb1ELb1ELb1EEEvNS_16Flash_bwd_paramsE)
        .other          _ZN5flash44flash_bwd_dq_dk_dv_loop_seqk_parallel_kernelI23Flash_bwd_kernel_traitsILi96ELi64ELi128ELi8ELi2ELi4ELi4ELb1ELb0EN7cutlass6half_tE19Flash_kernel_traitsILi96ELi64ELi128ELi8ES3_EELb0ELb1ELb0ELb0ELb1ELb1ELb1EEEvNS_16Flash_bwd_paramsE,@"STO_CUDA_ENTRY STV_DEFAULT"
_ZN5flash44flash_bwd_dq_dk_dv_loop_seqk_parallel_kernelI23Flash_bwd_kernel_traitsILi96ELi64ELi128ELi8ELi2ELi4ELi4ELb1ELb0EN7cutlass6half_tE19Flash_kernel_traitsILi96ELi64ELi128ELi8ES3_EELb0ELb1ELb0ELb0ELb1ELb1ELb1EEEvNS_16Flash_bwd_paramsE:
.text._ZN5flash44flash_bwd_dq_dk_dv_loop_seqk_parallel_kernelI23Flash_bwd_kernel_traitsILi96ELi64ELi128ELi8ELi2ELi4ELi4ELb1ELb0EN7cutlass6half_tE19Flash_kernel_traitsILi96ELi64ELi128ELi8ES3_EELb0ELb1ELb0ELb0ELb1ELb1ELb1EEEvNS_16Flash_bwd_paramsE:
        /* <DEDUP_REMOVED lines=211> */
.L_x_233:
        /* <DEDUP_REMOVED lines=105> */
.L_x_226:
[----:B------:R-:W-:-:S04]  /*13c0*/  UIMAD UR43, UR29, UR14, UR33 ;  /* 0x0000000e1d2b72a4 */ /* 0x000fc8000f8e0221 */
[----:B------:R-:W-:Y:S02]  /*13d0*/  UIMAD UR43, UR43, UR13, URZ ;  /* 0x0000000d2b2b72a4 */ /* 0x000fe4000f8e023f */
.L_x_227:
        /* <DEDUP_REMOVED lines=254> */
[----:B------:R-:W-:Y:S01]  /*23c0*/  IMAD.MOV.U32 R127, RZ, RZ, RZ ;  /* 0x000000ffff7f7224 */ /* 0x000fe200078e00ff */
[----:B------:R-:W-:Y:S01]  /*23d0*/  SEL R0, R0, R231, !P0 ;  /* 0x000000e700007207 */ /* 0x000fe20004000000 */
[----:B------:R2:W-:Y:S01]  /*23e0*/  STL [R1+0x4], R12 ;  /* 0x0000040c01007387 */ /* 0x0005e20000100800 */
[----:B------:R-:W-:Y:S01]  /*23f0*/  UIADD3 UR33, -UR37, 0x80, UR33 ;  /* 0x0000008025217890 */ /* 0x000fe2000fffe121 */
[----:B------:R-:W-:-:S02]  /*2400*/  IMAD.SHL.U32 R3, R3, 0x2, RZ ;  /* 0x0000000203037824 */ /* 0x000fc400078e00ff */
[----:B------:R2:W-:Y:S01]  /*2410*/  STL [R1], R8 ;  /* 0x0000000801007387 */ /* 0x0005e20000100800 */
[----:B------:R-:W-:-:S03]  /*2420*/  IMAD.SHL.U32 R220, R0, 0x2, RZ ;  /* 0x0000000200dc7824 */ /* 0x000fc600078e00ff */
        /* <DEDUP_REMOVED lines=26> */
.L_x_231:
[----:B------:R-:W0:Y:S01]  /*25d0*/  LDGDEPBAR ;  /* 0x00000000000079af */ /* 0x000e220000000000 */
[----:B--2---:R-:W-:Y:S01]  /*25e0*/  IADD3 R0, R230, R220, RZ ;  /* 0x000000dce6007210 */ /* 0x004fe20007ffe0ff */
[----:B------:R-:W-:Y:S02]  /*25f0*/  USHF.L.U32 UR29, UR4, 0x6, URZ ;  /* 0x00000006041d7899 */ /* 0x000fe4000800063f */
[----:B------:R-:W-:Y:S02]  /*2600*/  UISETP.GT.AND UP3, UPT, UR4, UR7, UPT ;  /* 0x000000070400728c */ /* 0x000fe4000bf64270 */
[----:B------:R-:W-:Y:S02]  /*2610*/  UISETP.GE.AND UP0, UPT, UR29, UR33, UPT ;  /* 0x000000211d00728c */ /* 0x000fe4000bf06270 */
[----:B------:R-:W2:Y:S04]  /*2620*/  LDL R244, [R1+0xc] ;  /* 0x00000c0001f47983 */ /* 0x000ea80000100800 */
[----:B------:R-:W2:Y:S01]  /*2630*/  LDL R246, [R1+0x3c] ;  /* 0x00003c0001f67983 */ /* 0x000ea20000100800 */
[----:B------:R-:W-:Y:S03]  /*2640*/  PLOP3.LUT P0, PT, PT, PT, UP0, 0x80, 0x0 ;  /* 0x000000000000781c */ /* 0x000fe60003f0f008 */
[----:B----4-:R-:W4:Y:S04]  /*2650*/  LDL R243, [R1+0x8] ;  /* 0x0000080001f37983 */ /* 0x010f280000100800 */
        /* <DEDUP_REMOVED lines=26> */
[----:B-1----:R-:W2:Y:S01]  /*2800*/  LDL R3, [R1] ;  /* 0x0000000001037983 */ /* 0x002ea20000100800 */
        /* <DEDUP_REMOVED lines=98> */
[----:B-1----:R-:W-:Y:S04]  /*2e30*/  MOV R8, UR29 ;  /* 0x0000001d00087c02 */ /* 0x002fe80008000f00 */
[----:B------:R-:W-:Y:S05]  /*2e40*/  @!P0 IADD3 R8, R8, UR37, R246 ;  /* 0x0000002508088c10 */ /* 0x000fea000fffe0f6 */
        /* <DEDUP_REMOVED lines=125> */
[CC--:B------:R-:W-:Y:S01]  /*3620*/  @!P0 ISETP.GE.AND P1, PT, R15.reuse, R13.reuse, PT ;  /* 0x0000000d0f00820c */ /* 0x0c0fe20003f26270 */
[----:B------:R-:W-:Y:S08]  /*3630*/  FFMA.FTZ R6, R6, c[0x0][0x23c], -R4 ;  /* 0x00008f0006067a23 */ /* 0x000ff00000010804 */
[----:B------:R1:W-:Y:S02]  /*3640*/  MUFU.EX2 R43, R6 ;  /* 0x00000006002b7308 */ /* 0x0003e40000000800 */
[----:B-1----:R-:W-:Y:S02]  /*3650*/  MOV R6, R154 ;  /* 0x0000009a00067202 */ /* 0x002fe40000000f00 */
[----:B------:R-:W-:Y:S02]  /*3660*/  @!P0 FSEL R6, R154, -INF , !P1 ;  /* 0xff8000009a068808 */ /* 0x000fe40004800000 */
[-C--:B------:R-:W-:Y:S03]  /*3670*/  @!P0 ISETP.GE.AND P1, PT, R14, R13.reuse, PT ;  /* 0x0000000d0e00820c */ /* 0x080fe60003f26270 */
[--C-:B------:R-:W-:Y:S01]  /*3680*/  FFMA.FTZ R7, R6, c[0x0][0x23c], -R11.reuse ;  /* 0x00008f0006077a23 */ /* 0x100fe2000001080b */
[----:B------:R-:W-:Y:S02]  /*3690*/  MOV R6, R150 ;  /* 0x0000009600067202 */ /* 0x000fe40000000f00 */
[----:B------:R-:W-:Y:S01]  /*36a0*/  @!P0 FSEL R6, R150, -INF , !P1 ;  /* 0xff80000096068808 */ /* 0x000fe20004800000 */
[----:B------:R1:W-:Y:S01]  /*36b0*/  MUFU.EX2 R159, R7 ;  /* 0x00000007009f7308 */ /* 0x0003e20000000800 */
[----:B------:R-:W-:Y:S03]  /*36c0*/  @!P0 ISETP.GE.AND P1, PT, R15, R12, PT ;  /* 0x0000000c0f00820c */ /* 0x000fe60003f26270 */
        /* <DEDUP_REMOVED lines=13> */
[----:B------:R-:W-:Y:S02]  /*37a0*/  @!P0 ISETP.GE.AND P1, PT, R7, R13, PT ;  /* 0x0000000d0700820c */ /* 0x000fe40003f26270 */
        /* <DEDUP_REMOVED lines=86> */
[----:B------:R4:W-:Y:S04]  /*3d10*/  MUFU.EX2 R3, R4 ;  /* 0x0000000400037308 */ /* 0x0009e80000000800 */
        /* <DEDUP_REMOVED lines=92> */
[----:B------:R-:W-:Y:S03]  /*42e0*/  FMUL.FTZ R4, R248, R4 ;  /* 0x00000004f8047220 */ /* 0x000fe60000410000 */
[----:B------:R-:W-:Y:S01]  /*42f0*/  MOV R248, c[0x0][0x1c0] ;  /* 0x0000700000f87a02 */ /* 0x000fe20000000f00 */
[----:B------:R-:W-:Y:S02]  /*4300*/  FMUL.FTZ R144, R4, R0 ;  /* 0x0000000004907220 */ /* 0x000fe40000410000 */
[----:B------:R1:W3:Y:S01]  /*4310*/  LDG.E R4, [R142.64+0x80] ;  /* 0x000080228e047981 */ /* 0x0002e2000c1e1900 */
[C---:B------:R-:W-:Y:S01]  /*4320*/  HMMA.16816.F32 R24, R136.reuse, R216, R24 ;  /* 0x000000d88818723c */ /* 0x040fe20000001818 */
[----:B------:R-:W-:Y:S02]  /*4330*/  IMAD R248, R248, c[0x0][0x22c], RZ ;  /* 0x00008b00f8f87a24 */ /* 0x000fe400078e02ff */
[----:B------:R1:W4:Y:S03]  /*4340*/  LDG.E R0, [R142.64+0xa0] ;  /* 0x0000a0228e007981 */ /* 0x000326000c1e1900 */
[----:B------:R-:W-:Y:S02]  /*4350*/  LEA R248, -R248, RZ, 0x6 ;  /* 0x000000fff8f87211 */ /* 0x000fe400078e31ff */
[C---:B------:R-:W-:Y:S01]  /*4360*/  FADD.FTZ R17, -R140.reuse, R17 ;  /* 0x000000118c117221 */ /* 0x040fe20000010100 */
[-C--:B------:R-:W-:Y:S03]  /*4370*/  HMMA.16816.F32 R28, R136, R218.reuse, R28 ;  /* 0x000000da881c723c */ /* 0x080fe6000000181c */
[----:B------:R-:W-:Y:S01]  /*4380*/  FADD.FTZ R16, -R140, R16 ;  /* 0x000000108c107221 */ /* 0x000fe20000010100 */
[----:B------:R-:W-:Y:S03]  /*4390*/  LEA R232, P0, R248, R232, 0x2 ;  /* 0x000000e8f8e87211 */ /* 0x000fe600078010ff */
[C---:B------:R-:W-:Y:S01]  /*43a0*/  FADD.FTZ R20, -R140.reuse, R20 ;  /* 0x000000148c147221 */ /* 0x040fe20000010100 */
[----:B------:R-:W-:Y:S01]  /*43b0*/  HMMA.16816.F32 R32, R132, R218, R32 ;  /* 0x000000da8420723c */ /* 0x000fe20000001820 */
[----:B------:R-:W-:Y:S03]  /*43c0*/  FADD.FTZ R21, -R140, R21 ;  /* 0x000000158c157221 */ /* 0x000fe60000010100 */
[----:B------:R-:W-:Y:S02]  /*43d0*/  LEA.HI.X.SX32 R233, R248, R233, 0x2, P0 ;  /* 0x000000e9f8e97211 */ /* 0x000fe400000f16ff */
[----:B------:R-:W-:Y:S01]  /*43e0*/  PLOP3.LUT P0, PT, PT, PT, UP3, 0x80, 0x0 ;  /* 0x000000000000781c */ /* 0x000fe20003f0f038 */
[----:B------:R-:W-:Y:S02]  /*43f0*/  FFMA.FTZ R132, -R155, R155, 1 ;  /* 0x3f8000009b847423 */ /* 0x000fe4000001019b */
[----:B------:R-:W-:Y:S03]  /*4400*/  FMUL.FTZ R133, R159, R16 ;  /* 0x000000109f857220 */ /* 0x000fe60000410000 */
[----:B------:R-:W-:Y:S02]  /*4410*/  FMUL.FTZ R132, R132, c[0x0][0x2ec] ;  /* 0x0000bb0084847a20 */ /* 0x000fe40000410000 */
[----:B------:R-:W-:Y:S02]  /*4420*/  FFMA.FTZ R16, -R150, R150, 1 ;  /* 0x3f80000096107423 */ /* 0x000fe40000010196 */
[----:B-1----:R-:W-:Y:S02]  /*4430*/  FMUL.FTZ R142, R141, R132 ;  /* 0x000000848d8e7220 */ /* 0x002fe40000410000 */
[----:B------:R-:W-:Y:S02]  /*4440*/  FMUL.FTZ R132, R158, R17 ;  /* 0x000000119e847220 */ /* 0x000fe40000410000 */
[----:B------:R-:W-:Y:S02]  /*4450*/  FFMA.FTZ R17, -R154, R154, 1 ;  /* 0x3f8000009a117423 */ /* 0x000fe4000001019a */
[----:B------:R-:W-:Y:S02]  /*4460*/  FMUL.FTZ R135, R157, R20 ;  /* 0x000000149d877220 */ /* 0x000fe40000410000 */
[----:B------:R-:W-:Y:S02]  /*4470*/  FMUL.FTZ R17, R17, c[0x0][0x2ec] ;  /* 0x0000bb0011117a20 */ /* 0x000fe40000410000 */
[----:B------:R-:W-:Y:S02]  /*4480*/  FMUL.FTZ R134, R156, R21 ;  /* 0x000000159c867220 */ /* 0x000fe40000410000 */
[----:B------:R-:W-:Y:S02]  /*4490*/  FMUL.FTZ R16, R16, c[0x0][0x2ec] ;  /* 0x0000bb0010107a20 */ /* 0x000fe40000410000 */
[----:B------:R-:W-:Y:S02]  /*44a0*/  FADD.FTZ R20, -R140, R32 ;  /* 0x000000208c147221 */ /* 0x000fe40000010100 */
[----:B------:R-:W-:Y:S02]  /*44b0*/  FMUL.FTZ R141, R133, R17 ;  /* 0x00000011858d7220 */ /* 0x000fe40000410000 */
[----:B------:R-:W-:Y:S02]  /*44c0*/  FFMA.FTZ R21, -R153, R153, 1 ;  /* 0x3f80000099157423 */ /* 0x000fe40000010199 */
[----:B------:R-:W-:Y:S02]  /*44d0*/  FFMA.FTZ R17, -R146, R146, 1 ;  /* 0x3f80000092117423 */ /* 0x000fe40000010192 */
[----:B------:R-:W-:Y:S02]  /*44e0*/  FADD.FTZ R32, -R140, R33 ;  /* 0x000000218c207221 */ /* 0x000fe40000010100 */
[----:B------:R-:W-:Y:S02]  /*44f0*/  FMUL.FTZ R140, R132, R16 ;  /* 0x00000010848c7220 */ /* 0x000fe40000410000 */
[----:B------:R-:W-:Y:S02]  /*4500*/  FMUL.FTZ R33, R151, R20 ;  /* 0x0000001497217220 */ /* 0x000fe40000410000 */
[----:B------:R-:W-:Y:S02]  /*4510*/  FFMA.FTZ R20, -R152, R152, 1 ;  /* 0x3f80000098147423 */ /* 0x000fe40000010198 */
[----:B------:R-:W-:Y:S02]  /*4520*/  FFMA.FTZ R16, -R145, R145, 1 ;  /* 0x3f80000091107423 */ /* 0x000fe40000010191 */
[----:B------:R-:W-:Y:S02]  /*4530*/  FMUL.FTZ R21, R21, c[0x0][0x2ec] ;  /* 0x0000bb0015157a20 */ /* 0x000fe40000410000 */
[----:B------:R-:W-:Y:S02]  /*4540*/  FMUL.FTZ R17, R17, c[0x0][0x2ec] ;  /* 0x0000bb0011117a20 */ /* 0x000fe40000410000 */
[----:B------:R-:W-:Y:S02]  /*4550*/  FFMA.FTZ R133, -R171, R171, 1 ;  /* 0x3f800000ab857423 */ /* 0x000fe400000101ab */
[----:B------:R-:W-:Y:S02]  /*4560*/  FMUL.FTZ R32, R149, R32 ;  /* 0x0000002095207220 */ /* 0x000fe40000410000 */
[----:B------:R-:W-:Y:S02]  /*4570*/  FMUL.FTZ R20, R20, c[0x0][0x2ec] ;  /* 0x0000bb0014147a20 */ /* 0x000fe40000410000 */
[----:B------:R-:W-:Y:S02]  /*4580*/  FMUL.FTZ R16, R16, c[0x0][0x2ec] ;  /* 0x0000bb0010107a20 */ /* 0x000fe40000410000 */
[----:B------:R-:W-:Y:S02]  /*4590*/  FMUL.FTZ R139, R135, R21 ;  /* 0x00000015878b7220 */ /* 0x000fe40000410000 */
[----:B------:R-:W-:Y:S02]  /*45a0*/  FMUL.FTZ R137, R33, R17 ;  /* 0x0000001121897220 */ /* 0x000fe40000410000 */
[----:B------:R-:W-:Y:S02]  /*45b0*/  FMUL.FTZ R133, R133, c[0x0][0x2ec] ;  /* 0x0000bb0085857a20 */ /* 0x000fe40000410000 */
[----:B------:R-:W-:Y:S02]  /*45c0*/  FFMA.FTZ R33, -R164, R164, 1 ;  /* 0x3f800000a4217423 */ /* 0x000fe400000101a4 */
[----:B------:R-:W-:Y:S02]  /*45d0*/  FFMA.FTZ R135, -R148, R148, 1 ;  /* 0x3f80000094877423 */ /* 0x000fe40000010194 */
[----:B------:R-:W-:Y:S02]  /*45e0*/  FMUL.FTZ R138, R134, R20 ;  /* 0x00000014868a7220 */ /* 0x000fe40000410000 */
[----:B------:R-:W-:Y:S02]  /*45f0*/  FMUL.FTZ R136, R32, R16 ;  /* 0x0000001020887220 */ /* 0x000fe40000410000 */
[----:B------:R-:W-:Y:S02]  /*4600*/  FMUL.FTZ R33, R33, c[0x0][0x2ec] ;  /* 0x0000bb0021217a20 */ /* 0x000fe40000410000 */
[----:B------:R-:W-:Y:S02]  /*4610*/  FFMA.FTZ R134, -R147, R147, 1 ;  /* 0x3f80000093867423 */ /* 0x000fe40000010193 */
[----:B------:R-:W-:Y:S02]  /*4620*/  FMUL.FTZ R135, R135, c[0x0][0x2ec] ;  /* 0x0000bb0087877a20 */ /* 0x000fe40000410000 */
[----:B------:R-:W-:Y:S02]  /*4630*/  FMUL.FTZ R134, R134, c[0x0][0x2ec] ;  /* 0x0000bb0086867a20 */ /* 0x000fe40000410000 */
[----:B------:R-:W-:Y:S02]  /*4640*/  FFMA.FTZ R132, -R170, R170, 1 ;  /* 0x3f800000aa847423 */ /* 0x000fe400000101aa */
[----:B------:R-:W-:Y:S02]  /*4650*/  FFMA.FTZ R32, -R162, R162, 1 ;  /* 0x3f800000a2207423 */ /* 0x000fe400000101a2 */
[----:B------:R-:W-:Y:S02]  /*4660*/  FMUL.FTZ R132, R132, c[0x0][0x2ec] ;  /* 0x0000bb0084847a20 */ /* 0x000fe40000410000 */
[----:B------:R-:W-:Y:S02]  /*4670*/  FMUL.FTZ R32, R32, c[0x0][0x2ec] ;  /* 0x0000bb0020207a20 */ /* 0x000fe40000410000 */
[----:B------:R-:W-:Y:S02]  /*4680*/  FFMA.FTZ R21, -R250, R250, 1 ;  /* 0x3f800000fa157423 */ /* 0x000fe400000101fa */
[----:B------:R-:W-:Y:S02]  /*4690*/  FFMA.FTZ R20, -R244, R244, 1 ;  /* 0x3f800000f4147423 */ /* 0x000fe400000101f4 */
[----:B------:R-:W-:Y:S02]  /*46a0*/  FMUL.FTZ R21, R21, c[0x0][0x2ec] ;  /* 0x0000bb0015157a20 */ /* 0x000fe40000410000 */
[----:B------:R-:W-:Y:S02]  /*46b0*/  FMUL.FTZ R20, R20, c[0x0][0x2ec] ;  /* 0x0000bb0014147a20 */ /* 0x000fe40000410000 */
[C---:B--2---:R-:W-:Y:S02]  /*46c0*/  FADD.FTZ R6, -R5.reuse, R6 ;  /* 0x0000000605067221 */ /* 0x044fe40000010100 */
[C---:B------:R-:W-:Y:S02]  /*46d0*/  FADD.FTZ R18, -R5.reuse, R18 ;  /* 0x0000001205127221 */ /* 0x040fe40000010100 */
[----:B------:R-:W-:Y:S02]  /*46e0*/  FMUL.FTZ R6, R58, R6 ;  /* 0x000000063a067220 */ /* 0x000fe40000410000 */
[C---:B------:R-:W-:Y:S01]  /*46f0*/  FADD.FTZ R34, -R5.reuse, R34 ;  /* 0x0000002205227221 */ /* 0x040fe20000010100 */
[----:B------:R1:W5:Y:S01]  /*4700*/  LDL.LU R58, [R1+0xb4] ;  /* 0x0000b400013a7983 */ /* 0x0003620000300800 */
[C---:B------:R-:W-:Y:S02]  /*4710*/  FADD.FTZ R7, -R5.reuse, R7 ;  /* 0x0000000705077221 */ /* 0x040fe40000010100 */
[----:B------:R-:W-:Y:S02]  /*4720*/  FADD.FTZ R19, -R5, R19 ;  /* 0x0000001305137221 */ /* 0x000fe40000010100 */
[----:B------:R-:W-:Y:S02]  /*4730*/  FMUL.FTZ R133, R6, R133 ;  /* 0x0000008506857220 */ /* 0x000fe40000410000 */
[----:B------:R-:W-:Y:S02]  /*4740*/  FMUL.FTZ R6, R249, R18 ;  /* 0x00000012f9067220 */ /* 0x000fe40000410000 */
[C---:B------:R-:W-:Y:S02]  /*4750*/  FADD.FTZ R16, -R5.reuse, R22 ;  /* 0x0000001605107221 */ /* 0x040fe40000010100 */
[C---:B------:R-:W-:Y:S02]  /*4760*/  FADD.FTZ R17, -R5.reuse, R23 ;  /* 0x0000001705117221 */ /* 0x040fe40000010100 */
[----:B------:R-:W-:Y:S02]  /*4770*/  FADD.FTZ R35, -R5, R35 ;  /* 0x0000002305237221 */ /* 0x000fe40000010100 */
[----:B------:R-:W-:Y:S02]  /*4780*/  FMUL.FTZ R5, R167, R34 ;  /* 0x00000022a7057220 */ /* 0x000fe40000410000 */
[----:B------:R-:W-:Y:S02]  /*4790*/  FMUL.FTZ R7, R57, R7 ;  /* 0x0000000739077220 */ /* 0x000fe40000410000 */
[----:B------:R-:W-:Y:S01]  /*47a0*/  FMUL.FTZ R33, R6, R33 ;  /* 0x0000002106217220 */ /* 0x000fe20000410000 */
[----:B------:R1:W5:Y:S01]  /*47b0*/  LDL.LU R57, [R1+0xb0] ;  /* 0x0000b00001397983 */ /* 0x0003620000300800 */
[----:B------:R-:W-:Y:S02]  /*47c0*/  FMUL.FTZ R6, R166, R35 ;  /* 0x00000023a6067220 */ /* 0x000fe40000410000 */
[----:B------:R-:W-:Y:S02]  /*47d0*/  FMUL.FTZ R135, R5, R135 ;  /* 0x0000008705877220 */ /* 0x000fe40000410000 */
[----:B---3--:R-:W-:Y:S02]  /*47e0*/  FADD.FTZ R5, -R4, R8 ;  /* 0x0000000804057221 */ /* 0x008fe40000010100 */
[----:B------:R-:W-:Y:S02]  /*47f0*/  FMUL.FTZ R134, R6, R134 ;  /* 0x0000008606867220 */ /* 0x000fe40000410000 */
[----:B------:R-:W-:Y:S02]  /*4800*/  FADD.FTZ R6, -R4, R9 ;  /* 0x0000000904067221 */ /* 0x000fe40000010100 */
[----:B------:R-:W-:Y:S02]  /*4810*/  FMUL.FTZ R5, R56, R5 ;  /* 0x0000000538057220 */ /* 0x000fe40000410000 */
[C---:B------:R-:W-:Y:S01]  /*4820*/  FADD.FTZ R9, -R4.reuse, R12 ;  /* 0x0000000c04097221 */ /* 0x040fe20000010100 */
[----:B------:R1:W5:Y:S01]  /*4830*/  LDL.LU R56, [R1+0xac] ;  /* 0x0000ac0001387983 */ /* 0x0003620000300800 */
[----:B------:R-:W-:Y:S02]  /*4840*/  FMUL.FTZ R6, R55, R6 ;  /* 0x0000000637067220 */ /* 0x000fe40000410000 */
[----:B------:R-:W-:Y:S01]  /*4850*/  FADD.FTZ R12, -R4, R13 ;  /* 0x0000000d040c7221 */ /* 0x000fe20000010100 */
[----:B------:R1:W5:Y:S01]  /*4860*/  LDL.LU R55, [R1+0xa8] ;  /* 0x0000a80001377983 */ /* 0x0003620000300800 */
[----:B------:R-:W-:Y:S02]  /*4870*/  FMUL.FTZ R9, R54, R9 ;  /* 0x0000000936097220 */ /* 0x000fe40000410000 */
[----:B------:R-:W-:Y:S01]  /*4880*/  FMUL.FTZ R132, R7, R132 ;  /* 0x0000008407847220 */ /* 0x000fe20000410000 */
[----:B------:R1:W5:Y:S01]  /*4890*/  LDL.LU R54, [R1+0xa4] ;  /* 0x0000a40001367983 */ /* 0x0003620000300800 */
[----:B------:R-:W-:Y:S02]  /*48a0*/  FMUL.FTZ R7, R247, R19 ;  /* 0x00000013f7077220 */ /* 0x000fe40000410000 */
[----:B------:R-:W-:Y:S02]  /*48b0*/  FMUL.FTZ R12, R53, R12 ;  /* 0x0000000c350c7220 */ /* 0x000fe40000410000 */
[----:B------:R-:W-:Y:S01]  /*48c0*/  FMUL.FTZ R32, R7, R32 ;  /* 0x0000002007207220 */ /* 0x000fe20000410000 */
[----:B------:R1:W5:Y:S01]  /*48d0*/  LDL.LU R53, [R1+0xa0] ;  /* 0x0000a00001357983 */ /* 0x0003620000300800 */
[----:B------:R-:W-:Y:S02]  /*48e0*/  FFMA.FTZ R8, -R52, R52, 1 ;  /* 0x3f80000034087423 */ /* 0x000fe40000010134 */
[----:B------:R-:W-:Y:S01]  /*48f0*/  FFMA.FTZ R7, -R51, R51, 1 ;  /* 0x3f80000033077423 */ /* 0x000fe20000010133 */
[----:B------:R1:W5:Y:S01]  /*4900*/  LDL.LU R52, [R1+0x9c] ;  /* 0x00009c0001347983 */ /* 0x0003620000300800 */
[----:B------:R-:W-:Y:S02]  /*4910*/  FFMA.FTZ R22, -R251, R251, 1 ;  /* 0x3f800000fb167423 */ /* 0x000fe400000101fb */
[----:B------:R-:W-:Y:S01]  /*4920*/  FMUL.FTZ R8, R8, c[0x0][0x2ec] ;  /* 0x0000bb0008087a20 */ /* 0x000fe20000410000 */
[----:B------:R1:W5:Y:S01]  /*4930*/  LDL.LU R51, [R1+0x98] ;  /* 0x0000980001337983 */ /* 0x0003620000300800 */
[----:B------:R-:W-:Y:S02]  /*4940*/  FMUL.FTZ R7, R7, c[0x0][0x2ec] ;  /* 0x0000bb0007077a20 */ /* 0x000fe40000410000 */
        /* <DEDUP_REMOVED lines=14> */
[----:B------:R-:W-:Y:S02]  /*4a30*/  FMUL.FTZ R24, R24, c[0x0][0x2ec] ;  /* 0x0000bb0018187a20 */ /* 0x000fe40000410000 */
[----:B------:R-:W-:Y:S01]  /*4a40*/  FMUL.FTZ R9, R47, R9 ;  /* 0x000000092f097220 */ /* 0x000fe20000410000 */
[----:B------:R1:W5:Y:S01]  /*4a50*/  LDL.LU R48, [R1+0x8c] ;  /* 0x00008c0001307983 */ /* 0x0003620000300800 */
[----:B------:R-:W-:Y:S02]  /*4a60*/  FMUL.FTZ R24, R4, R24 ;  /* 0x0000001804187220 */ /* 0x000fe40000410000 */
[C---:B----4-:R-:W-:Y:S01]  /*4a70*/  FADD.FTZ R4, -R0.reuse, R10 ;  /* 0x0000000a00047221 */ /* 0x050fe20000010100 */
[----:B------:R1:W5:Y:S01]  /*4a80*/  LDL.LU R47, [R1+0x88] ;  /* 0x00008800012f7983 */ /* 0x0003620000300800 */
[----:B------:R-:W-:Y:S02]  /*4a90*/  FADD.FTZ R10, -R0, R11 ;  /* 0x0000000b000a7221 */ /* 0x000fe40000010100 */
[----:B------:R-:W-:Y:S02]  /*4aa0*/  FMUL.FTZ R4, R46, R4 ;  /* 0x000000042e047220 */ /* 0x000fe40000410000 */
[----:B------:R-:W-:Y:S01]  /*4ab0*/  FADD.FTZ R11, -R0, R14 ;  /* 0x0000000e000b7221 */ /* 0x000fe20000010100 */
[----:B------:R1:W5:Y:S01]  /*4ac0*/  LDL.LU R46, [R1+0x84] ;  /* 0x00008400012e7983 */ /* 0x0003620000300800 */
[----:B------:R-:W-:Y:S02]  /*4ad0*/  FMUL.FTZ R10, R45, R10 ;  /* 0x0000000a2d0a7220 */ /* 0x000fe40000410000 */
[----:B------:R-:W-:Y:S01]  /*4ae0*/  FMUL.FTZ R21, R12, R21 ;  /* 0x000000150c157220 */ /* 0x000fe20000410000 */
[----:B------:R1:W5:Y:S01]  /*4af0*/  LDL.LU R45, [R1+0x80] ;  /* 0x00008000012d7983 */ /* 0x0003620000300800 */
[----:B------:R-:W-:Y:S02]  /*4b00*/  FFMA.FTZ R23, -R168, R168, 1 ;  /* 0x3f800000a8177423 */ /* 0x000fe400000101a8 */
[----:B------:R-:W-:Y:S02]  /*4b10*/  FADD.FTZ R12, -R0, R15 ;  /* 0x0000000f000c7221 */ /* 0x000fe40000010100 */
[----:B------:R-:W-:Y:S02]  /*4b20*/  FMUL.FTZ R11, R44, R11 ;  /* 0x0000000b2c0b7220 */ /* 0x000fe40000410000 */
[----:B------:R-:W-:Y:S01]  /*4b30*/  FMUL.FTZ R23, R23, c[0x0][0x2ec] ;  /* 0x0000bb0017177a20 */ /* 0x000fe20000410000 */
[----:B------:R1:W5:Y:S01]  /*4b40*/  LDL.LU R44, [R1+0x7c] ;  /* 0x00007c00012c7983 */ /* 0x0003620000300800 */
[----:B------:R-:W-:Y:S02]  /*4b50*/  FMUL.FTZ R12, R43, R12 ;  /* 0x0000000c2b0c7220 */ /* 0x000fe40000410000 */
[----:B------:R-:W-:Y:S01]  /*4b60*/  FFMA.FTZ R28, -R161, R161, 1 ;  /* 0x3f800000a11c7423 */ /* 0x000fe200000101a1 */
[----:B------:R1:W5:Y:S01]  /*4b70*/  LDL.LU R43, [R1+0x78] ;  /* 0x00007800012b7983 */ /* 0x0003620000300800 */
[----:B------:R-:W-:Y:S02]  /*4b80*/  FMUL.FTZ R23, R5, R23 ;  /* 0x0000001705177220 */ /* 0x000fe40000410000 */
[----:B------:R-:W-:Y:S02]  /*4b90*/  FFMA.FTZ R5, -R42, R42, 1 ;  /* 0x3f8000002a057423 */ /* 0x000fe4000001012a */
[----:B------:R-:W-:Y:S01]  /*4ba0*/  FFMA.FTZ R25, -R160, R160, 1 ;  /* 0x3f800000a0197423 */ /* 0x000fe200000101a0 */
[----:B------:R1:W5:Y:S01]  /*4bb0*/  LDL.LU R42, [R1+0x74] ;  /* 0x00007400012a7983 */ /* 0x0003620000300800 */
[----:B------:R-:W-:Y:S02]  /*4bc0*/  FMUL.FTZ R28, R28, c[0x0][0x2ec] ;  /* 0x0000bb001c1c7a20 */ /* 0x000fe40000410000 */
[----:B------:R-:W-:Y:S02]  /*4bd0*/  FFMA.FTZ R13, -R41, R41, 1 ;  /* 0x3f800000290d7423 */ /* 0x000fe40000010129 */
[----:B------:R-:W-:Y:S01]  /*4be0*/  FMUL.FTZ R25, R25, c[0x0][0x2ec] ;  /* 0x0000bb0019197a20 */ /* 0x000fe20000410000 */
[----:B------:R1:W5:Y:S01]  /*4bf0*/  LDL.LU R41, [R1+0x70] ;  /* 0x0000700001297983 */ /* 0x0003620000300800 */
[----:B------:R-:W-:Y:S02]  /*4c00*/  FMUL.FTZ R28, R6, R28 ;  /* 0x0000001c061c7220 */ /* 0x000fe40000410000 */
[----:B------:R-:W-:Y:S02]  /*4c10*/  FFMA.FTZ R6, -R40, R40, 1 ;  /* 0x3f80000028067423 */ /* 0x000fe40000010128 */
[----:B------:R-:W-:Y:S01]  /*4c20*/  FMUL.FTZ R25, R9, R25 ;  /* 0x0000001909197220 */ /* 0x000fe20000410000 */
        /* <DEDUP_REMOVED lines=16> */
[----:B------:R-:W-:Y:S02]  /*4d30*/  FMUL.FTZ R10, R36, R10 ;  /* 0x0000000a240a7220 */ /* 0x000fe40000410000 */
[----:B------:R-:W-:Y:S01]  /*4d40*/  FMUL.FTZ R11, R3, R11 ;  /* 0x0000000b030b7220 */ /* 0x000fe20000410000 */
[----:B------:R1:W5:Y:S01]  /*4d50*/  LDL.LU R37, [R1+0x60] ;  /* 0x0000600001257983 */ /* 0x0003620000300800 */
[----:B------:R-:W-:Y:S02]  /*4d60*/  FFMA.FTZ R18, -R2, R2, 1 ;  /* 0x3f80000002127423 */ /* 0x000fe40000010102 */
[----:B------:R-:W-:Y:S01]  /*4d70*/  FFMA.FTZ R34, -R163, R163, 1 ;  /* 0x3f800000a3227423 */ /* 0x000fe200000101a3 */
[----:B------:R1:W5:Y:S01]  /*4d80*/  LDL.LU R36, [R1+0x5c] ;  /* 0x00005c0001247983 */ /* 0x0003620000300800 */
[----:B------:R-:W-:Y:S02]  /*4d90*/  FMUL.FTZ R17, R245, R17 ;  /* 0x00000011f5117220 */ /* 0x000fe40000410000 */
[----:B------:R-:W-:Y:S01]  /*4da0*/  FMUL.FTZ R34, R34, c[0x0][0x2ec] ;  /* 0x0000bb0022227a20 */ /* 0x000fe20000410000 */
[----:B------:R1:W5:Y:S01]  /*4db0*/  LDL.LU R3, [R1+0x58] ;  /* 0x0000580001037983 */ /* 0x0003620000300800 */
[----:B------:R-:W-:Y:S02]  /*4dc0*/  FFMA.FTZ R35, -R165, R165, 1 ;  /* 0x3f800000a5237423 */ /* 0x000fe400000101a5 */
[----:B------:R-:W-:Y:S01]  /*4dd0*/  FMUL.FTZ R34, R17, R34 ;  /* 0x0000002211227220 */ /* 0x000fe20000410000 */
[----:B------:R1:W5:Y:S01]  /*4de0*/  LDL.LU R2, [R1+0x54] ;  /* 0x0000540001027983 */ /* 0x0003620000300800 */
[----:B------:R-:W-:Y:S02]  /*4df0*/  FFMA.FTZ R17, -R252, R252, 1 ;  /* 0x3f800000fc117423 */ /* 0x000fe400000101fc */
[----:B------:R-:W-:Y:S02]  /*4e00*/  FFMA.FTZ R19, -R243, R243, 1 ;  /* 0x3f800000f3137423 */ /* 0x000fe400000101f3 */
[----:B------:R-:W-:Y:S02]  /*4e10*/  FMUL.FTZ R16, R246, R16 ;  /* 0x00000010f6107220 */ /* 0x000fe40000410000 */
[----:B------:R-:W-:Y:S02]  /*4e20*/  FMUL.FTZ R35, R35, c[0x0][0x2ec] ;  /* 0x0000bb0023237a20 */ /* 0x000fe40000410000 */
[----:B------:R-:W-:Y:S02]  /*4e30*/  FMUL.FTZ R9, R9, c[0x0][0x2ec] ;  /* 0x0000bb0009097a20 */ /* 0x000fe40000410000 */
[----:B------:R-:W-:Y:S02]  /*4e40*/  FMUL.FTZ R18, R18, c[0x0][0x2ec] ;  /* 0x0000bb0012127a20 */ /* 0x000fe40000410000 */
[----:B------:R-:W-:Y:S02]  /*4e50*/  FMUL.FTZ R17, R17, c[0x0][0x2ec] ;  /* 0x0000bb0011117a20 */ /* 0x000fe40000410000 */
[----:B------:R-:W-:Y:S02]  /*4e60*/  FMUL.FTZ R19, R19, c[0x0][0x2ec] ;  /* 0x0000bb0013137a20 */ /* 0x000fe40000410000 */
[----:B------:R-:W-:Y:S02]  /*4e70*/  FMUL.FTZ R35, R16, R35 ;  /* 0x0000002310237220 */ /* 0x000fe40000410000 */
[----:B------:R-:W-:Y:S02]  /*4e80*/  FMUL.FTZ R9, R12, R9 ;  /* 0x000000090c097220 */ /* 0x000fe40000410000 */
[----:B------:R-:W-:Y:S02]  /*4e90*/  FMUL.FTZ R18, R0, R18 ;  /* 0x0000001200127220 */ /* 0x000fe40000410000 */
[----:B------:R-:W-:Y:S02]  /*4ea0*/  FMUL.FTZ R17, R4, R17 ;  /* 0x0000001104117220 */ /* 0x000fe40000410000 */
[----:B------:R-:W-:Y:S02]  /*4eb0*/  FMUL.FTZ R20, R10, R20 ;  /* 0x000000140a147220 */ /* 0x000fe40000410000 */
[----:B------:R-:W-:Y:S01]  /*4ec0*/  FMUL.FTZ R19, R11, R19 ;  /* 0x000000130b137220 */ /* 0x000fe20000410000 */
[----:B------:R-:W-:-:S05]  /*4ed0*/  @!P0 BRA `(.L_x_229) ;  /* 0x0000012000008947 */ /* 0x000fca0003800000 */
[----:B-1----:R-:W-:Y:S01]  /*4ee0*/  IMAD.MOV.U32 R0, RZ, RZ, c[0x0][0x190] ;  /* 0x00006400ff007624 */ /* 0x002fe200078e00ff */
        /* <DEDUP_REMOVED lines=17> */
.L_x_229:
[----:B-1----:R-:W-:Y:S02]  /*5000*/  F2FP.PACK_AB R16, R142, R144 ;  /* 0x000000908e10723e */ /* 0x002fe400000000ff */
        /* <DEDUP_REMOVED lines=32> */
[----:B-1----:R-:W-:Y:S05]  /*5210*/  IMAD.SHL.U32 R0, R229, 0x2, RZ ;  /* 0x00000002e5007824 */ /* 0x002fea00078e00ff */
[----:B-----5:R-:W-:Y:S04]  /*5220*/  LDSM.16.MT88.4 R4, [R2+0x13000] ;  /* 0x013000000204783b */ /* 0x020fe80000004200 */
[----:B------:R-:W1:Y:S04]  /*5230*/  LDSM.16.MT88.4 R8, [R0+0x6000] ;  /* 0x006000000008783b */ /* 0x000e680000004200 */
[----:B------:R-:W2:Y:S04]  /*5240*/  LDSM.16.MT88.4 R12, [R2+0x15000] ;  /* 0x01500000020c783b */ /* 0x000ea80000004200 */
[----:B------:R-:W3:Y:S04]  /*5250*/  LDSM.16.MT88.4 R16, [R0+0x7000] ;  /* 0x007000000010783b */ /* 0x000ee80000004200 */
[----:B------:R-:W4:Y:S04]  /*5260*/  LDSM.16.MT88.4 R20, [R0+0x8000] ;  /* 0x008000000014783b */ /* 0x000f280000004200 */
[----:B------:R-:W-:Y:S04]  /*5270*/  LDSM.16.MT88.4 R24, [R2+0x13800] ;  /* 0x013800000218783b */ /* 0x000fe80000004200 */
[----:B------:R-:W3:Y:S04]  /*5280*/  LDSM.16.MT88.4 R28, [R0+0x6400] ;  /* 0x00640000001c783b */ /* 0x000ee80000004200 */
[----:B------:R-:W3:Y:S04]  /*5290*/  LDSM.16.MT88.4 R32, [R2+0x15800] ;  /* 0x015800000220783b */ /* 0x000ee80000004200 */
[----:B------:R-:W3:Y:S04]  /*52a0*/  LDSM.16.MT88.4 R132, [R0+0x7400] ;  /* 0x007400000084783b */ /* 0x000ee80000004200 */
[----:B------:R-:W-:Y:S01]  /*52b0*/  LDSM.16.MT88.4 R136, [R2+0x16800] ;  /* 0x016800000288783b */ /* 0x000fe20000004200 */
[-C--:B-1----:R-:W-:Y:S08]  /*52c0*/  HMMA.16816.F32 R36, R4, R8.reuse, R36 ;  /* 0x000000080424723c */ /* 0x082ff00000001824 */
[C---:B--2---:R-:W-:Y:S08]  /*52d0*/  HMMA.16816.F32 R40, R12.reuse, R8, R40 ;  /* 0x000000080c28723c */ /* 0x044ff00000001828 */
[-C--:B------:R-:W-:Y:S08]  /*52e0*/  HMMA.16816.F32 R44, R12, R10.reuse, R44 ;  /* 0x0000000a0c2c723c */ /* 0x080ff0000000182c */
[C---:B------:R-:W-:Y:S01]  /*52f0*/  HMMA.16816.F32 R48, R4.reuse, R10, R48 ;  /* 0x0000000a0430723c */ /* 0x040fe20000001830 */
[----:B------:R-:W1:Y:S07]  /*5300*/  LDSM.16.MT88.4 R8, [R0+0x8400] ;  /* 0x008400000008783b */ /* 0x000e6e0000004200 */
[-C--:B---3--:R-:W-:Y:S08]  /*5310*/  HMMA.16816.F32 R52, R4, R16.reuse, R52 ;  /* 0x000000100434723c */ /* 0x088ff00000001834 */
[C---:B------:R-:W-:Y:S08]  /*5320*/  HMMA.16816.F32 R56, R12.reuse, R16, R56 ;  /* 0x000000100c38723c */ /* 0x040ff00000001838 */
[-C--:B------:R-:W-:Y:S08]  /*5330*/  HMMA.16816.F32 R60, R12, R18.reuse, R60 ;  /* 0x000000120c3c723c */ /* 0x080ff0000000183c */
[C---:B------:R-:W-:Y:S01]  /*5340*/  HMMA.16816.F32 R64, R4.reuse, R18, R64 ;  /* 0x000000120440723c */ /* 0x040fe20000001840 */
[----:B------:R-:W-:Y:S07]  /*5350*/  LDSM.16.MT88.4 R16, [R2+0x16000] ;  /* 0x016000000210783b */ /* 0x000fee0000004200 */
[-C--:B----4-:R-:W-:Y:S08]  /*5360*/  HMMA.16816.F32 R68, R4, R20.reuse, R68 ;  /* 0x000000140444723c */ /* 0x090ff00000001844 */
[C---:B------:R-:W-:Y:S08]  /*5370*/  HMMA.16816.F32 R72, R12.reuse, R20, R72 ;  /* 0x000000140c48723c */ /* 0x040ff00000001848 */
[-C--:B------:R-:W-:Y:S01]  /*5380*/  HMMA.16816.F32 R76, R12, R22.reuse, R76 ;  /* 0x000000160c4c723c */ /* 0x080fe2000000184c */
[----:B------:R-:W-:Y:S07]  /*5390*/  LDSM.16.MT88.4 R12, [R0+0x6800] ;  /* 0x00680000000c783b */ /* 0x000fee0000004200 */
[----:B------:R-:W-:Y:S01]  /*53a0*/  HMMA.16816.F32 R80, R4, R22, R80 ;  /* 0x000000160450723c */ /* 0x000fe20000001850 */
[----:B------:R-:W2:Y:S04]  /*53b0*/  LDSM.16.MT88.4 R4, [R2+0x14000] ;  /* 0x014000000204783b */ /* 0x000ea80000004200 */
        /* <DEDUP_REMOVED lines=16> */
[----:B------:R-:W1:Y:S04]  /*54c0*/  LDSM.16.MT88.4 R8, [R0+0x7c00] ;  /* 0x007c00000008783b */ /* 0x000e680000004200 */
[----:B------:R-:W1:Y:S03]  /*54d0*/  LDSM.16.MT88.4 R24, [R0+0x8c00] ;  /* 0x008c00000018783b */ /* 0x000e660000004200 */
[-C--:B--2---:R-:W-:Y:S01]  /*54e0*/  HMMA.16816.F32 R36, R4, R12.reuse, R36 ;  /* 0x0000000c0424723c */ /* 0x084fe20000001824 */
        /* <DEDUP_REMOVED lines=40> */
.L_x_230:
        /* <DEDUP_REMOVED lines=9> */
[----:B------:R-:W4:Y:S01]  /*5800*/  LDSM.16.MT88.4 R28, [R0+0xd000] ;  /* 0x00d00000001c783b */ /* 0x000f220000004200 */
[----:B------:R-:W-:Y:S03]  /*5810*/  UIADD3 UR4, UR4, -0x1, URZ ;  /* 0xffffffff04047890 */ /* 0x000fe6000fffe03f */
[----:B------:R-:W5:Y:S04]  /*5820*/  LDL R150, [R1+0x34] ;  /* 0x0000340001967983 */ /* 0x000f680000100800 */
[----:B------:R-:W-:Y:S04]  /*5830*/  LDSM.16.M88.4 R32, [R226] ;  /* 0x00000000e220783b */ /* 0x000fe80000000200 */
[----:B------:R-:W5:Y:S04]  /*5840*/  LDL R149, [R1+0x38] ;  /* 0x0000380001957983 */ /* 0x000f680000100800 */
[----:B------:R-:W1:Y:S04]  /*5850*/  LDSM.16.MT88.4 R132, [R0+0x9400] ;  /* 0x009400000084783b */ /* 0x000e680000004200 */
[----:B------:R1:W5:Y:S04]  /*5860*/  LDL R145, [R1+0xc] ;  /* 0x00000c0001917983 */ /* 0x0003680000100800 */
[----:B------:R-:W1:Y:S04]  /*5870*/  LDSM.16.MT88.4 R136, [R0+0xb400] ;  /* 0x00b400000088783b */ /* 0x000e680000004200 */
[----:B------:R1:W5:Y:S02]  /*5880*/  LDL R146, [R1] ;  /* 0x0000000001927983 */ /* 0x0003640000100800 */
[C---:B-12---:R-:W-:Y:S02]  /*5890*/  HMMA.16816.F32 R4, R24.reuse, R8, RZ ;  /* 0x000000081804723c */ /* 0x046fe400000018ff */
[----:B------:R-:W1:Y:S04]  /*58a0*/  LDSM.16.MT88.4 R140, [R0+0xd400] ;  /* 0x00d40000008c783b */ /* 0x000e680000004200 */
[----:B------:R2:W2:Y:S02]  /*58b0*/  LDL R147, [R1+0x4] ;  /* 0x0000040001937983 */ /* 0x0004a40000100800 */
[C---:B------:R-:W-:Y:S02]  /*58c0*/  HMMA.16816.F32 R8, R24.reuse, R10, RZ ;  /* 0x0000000a1808723c */ /* 0x040fe400000018ff */
[----:B------:R1:W2:Y:S06]  /*58d0*/  LDL R148, [R1+0x8] ;  /* 0x0000080001947983 */ /* 0x0002ac0000100800 */
[C---:B---3--:R-:W-:Y:S08]  /*58e0*/  HMMA.16816.F32 R12, R24.reuse, R16, RZ ;  /* 0x00000010180c723c */ /* 0x048ff000000018ff */
[C---:B------:R-:W-:Y:S08]  /*58f0*/  HMMA.16816.F32 R16, R24.reuse, R18, RZ ;  /* 0x000000121810723c */ /* 0x040ff000000018ff */
[C---:B----4-:R-:W-:Y:S08]  /*5900*/  HMMA.16816.F32 R20, R24.reuse, R28, RZ ;  /* 0x0000001c1814723c */ /* 0x050ff000000018ff */
[----:B------:R-:W-:Y:S01]  /*5910*/  HMMA.16816.F32 R24, R24, R30, RZ ;  /* 0x0000001e1818723c */ /* 0x000fe200000018ff */
[----:B------:R-:W-:Y:S07]  /*5920*/  LDSM.16.M88.4 R28, [R228] ;  /* 0x00000000e41c783b */ /* 0x000fee0000000200 */
[C---:B------:R-:W-:Y:S08]  /*5930*/  HMMA.16816.F32 R4, R32.reuse, R132, R4 ;  /* 0x000000842004723c */ /* 0x040ff00000001804 */
[C---:B------:R-:W-:Y:S01]  /*5940*/  HMMA.16816.F32 R8, R32.reuse, R134, R8 ;  /* 0x000000862008723c */ /* 0x040fe20000001808 */
[----:B------:R-:W3:Y:S07]  /*5950*/  LDSM.16.MT88.4 R132, [R0+0x9800] ;  /* 0x009800000084783b */ /* 0x000eee0000004200 */
[C---:B------:R-:W-:Y:S08]  /*5960*/  HMMA.16816.F32 R12, R32.reuse, R136, R12 ;  /* 0x00000088200c723c */ /* 0x040ff0000000180c */
[C---:B------:R-:W-:Y:S01]  /*5970*/  HMMA.16816.F32 R16, R32.reuse, R138, R16 ;  /* 0x0000008a2010723c */ /* 0x040fe20000001810 */
[----:B------:R-:W4:Y:S07]  /*5980*/  LDSM.16.MT88.4 R136, [R0+0xb800] ;  /* 0x00b800000088783b */ /* 0x000f2e0000004200 */
[C---:B-1----:R-:W-:Y:S08]  /*5990*/  HMMA.16816.F32 R20, R32.reuse, R140, R20 ;  /* 0x0000008c2014723c */ /* 0x042ff00000001814 */
[----:B------:R-:W-:Y:S01]  /*59a0*/  HMMA.16816.F32 R24, R32, R142, R24 ;  /* 0x0000008e2018723c */ /* 0x000fe20000001818 */
[----:B------:R-:W1:Y:S04]  /*59b0*/  LDSM.16.MT88.4 R32, [R0+0xd800] ;  /* 0x00d800000020783b */ /* 0x000e680000004200 */
[----:B------:R-:W-:Y:S03]  /*59c0*/  LDSM.16.MT88.4 R140, [R0+0xbc00] ;  /* 0x00bc0000008c783b */ /* 0x000fe60000004200 */
[C---:B---3--:R-:W-:Y:S08]  /*59d0*/  HMMA.16816.F32 R4, R28.reuse, R132, R4 ;  /* 0x000000841c04723c */ /* 0x048ff00000001804 */
[C---:B------:R-:W-:Y:S01]  /*59e0*/  HMMA.16816.F32 R8, R28.reuse, R134, R8 ;  /* 0x000000861c08723c */ /* 0x040fe20000001808 */
[----:B------:R-:W-:Y:S07]  /*59f0*/  LDSM.16.M88.4 R132, [R227] ;  /* 0x00000000e384783b */ /* 0x000fee0000000200 */
[C---:B----4-:R-:W-:Y:S08]  /*5a00*/  HMMA.16816.F32 R12, R28.reuse, R136, R12 ;  /* 0x000000881c0c723c */ /* 0x050ff0000000180c */
        /* <DEDUP_REMOVED lines=15> */
[----:B------:R-:W-:Y:S03]  /*5b00*/  LDSM.16.M88.4 R132, [R226+0x2000] ;  /* 0x00200000e284783b */ /* 0x000fe60000000200 */
[C---:B---3--:R-:W-:Y:S08]  /*5b10*/  HMMA.16816.F32 R4, R32.reuse, R136, R4 ;  /* 0x000000882004723c */ /* 0x048ff00000001804 */
[C---:B------:R-:W-:Y:S01]  /*5b20*/  HMMA.16816.F32 R8, R32.reuse, R138, R8 ;  /* 0x0000008a2008723c */ /* 0x040fe20000001808 */
[----:B------:R-:W3:Y:S07]  /*5b30*/  LDSM.16.MT88.4 R136, [R0+0xa400] ;  /* 0x00a400000088783b */ /* 0x000eee0000004200 */
[C---:B----4-:R-:W-:Y:S08]  /*5b40*/  HMMA.16816.F32 R12, R32.reuse, R140, R12 ;  /* 0x0000008c200c723c */ /* 0x050ff0000000180c */
        /* <DEDUP_REMOVED lines=24> */
[----:B------:R-:W1:Y:S06]  /*5cd0*/  LDSM.16.MT88.4 R28, [R0+0xec00] ;  /* 0x00ec0000001c783b */ /* 0x000e6c0000004200 */
[----:B-----5:R-:W-:Y:S01]  /*5ce0*/  @P0 IADD3 R32, P1, R150, UR6, RZ ;  /* 0x0000000696200c10 */ /* 0x020fe2000ff3e0ff */
[----:B------:R-:W-:Y:S01]  /*5cf0*/  @UP3 UIADD3 UR6, UP1, UR6, -0x100, URZ ;  /* 0xffffff0006063890 */ /* 0x000fe2000ff3e03f */
[C---:B---3--:R-:W-:Y:S05]  /*5d00*/  HMMA.16816.F32 R4, R132.reuse, R136, R4 ;  /* 0x000000888404723c */ /* 0x048fea0000001804 */
[----:B------:R-:W-:Y:S01]  /*5d10*/  @P0 IADD3.X R33, R149, UR5, RZ, P1, !PT ;  /* 0x0000000595210c10 */ /* 0x000fe20008ffe4ff */
[----:B------:R-:W-:Y:S01]  /*5d20*/  IMAD.MOV.U32 R149, RZ, RZ, c[0x0][0x1c0] ;  /* 0x00007000ff957624 */ /* 0x000fe200078e00ff */
[CC--:B------:R-:W-:Y:S01]  /*5d30*/  LEA R34, P1, R144.reuse, R232.reuse, 0x2 ;  /* 0x000000e890227211 */ /* 0x0c0fe200078210ff */
[C---:B------:R-:W-:Y:S01]  /*5d40*/  HMMA.16816.F32 R8, R132.reuse, R138, R8 ;  /* 0x0000008a8408723c */ /* 0x040fe20000001808 */
[----:B------:R-:W-:Y:S01]  /*5d50*/  @UP3 UIADD3.X UR5, UR5, -0x1, URZ, UP1, !UPT ;  /* 0xffffffff05053890 */ /* 0x000fe20008ffe43f */
[----:B------:R-:W3:Y:S02]  /*5d60*/  @P0 LDG.E R145, [R32.64] ;  /* 0x0000002220910981 */ /* 0x000ee4000c1e1900 */
[-C--:B------:R-:W-:Y:S01]  /*5d70*/  LEA.HI.X.SX32 R35, R144, R233.reuse, 0x2, P1 ;  /* 0x000000e990237211 */ /* 0x080fe200008f16ff */
[----:B------:R-:W-:Y:S01]  /*5d80*/  IMAD R149, R149, c[0x0][0x22c], RZ ;  /* 0x00008b0095957a24 */ /* 0x000fe200078e02ff */
[----:B------:R-:W5:Y:S02]  /*5d90*/  @P0 LDG.E R146, [R32.64+0xa0] ;  /* 0x0000a02220920981 */ /* 0x000f64000c1e1900 */
[C---:B----4-:R-:W-:Y:S02]  /*5da0*/  HMMA.16816.F32 R12, R132.reuse, R140, R12 ;  /* 0x0000008c840c723c */ /* 0x050fe4000000180c */
[----:B--2---:R-:W2:Y:S02]  /*5db0*/  @P0 LDG.E R147, [R32.64+0x80] ;  /* 0x0000802220930981 */ /* 0x004ea4000c1e1900 */
[----:B------:R-:W-:Y:S02]  /*5dc0*/  IMAD.SHL.U32 R149, R149, 0x20, RZ ;  /* 0x0000002095957824 */ /* 0x000fe400078e00ff */
[----:B------:R-:W4:Y:S02]  /*5dd0*/  @P0 LDG.E R148, [R32.64+0x20] ;  /* 0x0000202220940981 */ /* 0x000f24000c1e1900 */
        /* <DEDUP_REMOVED lines=9> */
[----:B-----5:R5:W-:Y:S04]  /*5e70*/  @P0 STL [R1], R146 ;  /* 0x0000009201000387 */ /* 0x020be80000100800 */
[----:B--2---:R2:W-:Y:S04]  /*5e80*/  @P0 STL [R1+0x4], R147 ;  /* 0x0000049301000387 */ /* 0x0045e80000100800 */
[----:B----4-:R4:W-:Y:S04]  /*5e90*/  @P0 STL [R1+0x8], R148 ;  /* 0x0000089401000387 */ /* 0x0109e80000100800 */
[----:B------:R-:W3:Y:S01]  /*5ea0*/  LDL R0, [R1+0x18] ;  /* 0x0000180001007983 */ /* 0x000ee20000100800 */
[----:B-1----:R-:W-:Y:S04]  /*5eb0*/  IMAD.MOV.U32 R145, RZ, RZ, c[0x0][0x1c0] ;  /* 0x00007000ff917624 */ /* 0x002fe800078e00ff */
[----:B------:R-:W-:Y:S04]  /*5ec0*/  IMAD R145, R145, c[0x0][0x22c], RZ ;  /* 0x00008b0091917a24 */ /* 0x000fe800078e02ff */
[----:B------:R-:W-:Y:S02]  /*5ed0*/  IMAD.SHL.U32 R145, R145, 0x10, RZ ;  /* 0x0000001091917824 */ /* 0x000fe400078e00ff */
[----:B-----5:R-:W-:Y:S03]  /*5ee0*/  IMAD.MOV.U32 R146, RZ, RZ, c[0x0][0x1c0] ;  /* 0x00007000ff927624 */ /* 0x020fe600078e00ff */
        /* <DEDUP_REMOVED lines=9> */
[----:B----4-:R-:W-:Y:S01]  /*5f80*/  IMAD.MOV.U32 R148, RZ, RZ, c[0x0][0x1c0] ;  /* 0x00007000ff947624 */ /* 0x010fe200078e00ff */
[-C--:B------:R-:W-:Y:S01]  /*5f90*/  LEA R4, P1, R146, R232.reuse, 0x2 ;  /* 0x000000e892047211 */ /* 0x080fe200078210ff */
[----:B------:R-:W-:Y:S02]  /*5fa0*/  IMAD R147, R147, c[0x0][0x22c], RZ ;  /* 0x00008b0093937a24 */ /* 0x000fe400078e02ff */
[----:B------:R-:W-:Y:S01]  /*5fb0*/  IMAD R148, R148, c[0x0][0x22c], RZ ;  /* 0x00008b0094947a24 */ /* 0x000fe200078e02ff */
[-C--:B------:R-:W-:Y:S01]  /*5fc0*/  LEA.HI.X.SX32 R5, R146, R233.reuse, 0x2, P1 ;  /* 0x000000e992057211 */ /* 0x080fe200008f16ff */
[----:B------:R-:W-:Y:S02]  /*5fd0*/  IMAD R147, R147, 0x30, RZ ;  /* 0x0000003093937824 */ /* 0x000fe400078e02ff */
[----:B------:R-:W-:Y:S02]  /*5fe0*/  IMAD R148, R148, 0x28, RZ ;  /* 0x0000002894947824 */ /* 0x000fe400078e02ff */
[----:B------:R2:W-:Y:S01]  /*5ff0*/  RED.E.ADD.F32.FTZ.RN.STRONG.GPU [R4.64], R7 ;  /* 0x000000070400798e */ /* 0x0005e2000c10e7a2 */
[----:B------:R-:W-:Y:S02]  /*6000*/  IMAD.MOV.U32 R146, RZ, RZ, c[0x0][0x1c0] ;  /* 0x00007000ff927624 */ /* 0x000fe400078e00ff */
[----:B------:R-:W-:Y:S01]  /*6010*/  IMAD.IADD R33, R144, 0x1, R33 ;  /* 0x0000000190217824 */ /* 0x000fe200078e0221 */
[----:B------:R4:W-:Y:S01]  /*6020*/  RED.E.ADD.F32.FTZ.RN.STRONG.GPU [R30.64], R8 ;  /* 0x000000081e00798e */ /* 0x0009e2000c10e7a2 */
[----:B------:R-:W-:Y:S04]  /*6030*/  IMAD R146, R146, c[0x0][0x22c], RZ ;  /* 0x00008b0092927a24 */ /* 0x000fe800078e02ff */
        /* <DEDUP_REMOVED lines=41> */
[-C--:B-----5:R-:W-:Y:S01]  /*62d0*/  LEA R4, P0, R139, R232.reuse, 0x2 ;  /* 0x000000e88b047211 */ /* 0x0a0fe200078010ff */
        /* <DEDUP_REMOVED lines=27> */
[CC--:B-----5:R-:W-:Y:S01]  /*6490*/  LEA R10, P3, R32.reuse, R232.reuse, 0x2 ;  /* 0x000000e8200a7211 */ /* 0x0e0fe200078610ff */
        /* <DEDUP_REMOVED lines=63> */
[----:B-----5:R-:W-:Y:S04]  /*6890*/  IMAD.MOV.U32 R3, RZ, RZ, R0 ;  /* 0x000000ffff037224 */ /* 0x020fe800078e0000 */
[C---:B------:R-:W-:Y:S08]  /*68a0*/  HMMA.16816.F32 R96, R4.reuse, R14, R96 ;  /* 0x0000000e0460723c */ /* 0x040ff00000001860 */
[-C--:B----4-:R-:W-:Y:S08]  /*68b0*/  HMMA.16816.F32 R100, R4, R20.reuse, R100 ;  /* 0x000000140464723c */ /* 0x090ff00000001864 */
        /* <DEDUP_REMOVED lines=20> */
.L_x_228:
        /* <DEDUP_REMOVED lines=235> */
.L_x_225:
        /* <DEDUP_REMOVED lines=11> */
.L_x_232:
[----:B------:R-:W-:Y:S05]  /*7960*/  EXIT ;  /* 0x000000000000794d */ /* 0x000fea0003800000 */
.L_x_234:
        /* <DEDUP_REMOVED lines=9> */
.L_x_672:


//--------------------- .text._ZN5flash44flash_bwd_dq_dk_dv_loop_seqk_parallel_kernelI23Flash_bwd_kernel_traitsILi96ELi64ELi128ELi8ELi2ELi4ELi4ELb1ELb0EN7cutlass6half_tE19Flash_kernel_traitsILi96ELi64ELi128ELi8ES3_EELb1ELb1ELb0ELb0ELb0ELb1ELb0EEEvNS_16Flash_bwd_paramsE --------------------------
	.section	.text._ZN5flash44flash_bwd_dq_dk_dv_loop_seqk_parallel_kernelI23Flash_bwd_kernel_traitsILi96ELi64ELi128ELi8ELi2ELi4ELi4ELb1ELb0EN7cutlass6half_tE19Flash_kernel_traitsILi96ELi64ELi128ELi8ES3_EELb1ELb1ELb0ELb0ELb0ELb1ELb0EEEvNS_16Flash_bwd_paramsE,"ax",@progbits
	.sectioninfo	@"SHI_REGISTERS=255"
	.align	128
        .global         _ZN5flash44flash_bwd_dq_dk_dv_loop_seqk_parallel_kernelI23Flash_bwd_kernel_traitsILi96ELi64ELi128ELi8ELi2ELi4ELi4ELb1ELb0EN7cutlass6half_tE19Flash_kernel_traitsILi96ELi64ELi128ELi8ES3_EELb1ELb1ELb0ELb0ELb0ELb1ELb0EEEvNS_16Flash_bwd_paramsE
        .type           _ZN5flash44flash_bwd_dq_dk_dv_loop_seqk_parallel_kernelI23Flash_bwd_kernel_traitsILi96ELi64ELi128ELi8ELi2ELi4ELi4ELb1ELb0EN7cutlass6half_tE19Flash_kernel_traitsILi96ELi64ELi128ELi8ES3_EELb1ELb1ELb0ELb0ELb0ELb1ELb0EEEvNS_16Flash_bwd_paramsE,@function
        .size           _ZN5flash44flash_bwd_dq_dk_dv_loop_seqk_parallel_kernelI23Flash_bwd_kernel_traitsILi96ELi64ELi128ELi8ELi2ELi4ELi4ELb1ELb0EN7cutlass6half_tE19Flash_kernel_traitsILi96ELi64ELi128ELi8ES3_EELb1ELb1ELb0ELb0ELb0ELb1ELb0EEEvNS_16Flash_bwd_paramsE,(.L_x_673 - _ZN5flash44flash_bwd_dq_dk_dv_loop_seqk_parallel_kernelI23Flash_bwd_kernel_traitsILi96ELi64ELi128ELi8ELi2ELi4ELi4ELb1ELb0EN7cutlass6half_tE19Flash_kernel_traitsILi96ELi64ELi128ELi8ES3_EELb1ELb1ELb0ELb0ELb0ELb1ELb0EEEvNS_16Flash_bwd_paramsE)
        .other          _ZN5flash44flash_bwd_dq_dk_dv_loop_seqk_parallel_kernelI23Flash_bwd_kernel_traitsILi96ELi64ELi128ELi8ELi2ELi4ELi4ELb1ELb0EN7cutlass6half_tE19Flash_kernel_traitsILi96ELi64ELi128ELi8ES3_EELb1ELb1ELb0ELb0ELb0ELb1ELb0EEEvNS_16Flash_bwd_paramsE,@"STO_CUDA_ENTRY STV_DEFAULT"
_ZN5flash44flash_bwd_dq_dk_dv_loop_seqk_parallel_kernelI23Flash_bwd_kernel_traitsILi96ELi64ELi128ELi8ELi2ELi4ELi4ELb1ELb0EN7cutlass6half_tE19Flash_kernel_traitsILi96ELi64ELi128ELi8ES3_EELb1ELb1ELb0ELb0ELb0ELb1ELb0EEEvNS_16Flash_bwd_paramsE:
.text._ZN5flash44flash_bwd_dq_dk_dv_loop_seqk_parallel_kernelI23Flash_bwd_kernel_traitsILi96ELi64ELi128ELi8ELi2ELi4ELi4ELb1ELb0EN7cutlass6half_tE19Flash_kernel_traitsILi96ELi64ELi128ELi8ES3_EELb1ELb1ELb0ELb0ELb0ELb1ELb0EEEvNS_16Flash_bwd_paramsE:
        /* <DEDUP_REMOVED lines=49> */
[----:B------:R-:W-:Y:S01]  /*0310*/  LOP3.LUT R8, R4, 0xffffffe0, RZ, 0xc0, !PT ;  /* 0xffffffe004087812 */ /* 0x000fe200078ec0ff */
        /* <DEDUP_REMOVED lines=23> */
[--C-:B------:R-:W-:Y:S01]  /*0490*/  SHF.R.S32.HI R0, RZ, 0x5, R4.reuse ;  /* 0x00000005ff007819 */ /* 0x100fe20000011404 */
[----:B------:R-:W-:Y:S01]  /*04a0*/  ULDC UR58, c[0x0][0x1c8] ;  /* 0x00007200003a7ab9 */ /* 0x000fe20000000800 */
[----:B------:R-:W-:Y:S01]  /*04b0*/  SHF.R.S32.HI R2, RZ, 0x1f, R4 ;  /* 0x0000001fff027819 */ /* 0x000fe20000011404 */
[----:B------:R-:W-:Y:S01]  /*04c0*/  ULDC.U8 UR8, c[0x0][0x3d0] ;  /* 0x0000f40000087ab9 */ /* 0x000fe20000000000 */
[----:B------:R-:W-:Y:S01]  /*04d0*/  LEA.HI R247, R3, R8, RZ, 0x2 ;  /* 0x0000000803f77211 */ /* 0x000fe200078f10ff */
[----:B------:R-:W-:Y:S01]  /*04e0*/  IMAD R5, R0, 0x8, R5 ;  /* 0x0000000800057824 */ /* 0x000fe200078e0205 */
[-C--:B------:R-:W-:Y:S01]  /*04f0*/  LEA.HI R4, R4, R0.reuse, RZ, 0x1 ;  /* 0x0000000004047211 */ /* 0x080fe200078f08ff */
[----:B------:R-:W-:Y:S01]  /*0500*/  ULDC UR52, c[0x0][0x224] ;  /* 0x0000890000347ab9 */ /* 0x000fe20000000800 */
[----:B------:R-:W-:Y:S01]  /*0510*/  LEA.HI R2, R2, R0, RZ, 0x2 ;  /* 0x0000000002027211 */ /* 0x000fe200078f10ff */
[----:B------:R-:W-:Y:S01]  /*0520*/  @UP5 UIMAD UR56, UR30, UR51, URZ ;  /* 0x000000331e3852a4 */ /* 0x000fe2000f8e023f */
[----:B------:R-:W-:Y:S01]  /*0530*/  SHF.R.S32.HI R3, RZ, 0x3, R12 ;  /* 0x00000003ff037819 */ /* 0x000fe2000001140c */
[----:B------:R-:W-:Y:S01]  /*0540*/  ULDC.64 UR12, c[0x0][0x118] ;  /* 0x00004600000c7ab9 */ /* 0x000fe20000000a00 */
[----:B------:R-:W-:Y:S01]  /*0550*/  LOP3.LUT R4, R4, 0xfffffffe, RZ, 0xc0, !PT ;  /* 0xfffffffe04047812 */ /* 0x000fe200078ec0ff */
[----:B------:R-:W-:Y:S01]  /*0560*/  ULOP3.LUT UR58, UR35, UR58, URZ, 0x3c, !UPT ;  /* 0x0000003a233a7292 */ /* 0x000fe2000f8e3c3f */
[----:B------:R-:W-:Y:S01]  /*0570*/  LOP3.LUT R2, R2, 0xfffffffc, RZ, 0xc0, !PT ;  /* 0xfffffffc02027812 */ /* 0x000fe200078ec0ff */
[----:B------:R-:W-:Y:S01]  /*0580*/  IMAD.SHL.U32 R3, R3, 0x40, RZ ;  /* 0x0000004003037824 */ /* 0x000fe200078e00ff */
[----:B------:R-:W-:Y:S01]  /*0590*/  LEA.HI R6, R11, R11, RZ, 0x1 ;  /* 0x0000000b0b067211 */ /* 0x000fe200078f08ff */
[C---:B------:R-:W-:Y:S01]  /*05a0*/  IMAD.IADD R19, R0.reuse, 0x1, -R4 ;  /* 0x0000000100137824 */ /* 0x040fe200078e0a04 */
[----:B------:R-:W-:Y:S01]  /*05b0*/  SHF.R.S32.HI R8, RZ, 0x1f, R9 ;  /* 0x0000001fff087819 */ /* 0x000fe20000011409 */
[----:B------:R-:W-:Y:S01]  /*05c0*/  IMAD.IADD R10, R0, 0x1, -R2 ;  /* 0x00000001000a7824 */ /* 0x000fe200078e0a02 */
[----:B------:R-:W-:Y:S01]  /*05d0*/  LOP3.LUT R0, R3, 0xc0, RZ, 0xc0, !PT ;  /* 0x000000c003007812 */ /* 0x000fe200078ec0ff */
[----:B------:R-:W-:Y:S01]  /*05e0*/  USHF.R.S32.HI UR59, URZ, 0x1f, UR35 ;  /* 0x0000001f3f3b7899 */ /* 0x000fe20008011423 */
[----:B------:R-:W-:Y:S01]  /*05f0*/  LOP3.LUT R2, R6, 0x7fffffe, RZ, 0xc0, !PT ;  /* 0x07fffffe06027812 */ /* 0x000fe200078ec0ff */
[----:B------:R-:W-:Y:S01]  /*0600*/  STL [R1+0x2c], R19 ;  /* 0x00002c1301007387 */ /* 0x000fe20000100800 */
[----:B------:R-:W-:Y:S01]  /*0610*/  SHF.R.U32.HI R4, RZ, 0x3, R0 ;  /* 0x00000003ff047819 */ /* 0x000fe20000011600 */
[----:B------:R-:W-:Y:S01]  /*0620*/  UISETP.NE.AND UP6, UPT, UR8, URZ, UPT ;  /* 0x0000003f0800728c */ /* 0x000fe2000bfc5270 */
[----:B------:R-:W-:Y:S01]  /*0630*/  LOP3.LUT R3, R0, 0x18, R22, 0xf8, !PT ;  /* 0x0000001800037812 */ /* 0x000fe200078ef816 */
[----:B------:R-:W-:Y:S01]  /*0640*/  IMAD.IADD R2, R11, 0x1, -R2 ;  /* 0x000000010b027824 */ /* 0x000fe200078e0a02 */
[-C--:B------:R-:W-:Y:S01]  /*0650*/  LEA.HI R8, R8, R9.reuse, RZ, 0x3 ;  /* 0x0000000908087211 */ /* 0x080fe200078f18ff */
[----:B------:R-:W-:Y:S01]  /*0660*/  IMAD R0, R20, 0x4, R13 ;  /* 0x0000000414007824 */ /* 0x000fe200078e020d */
[----:B------:R-:W-:Y:S01]  /*0670*/  LOP3.LUT R3, R3, R4, RZ, 0x3c, !PT ;  /* 0x0000000403037212 */ /* 0x000fe200078e3cff */
[----:B------:R-:W-:Y:S01]  /*0680*/  STL [R1+0x30], R22 ;  /* 0x0000301601007387 */ /* 0x000fe20000100800 */
[----:B------:R-:W-:Y:S01]  /*0690*/  LOP3.LUT P4, RZ, R7, 0x2, RZ, 0xc0, !PT ;  /* 0x0000000207ff7812 */ /* 0x000fe2000788c0ff */
[----:B------:R-:W-:Y:S01]  /*06a0*/  IMAD R17, R0, 0x8, R2 ;  /* 0x0000000800117824 */ /* 0x000fe200078e0202 */
[----:B------:R-:W-:Y:S01]  /*06b0*/  LEA.HI R0, R9, R9, RZ, 0x1 ;  /* 0x0000000909007211 */ /* 0x000fe200078f08ff */
[----:B------:R-:W-:Y:S01]  /*06c0*/  IMAD.U32 R3, R5, 0x20, R3 ;  /* 0x0000002005037824 */ /* 0x000fe200078e0003 */
[----:B------:R-:W-:Y:S01]  /*06d0*/  LOP3.LUT R2, R8, 0xfffffff8, RZ, 0xc0, !PT ;  /* 0xfffffff808027812 */ /* 0x000fe200078ec0ff */
[----:B------:R-:W-:Y:S01]  /*06e0*/  STL [R1+0x28], R20 ;  /* 0x0000281401007387 */ /* 0x000fe20000100800 */
[----:B------:R-:W-:Y:S01]  /*06f0*/  LOP3.LUT R4, R0, 0x7fffffe, RZ, 0xc0, !PT ;  /* 0x07fffffe00047812 */ /* 0x000fe200078ec0ff */
[----:B------:R-:W-:Y:S01]  /*0700*/  USHF.R.S32.HI UR61, URZ, 0x1f, UR30 ;  /* 0x0000001f3f3d7899 */ /* 0x000fe2000801141e */
[----:B------:R-:W-:Y:S01]  /*0710*/  SHF.R.S32.HI R247, RZ, 0x2, R247 ;  /* 0x00000002fff77819 */ /* 0x000fe200000114f7 */
[----:B------:R1:W-:Y:S01]  /*0720*/  STL [R1+0x20], R3 ;  /* 0x0000200301007387 */ /* 0x0003e20000100800 */
[C---:B------:R-:W-:Y:S01]  /*0730*/  IMAD.IADD R14, R9.reuse, 0x1, -R2 ;  /* 0x00000001090e7824 */ /* 0x040fe200078e0a02 */
[----:B------:R-:W-:Y:S01]  /*0740*/  USHF.R.S32.HI UR60, URZ, 0x1f, UR35 ;  /* 0x0000001f3f3c7899 */ /* 0x000fe20008011423 */
[----:B------:R-:W-:Y:S01]  /*0750*/  IMAD.IADD R15, R9, 0x1, -R4 ;  /* 0x00000001090f7824 */ /* 0x000fe200078e0a04 */
[--C-:B------:R-:W-:Y:S01]  /*0760*/  SHF.R.S32.HI R4, RZ, 0x1, R0.reuse ;  /* 0x00000001ff047819 */ /* 0x100fe20000011400 */
[----:B------:R-:W-:Y:S01]  /*0770*/  IMAD R247, R19, 0x10, R247 ;  /* 0x0000001013f77824 */ /* 0x000fe200078e02f7 */
[----:B------:R-:W-:Y:S01]  /*0780*/  SHF.R.S32.HI R0, RZ, 0x1f, R0 ;  /* 0x0000001fff007819 */ /* 0x000fe20000011400 */
[----:B------:R-:W-:-:S02]  /*0790*/  UIMAD.WIDE.U32 UR42, UR36, UR44, URZ ;  /* 0x0000002c242a72a5 */ /* 0x000fc4000f8e003f */
[----:B------:R-:W-:Y:S01]  /*07a0*/  UIMAD UR53, UR37, UR44, URZ ;  /* 0x0000002c253572a4 */ /* 0x000fe2000f8e023f */
[----:B------:R-:W-:Y:S01]  /*07b0*/  LEA.HI R2, R0, R4, RZ, 0x2 ;  /* 0x0000000400027211 */ /* 0x000fe200078f10ff */
[----:B------:R-:W-:Y:S01]  /*07c0*/  USHF.R.S32.HI UR55, URZ, 0x1f, UR48 ;  /* 0x0000001f3f377899 */ /* 0x000fe20008011430 */
[----:B------:R-:W-:Y:S01]  /*07d0*/  SHF.R.S32.HI R0, RZ, 0x1, R6 ;  /* 0x00000001ff007819 */ /* 0x000fe20000011406 */
[----:B------:R-:W-:Y:S01]  /*07e0*/  UIMAD UR52, UR5, UR52, URZ ;  /* 0x00000034053472a4 */ /* 0x000fe2000f8e023f */
[C---:B------:R-:W-:Y:S01]  /*07f0*/  LEA.HI R6, R7.reuse, R7, RZ, 0x1 ;  /* 0x0000000707067211 */ /* 0x040fe200078f08ff */
[----:B------:R-:W-:Y:S01]  /*0800*/  @!UP5 UIMAD UR51, UR6, UR51, URZ ;  /* 0x000000330633d2a4 */ /* 0x000fe2000f8e023f */
[C---:B------:R-:W-:Y:S01]  /*0810*/  LOP3.LUT P6, RZ, R0.reuse, 0x2, RZ, 0xc0, !PT ;  /* 0x0000000200ff7812 */ /* 0x040fe200078cc0ff */
[----:B------:R-:W-:Y:S01]  /*0820*/  IMAD.SHL.U32 R0, R0, 0x40, RZ ;  /* 0x0000004000007824 */ /* 0x000fe200078e00ff */
[----:B------:R-:W-:Y:S02]  /*0830*/  USHF.R.S32.HI UR50, URZ, 0x1f, UR46 ;  /* 0x0000001f3f327899 */ /* 0x000fe4000801142e */
[----:B------:R-:W-:Y:S01]  /*0840*/  SEL R222, R230, 0xffffffe0, !P6 ;  /* 0xffffffe0e6de7807 */ /* 0x000fe20007000000 */
[----:B------:R-:W-:Y:S01]  /*0850*/  USHF.R.S32.HI UR49, URZ, 0x1f, UR41 ;  /* 0x0000001f3f317899 */ /* 0x000fe20008011429 */
[----:B------:R-:W-:Y:S01]  /*0860*/  LOP3.LUT R0, R0, 0xc0, RZ, 0xc0, !PT ;  /* 0x000000c000007812 */ /* 0x000fe200078ec0ff */
[----:B------:R-:W-:Y:S01]  /*0870*/  UMOV UR40, 0xffffd000 ;  /* 0xffffd00000287882 */ /* 0x000fe20000000000 */
[----:B-1----:R-:W-:-:S04]  /*0880*/  LOP3.LUT R3, R7, 0x1, RZ, 0xc0, !PT ;  /* 0x0000000107037812 */ /* 0x002fc800078ec0ff */
[----:B------:R-:W-:Y:S01]  /*0890*/  ISETP.NE.U32.AND P5, PT, R3, 0x1, PT ;  /* 0x000000010300780c */ /* 0x000fe20003fa5070 */
[----:B------:R-:W-:-:S03]  /*08a0*/  IMAD.SHL.U32 R3, R11, 0x40, RZ ;  /* 0x000000400b037824 */ /* 0x000fc600078e00ff */
[----:B------:R-:W-:Y:S02]  /*08b0*/  SEL R236, R236, 0x10, !P5 ;  /* 0x00000010ecec7807 */ /* 0x000fe40006800000 */
[----:B------:R-:W-:Y:S02]  /*08c0*/  LOP3.LUT R5, R3, 0x1c0, RZ, 0xc0, !PT ;  /* 0x000001c003057812 */ /* 0x000fe400078ec0ff */
[----:B------:R-:W-:Y:S01]  /*08d0*/  LOP3.LUT R3, R2, 0xfffffffc, RZ, 0xc0, !PT ;  /* 0xfffffffc02037812 */ /* 0x000fe200078ec0ff */
[----:B------:R-:W-:-:S04]  /*08e0*/  IMAD.SHL.U32 R2, R10, 0x10, RZ ;  /* 0x000000100a027824 */ /* 0x000fc800078e00ff */
[----:B------:R-:W-:Y:S01]  /*08f0*/  IMAD.IADD R9, R4, 0x1, -R3 ;  /* 0x0000000104097824 */ /* 0x000fe200078e0a03 */
[----:B------:R-:W-:Y:S02]  /*0900*/  LOP3.LUT R3, R0, 0x8, R12, 0xf8, !PT ;  /* 0x0000000800037812 */ /* 0x000fe400078ef80c */
[----:B------:R-:W-:Y:S02]  /*0910*/  SHF.R.U32.HI R0, RZ, 0x3, R0 ;  /* 0x00000003ff007819 */ /* 0x000fe40000011600 */
[----:B------:R-:W-:Y:S02]  /*0920*/  LOP3.LUT R2, R5, 0x30, R2, 0xf8, !PT ;  /* 0x0000003005027812 */ /* 0x000fe400078ef802 */
[----:B------:R-:W-:Y:S01]  /*0930*/  LOP3.LUT R221, R3, R0, RZ, 0x3c, !PT ;  /* 0x0000000003dd7212 */ /* 0x000fe200078e3cff */
[----:B------:R-:W-:Y:S01]  /*0940*/  IMAD.SHL.U32 R3, R20, 0x20, RZ ;  /* 0x0000002014037824 */ /* 0x000fe200078e00ff */
[----:B------:R-:W-:Y:S02]  /*0950*/  LOP3.LUT R0, R6, 0x3fffffe, RZ, 0xc0, !PT ;  /* 0x03fffffe06007812 */ /* 0x000fe400078ec0ff */
[----:B------:R-:W-:Y:S01]  /*0960*/  LOP3.LUT R4, R2, 0x8, R12, 0xf8, !PT ;  /* 0x0000000802047812 */ /* 0x000fe200078ef80c */
[----:B------:R-:W-:Y:S01]  /*0970*/  IMAD.U32 R221, R17, 0x20, R221 ;  /* 0x0000002011dd7824 */ /* 0x000fe200078e00dd */
[----:B------:R-:W-:Y:S01]  /*0980*/  SHF.R.U32.HI R2, RZ, 0x3, R5 ;  /* 0x00000003ff027819 */ /* 0x000fe20000011605 */
[----:B------:R-:W-:-:S02]  /*0990*/  IMAD.IADD R5, R7, 0x1, -R0 ;  /* 0x0000000107057824 */ /* 0x000fc400078e0a00 */
[----:B------:R-:W-:Y:S01]  /*09a0*/  IMAD.SHL.U32 R0, R7, 0x40, RZ ;  /* 0x0000004007007824 */ /* 0x000fe200078e00ff */
[----:B------:R-:W-:Y:S01]  /*09b0*/  LOP3.LUT R11, R4, R2, RZ, 0x3c, !PT ;  /* 0x00000002040b7212 */ /* 0x000fe200078e3cff */
[----:B------:R-:W-:Y:S01]  /*09c0*/  IMAD.SHL.U32 R4, R16, 0x2, RZ ;  /* 0x0000000210047824 */ /* 0x000fe200078e00ff */
[----:B------:R-:W-:Y:S01]  /*09d0*/  SHF.R.S32.HI R2, RZ, 0x3, R8 ;  /* 0x00000003ff027819 */ /* 0x000fe20000011408 */
[----:B------:R-:W-:Y:S01]  /*09e0*/  IMAD.SHL.U32 R221, R221, 0x2, RZ ;  /* 0x00000002dddd7824 */ /* 0x000fe200078e00ff */
[----:B------:R-:W-:-:S03]  /*09f0*/  LOP3.LUT R0, R0, 0x1c0, RZ, 0xc0, !PT ;  /* 0x000001c000007812 */ /* 0x000fc600078ec0ff */
        /* <DEDUP_REMOVED lines=8> */
[----:B------:R-:W-:Y:S01]  /*0a80*/  SHF.R.S32.HI R0, RZ, 0x1, R6 ;  /* 0x00000001ff007819 */ /* 0x000fe20000011406 */
[----:B------:R-:W-:Y:S01]  /*0a90*/  IMAD.U32 R3, RZ, RZ, UR15 ;  /* 0x0000000fff037e24 */ /* 0x000fe2000f8e00ff */
[----:B------:R-:W-:-:S02]  /*0aa0*/  SHF.R.S32.HI R2, RZ, 0x7, R18 ;  /* 0x00000007ff027819 */ /* 0x000fc40000011412 */
[C---:B------:R-:W-:Y:S01]  /*0ab0*/  LOP3.LUT P3, RZ, R0.reuse, 0x2, RZ, 0xc0, !PT ;  /* 0x0000000200ff7812 */ /* 0x040fe2000786c0ff */
[----:B------:R-:W-:Y:S02]  /*0ac0*/  IMAD.SHL.U32 R0, R0, 0x40, RZ ;  /* 0x0000004000007824 */ /* 0x000fe400078e00ff */
[----:B------:R-:W-:Y:S01]  /*0ad0*/  IMAD R3, R2, 0x1000, R4 ;  /* 0x0000100002037824 */ /* 0x000fe200078e0204 */
        /* <DEDUP_REMOVED lines=47> */
.L_x_263:
[----:B------:R-:W-:Y:S02]  /*0dd0*/  ULDC.64 UR4, c[0x0][0x240] ;  /* 0x0000900000047ab9 */ /* 0x000fe40000000a00 */
[----:B------:R-:W-:Y:S02]  /*0de0*/  UISETP.NE.U32.AND UP1, UPT, URZ, UR4, UPT ;  /* 0x000000043f00728c */ /* 0x000fe4000bf25070 */
[----:B------:R-:W-:Y:S02]  /*0df0*/  USHF.L.U32 UR14, UR30, 0x2, URZ ;  /* 0x000000021e0e7899 */ /* 0x000fe4000800063f */
[----:B------:R-:W-:Y:S02]  /*0e00*/  USHF.R.S32.HI UR39, URZ, 0x1f, UR30 ;  /* 0x0000001f3f277899 */ /* 0x000fe4000801141e */
[----:B------:R-:W-:-:S02]  /*0e10*/  UISETP.NE.AND.EX UP1, UPT, URZ, UR5, UPT, UP1 ;  /* 0x000000053f00728c */ /* 0x000fc4000bf25310 */
[----:B------:R-:W-:Y:S02]  /*0e20*/  ULDC.64 UR8, c[0x0][0x250] ;  /* 0x0000940000087ab9 */ /* 0x000fe40000000a00 */
[----:B------:R-:W-:Y:S02]  /*0e30*/  UISETP.NE.U32.AND UP3, UPT, URZ, UR8, UPT ;  /* 0x000000083f00728c */ /* 0x000fe4000bf65070 */
[----:B------:R-:W-:Y:S01]  /*0e40*/  USHF.L.U64.HI UR10, UR30, 0x2, UR39 ;  /* 0x000000021e0a7899 */ /* 0x000fe20008010227 */
[----:B------:R-:W-:Y:S01]  /*0e50*/  PLOP3.LUT P2, PT, PT, PT, UP1, 0x80, 0x0 ;  /* 0x000000000000781c */ /* 0x000fe20003f4f018 */
[----:B------:R-:W-:Y:S02]  /*0e60*/  UIADD3 UR4, UP0, UR14, UR4, URZ ;  /* 0x000000040e047290 */ /* 0x000fe4000ff1e03f */
[----:B------:R-:W-:Y:S02]  /*0e70*/  UISETP.NE.AND.EX UP3, UPT, URZ, UR9, UPT, UP3 ;  /* 0x000000093f00728c */ /* 0x000fe4000bf65330 */
[----:B------:R-:W-:-:S02]  /*0e80*/  UIADD3.X UR5, UR10, UR5, URZ, UP0, !UPT ;  /* 0x000000050a057290 */ /* 0x000fc400087fe43f */
[----:B-1----:R-:W-:Y:S01]  /*0e90*/  IMAD.U32 R4, RZ, RZ, UR4 ;  /* 0x00000004ff047e24 */ /* 0x002fe2000f8e00ff */
[----:B------:R-:W-:Y:S01]  /*0ea0*/  ULDC.U8 UR11, c[0x0][0x312] ;  /* 0x0000c480000b7ab9 */ /* 0x000fe20000000000 */
[----:B------:R-:W-:Y:S01]  /*0eb0*/  PLOP3.LUT P0, PT, PT, PT, UP3, 0x80, 0x0 ;  /* 0x000000000000781c */ /* 0x000fe20003f0f038 */
[----:B------:R-:W-:Y:S01]  /*0ec0*/  ULDC.64 UR6, c[0x0][0x248] ;  /* 0x0000920000067ab9 */ /* 0x000fe20000000a00 */
[----:B------:R-:W-:Y:S01]  /*0ed0*/  IMAD.U32 R5, RZ, RZ, UR5 ;  /* 0x00000005ff057e24 */ /* 0x000fe2000f8e00ff */
[----:B------:R-:W-:Y:S02]  /*0ee0*/  UISETP.NE.AND UP4, UPT, UR11, URZ, UPT ;  /* 0x0000003f0b00728c */ /* 0x000fe4000bf85270 */
[----:B------:R-:W-:Y:S02]  /*0ef0*/  @UP3 UIADD3 UR4, UP0, UR14, UR8, URZ ;  /* 0x000000080e043290 */ /* 0x000fe4000ff1e03f */
[----:B------:R1:W2:Y:S01]  /*0f00*/  @P2 LDG.E R8, [R4.64] ;  /* 0x0000000c04082981 */ /* 0x0002a2000c1e1900 */
[----:B------:R-:W-:-:S02]  /*0f10*/  UISETP.EQ.U32.AND UP2, UPT, URZ, UR6, UPT ;  /* 0x000000063f00728c */ /* 0x000fc4000bf42070 */
        /* <DEDUP_REMOVED lines=32> */
.L_x_235:
        /* <DEDUP_REMOVED lines=59> */
.L_x_237:
        /* <DEDUP_REMOVED lines=8> */
[----:B------:R-:W-:-:S04]  /*1550*/  UIMAD UR6, UR6, UR4, URZ ;  /* 0x00000004060672a4 */ /* 0x000fc8000f8e023f */
[----:B------:R-:W-:-:S03]  /*1560*/  UIMAD UR8, UR21, UR5, UR6 ;  /* 0x00000005150872a4 */ /* 0x000fc6000f8e0206 */
[----:B------:R-:W-:Y:S02]  /*1570*/  ULDC.64 UR6, c[0x0][0x188] ;  /* 0x0000620000067ab9 */ /* 0x000fe40000000a00 */
[----:B------:R-:W-:-:S04]  /*1580*/  UIMAD UR5, UR39, UR6, URZ ;  /* 0x00000006270572a4 */ /* 0x000fc8000f8e023f */
[----:B------:R-:W-:Y:S02]  /*1590*/  UIMAD UR7, UR30, UR7, UR5 ;  /* 0x000000071e0772a4 */ /* 0x000fe4000f8e0205 */
[----:B------:R-:W-:-:S04]  /*15a0*/  UIMAD.WIDE.U32 UR4, UR21, UR4, URZ ;  /* 0x00000004150472a5 */ /* 0x000fc8000f8e003f */
[----:B------:R-:W-:-:S04]  /*15b0*/  UIADD3 UR5, UR5, UR8, URZ ;  /* 0x0000000805057290 */ /* 0x000fc8000fffe03f */
[----:B------:R-:W-:-:S04]  /*15c0*/  UIMAD.WIDE.U32 UR4, UR30, UR6, UR4 ;  /* 0x000000061e0472a5 */ /* 0x000fc8000f8e0004 */
[----:B------:R-:W-:-:S03]  /*15d0*/  UIADD3 UR29, UR5, UR7, URZ ;  /* 0x00000007051d7290 */ /* 0x000fc6000fffe03f */
[----:B------:R-:W-:Y:S02]  /*15e0*/  UMOV UR28, UR4 ;  /* 0x00000004001c7c82 */ /* 0x000fe40008000000 */
.L_x_238:
[----:B------:R-:W-:Y:S01]  /*15f0*/  IABS R6, c[0x0][0x1c8] ;  /* 0x0000720000067a13 */ /* 0x000fe20000000000 */
[----:B------:R-:W-:Y:S01]  /*1600*/  ULDC.64 UR6, c[0x0][0x370] ;  /* 0x0000dc0000067ab9 */ /* 0x000fe20000000a00 */
[----:B------:R-:W-:Y:S01]  /*1610*/  ISETP.NE.AND P2, PT, RZ, c[0x0][0x1c8], PT ;  /* 0x00007200ff007a0c */ /* 0x000fe20003f45270 */
[----:B------:R-:W-:Y:S01]  /*1620*/  @UP2 UIMAD.WIDE.U32 UR4, UR11, UR6, URZ ;  /* 0x000000060b0422a5 */ /* 0x000fe2000f8e003f */
[----:B------:R-:W1:Y:S01]  /*1630*/  I2F.RP R4, R6 ;  /* 0x0000000600047306 */ /* 0x000e620000209400 */
[----:B------:R-:W-:Y:S02]  /*1640*/  ULDC UR8, c[0x0][0x224] ;  /* 0x0000890000087ab9 */ /* 0x000fe40000000800 */
        /* <DEDUP_REMOVED lines=26> */
[----:B------:R-:W-:Y:S01]  /*17f0*/  IABS R0, UR35 ;  /* 0x0000002300007c13 */ /* 0x000fe20008000000 */
[----:B------:R-:W-:-:S02]  /*1800*/  USEL UR15, UR4, URZ, UP6 ;  /* 0x0000003f040f7287 */ /* 0x000fc4000b000000 */
[----:B------:R-:W-:Y:S01]  /*1810*/  IMAD.HI.U32 R3, R5, R3, R4 ;  /* 0x0000000305037227 */ /* 0x000fe200078e0004 */
[----:B------:R-:W-:Y:S02]  /*1820*/  UIMAD UR7, UR8, UR7, UR5 ;  /* 0x00000007080772a4 */ /* 0x000fe4000f8e0205 */
[----:B------:R-:W-:Y:S02]  /*1830*/  USHF.L.U64.HI UR4, UR30, 0x7, UR39 ;  /* 0x000000071e047899 */ /* 0x000fe40008010227 */
[----:B------:R-:W-:Y:S01]  /*1840*/  USHF.L.U32 UR8, UR30, 0x7, URZ ;  /* 0x000000071e087899 */ /* 0x000fe2000800063f */
[----:B------:R-:W-:Y:S01]  /*1850*/  IMAD.HI.U32 R3, R3, R0, RZ ;  /* 0x0000000003037227 */ /* 0x000fe200078e00ff */
[----:B------:R-:W-:Y:S02]  /*1860*/  USEL UR5, UR4, URZ, UP1 ;  /* 0x0000003f04057287 */ /* 0x000fe40008800000 */
[----:B------:R-:W-:Y:S01]  /*1870*/  USEL UR4, UR8, URZ, UP1 ;  /* 0x0000003f08047287 */ /* 0x000fe20008800000 */
[----:B------:R-:W-:-:S02]  /*1880*/  IMAD.MOV R4, RZ, RZ, -R3 ;  /* 0x000000ffff047224 */ /* 0x000fc400078e0a03 */
[----:B------:R-:W-:Y:S02]  /*1890*/  ULDC UR8, c[0x0][0x234] ;  /* 0x00008d0000087ab9 */ /* 0x000fe40000000800 */
[----:B------:R-:W-:Y:S01]  /*18a0*/  IMAD R0, R6, R4, R0 ;  /* 0x0000000406007224 */ /* 0x000fe200078e0200 */
[----:B------:R-:W-:-:S04]  /*18b0*/  UIADD3 UR4, UP1, UR14, UR4, URZ ;  /* 0x000000040e047290 */ /* 0x000fc8000ff3e03f */
[----:B------:R-:W-:Y:S01]  /*18c0*/  ISETP.GT.U32.AND P0, PT, R6, R0, PT ;  /* 0x000000000600720c */ /* 0x000fe20003f04070 */
[----:B------:R-:W-:Y:S02]  /*18d0*/  UIADD3.X UR6, UR27, UR5, URZ, UP1, !UPT ;  /* 0x000000051b067290 */ /* 0x000fe40008ffe43f */
[----:B------:R-:W-:-:S04]  /*18e0*/  UIMAD UR5, UR37, UR4, URZ ;  /* 0x00000004250572a4 */ /* 0x000fc8000f8e023f */
[----:B------:R-:W-:Y:S02]  /*18f0*/  UIMAD UR6, UR36, UR6, UR5 ;  /* 0x00000006240672a4 */ /* 0x000fe4000f8e0205 */
[----:B------:R-:W-:-:S04]  /*1900*/  @UP5 USEL UR5, UR56, UR11, !UP2 ;  /* 0x0000000b38055287 */ /* 0x000fc8000d000000 */
[----:B------:R-:W-:Y:S01]  /*1910*/  @!P0 IMAD.IADD R0, R0, 0x1, -R6 ;  /* 0x0000000100008824 */ /* 0x000fe200078e0a06 */
[----:B------:R-:W-:Y:S01]  /*1920*/  @!P0 IADD3 R3, R3, 0x1, RZ ;  /* 0x0000000103038810 */ /* 0x000fe20007ffe0ff */
[----:B------:R-:W-:Y:S01]  /*1930*/  @UP5 UIMAD UR10, UR35, UR8, UR5 ;  /* 0x00000008230a52a4 */ /* 0x000fe2000f8e0205 */
[----:B------:R-:W-:Y:S01]  /*1940*/  ISETP.LE.AND P0, PT, RZ, UR58, PT ;  /* 0x0000003aff007c0c */ /* 0x000fe2000bf03270 */
[----:B------:R-:W-:Y:S01]  /*1950*/  UIMAD.WIDE.U32 UR4, UR36, UR4, URZ ;  /* 0x00000004240472a5 */ /* 0x000fe2000f8e003f */
[----:B------:R-:W-:Y:S01]  /*1960*/  ISETP.GE.U32.AND P3, PT, R0, R6, PT ;  /* 0x000000060000720c */ /* 0x000fe20003f66070 */
[----:B------:R-:W-:Y:S02]  /*1970*/  USEL UR8, UR7, URZ, UP6 ;  /* 0x0000003f07087287 */ /* 0x000fe4000b000000 */
[----:B------:R-:W-:Y:S02]  /*1980*/  UIADD3 UR7, UR5, UR6, URZ ;  /* 0x0000000605077290 */ /* 0x000fe4000fffe03f */
[----:B------:R-:W-:-:S08]  /*1990*/  @!UP5 UMOV UR10, UR51 ;  /* 0x00000033000adc82 */ /* 0x000fd00008000000 */
        /* <DEDUP_REMOVED lines=11> */
.L_x_239:
[----:B------:R-:W-:Y:S02]  /*1a50*/  UMOV UR6, UR52 ;  /* 0x0000003400067c82 */ /* 0x000fe40008000000 */
.L_x_240:
[----:B------:R-:W2:Y:S04]  /*1a60*/  LDL.64 R4, [R1+0x30] ;  /* 0x0000300001047983 */ /* 0x000ea80000100a00 */
[----:B------:R1:W2:Y:S01]  /*1a70*/  LDL.64 R14, [R1+0x30] ;  /* 0x00003000010e7983 */ /* 0x0002a20000100a00 */
[----:B------:R-:W-:Y:S01]  /*1a80*/  UIADD3 UR4, UP4, UP3, UR4, UR46, UR48 ;  /* 0x0000002e04047290 */ /* 0x000fe2000fb9e030 */
[----:B------:R-:W-:Y:S01]  /*1a90*/  BSSY B1, `(.L_x_236) ;  /* 0x000077f000017945 */ /* 0x000fe20003800000 */
[----:B------:R-:W-:Y:S01]  /*1aa0*/  UIADD3 UR10, UR14, UR10, URZ ;  /* 0x0000000a0e0a7290 */ /* 0x000fe2000fffe03f */
[----:B------:R-:W3:Y:S01]  /*1ab0*/  S2R R22, SR_TID.X ;  /* 0x0000000000167919 */ /* 0x000ee20000002100 */
        /* <DEDUP_REMOVED lines=9> */
[----:B---3--:R-:W-:-:S03]  /*1b50*/  SHF.R.S32.HI R10, RZ, 0x1f, R22 ;  /* 0x0000001fff0a7819 */ /* 0x008fc60000011416 */
[----:B------:R-:W-:Y:S01]  /*1b60*/  UIMAD UR8, UR35, UR5, UR4 ;  /* 0x00000005230872a4 */ /* 0x000fe2000f8e0204 */
[----:B------:R-:W-:Y:S02]  /*1b70*/  LEA.HI R0, R10, R22, RZ, 0x2 ;  /* 0x000000160a007211 */ /* 0x000fe400078f10ff */
[----:B------:R-:W-:Y:S02]  /*1b80*/  ULDC.64 UR4, c[0x0][0x370] ;  /* 0x0000dc0000047ab9 */ /* 0x000fe40000000a00 */
[----:B------:R-:W-:Y:S01]  /*1b90*/  UIMAD UR4, UR27, UR4, URZ ;  /* 0x000000041b0472a4 */ /* 0x000fe2000f8e023f */
[----:B------:R-:W-:-:S03]  /*1ba0*/  SHF.R.S32.HI R0, RZ, 0x2, R0 ;  /* 0x00000002ff007819 */ /* 0x000fc60000011400 */
[----:B------:R-:W-:Y:S01]  /*1bb0*/  UIMAD UR7, UR14, UR5, UR4 ;  /* 0x000000050e0772a4 */ /* 0x000fe2000f8e0204 */
[----:B------:R-:W-:Y:S01]  /*1bc0*/  SHF.R.S32.HI R13, RZ, 0x1f, R0 ;  /* 0x0000001fff0d7819 */ /* 0x000fe20000011400 */
[----:B------:R-:W-:Y:S01]  /*1bd0*/  UIADD3 UR4, UR14, UR6, URZ ;  /* 0x000000060e047290 */ /* 0x000fe2000fffe03f */
[----:B------:R-:W-:-:S04]  /*1be0*/  IADD3 R6, P0, R0, UR14, RZ ;  /* 0x0000000e00067c10 */ /* 0x000fc8000ff1e0ff */
[----:B------:R-:W-:Y:S01]  /*1bf0*/  IADD3.X R7, R13, UR27, RZ, P0, !PT ;  /* 0x0000001b0d077c10 */ /* 0x000fe200087fe4ff */
[----:B------:R-:W-:-:S04]  /*1c00*/  UMOV UR27, 0x4 ;  /* 0x00000004001b7882 */ /* 0x000fc80000000000 */
[----:B------:R-:W-:Y:S02]  /*1c10*/  IMAD R7, R7, c[0x0][0x190], RZ ;  /* 0x0000640007077a24 */ /* 0x000fe400078e02ff */
[----:B--2---:R-:W-:-:S05]  /*1c20*/  IMAD.MOV.U32 R14, RZ, RZ, R4 ;  /* 0x000000ffff0e7224 */ /* 0x004fca00078e0004 */
[----:B------:R-:W-:-:S05]  /*1c30*/  SHF.R.S32.HI R15, RZ, 0x1f, R14 ;  /* 0x0000001fff0f7819 */ /* 0x000fca000001140e */
[C---:B------:R-:W-:Y:S01]  /*1c40*/  IMAD.WIDE.U32 R4, R6.reuse, c[0x0][0x190], R14 ;  /* 0x0000640006047a25 */ /* 0x040fe200078e000e */
[----:B------:R1:W-:Y:S03]  /*1c50*/  STL [R1+0x34], R15 ;  /* 0x0000340f01007387 */ /* 0x0003e60000100800 */
[----:B------:R-:W-:Y:S01]  /*1c60*/  IMAD R6, R6, c[0x0][0x194], R7 ;  /* 0x0000650006067a24 */ /* 0x000fe200078e0207 */
[----:B------:R-:W-:-:S04]  /*1c70*/  IADD3 R8, P0, R4, UR38, RZ ;  /* 0x0000002604087c10 */ /* 0x000fc8000ff1e0ff */
[----:B------:R-:W-:Y:S01]  /*1c80*/  IADD3.X R9, R5, UR32, R6, P0, !PT ;  /* 0x0000002005097c10 */ /* 0x000fe200087fe406 */
[----:B------:R-:W-:Y:S01]  /*1c90*/  IMAD.U32 R6, RZ, RZ, UR14 ;  /* 0x0000000eff067e24 */ /* 0x000fe2000f8e00ff */
[----:B------:R-:W-:Y:S01]  /*1ca0*/  ULDC.64 UR14, c[0x0][0x3c8] ;  /* 0x0000f200000e7ab9 */ /* 0x000fe20000000a00 */
[----:B------:R-:W-:Y:S01]  /*1cb0*/  IADD3 R4, P0, R14, UR25, RZ ;  /* 0x000000190e047c10 */ /* 0x000fe2000ff1e0ff */
[----:B------:R-:W-:-:S03]  /*1cc0*/  UIMAD.WIDE UR4, UR4, UR27, UR14 ;  /* 0x0000001b040472a5 */ /* 0x000fc6000f8e020e */
[----:B------:R-:W-:-:S04]  /*1cd0*/  IADD3.X R5, R15, UR26, RZ, P0, !PT ;  /* 0x0000001a0f057c10 */ /* 0x000fc800087fe4ff */
[----:B------:R-:W-:Y:S01]  /*1ce0*/  UMOV UR15, UR4 ;  /* 0x00000004000f7c82 */ /* 0x000fe20008000000 */
[----:B------:R-:W-:Y:S01]  /*1cf0*/  IMAD.WIDE.U32 R4, R6, c[0x0][0x370], R4 ;  /* 0x0000dc0006047a25 */ /* 0x000fe200078e0004 */
[----:B------:R-:W-:Y:S01]  /*1d00*/  UIADD3 UR4, -UR16, UR20, UR18 ;  /* 0x0000001410047290 */ /* 0x000fe2000fffe112 */
[----:B------:R-:W-:Y:S01]  /*1d10*/  LEA.HI R6, R10, R22, RZ, 0x5 ;  /* 0x000000160a067211 */ /* 0x000fe200078f28ff */
[----:B------:R-:W-:Y:S02]  /*1d20*/  UMOV UR14, UR5 ;  /* 0x00000005000e7c82 */ /* 0x000fe40008000000 */
[----:B------:R-:W-:Y:S01]  /*1d30*/  UIADD3 UR4, UR4, -UR17, URZ ;  /* 0x8000001104047290 */ /* 0x000fe2000fffe03f */
[----:B------:R-:W-:Y:S02]  /*1d40*/  LOP3.LUT R7, R6, 0xffffffe0, RZ, 0xc0, !PT ;  /* 0xffffffe006077812 */ /* 0x000fe400078ec0ff */
[----:B------:R-:W-:Y:S01]  /*1d50*/  IADD3 R5, R5, UR7, RZ ;  /* 0x0000000705057c10 */ /* 0x000fe2000fffe0ff */
[----:B------:R-:W-:Y:S01]  /*1d60*/  USHF.R.S32.HI UR17, URZ, 0x1f, UR4 ;  /* 0x0000001f3f117899 */ /* 0x000fe20008011404 */
[----:B------:R-:W-:Y:S01]  /*1d70*/  SHF.R.S32.HI R10, RZ, 0x5, R6 ;  /* 0x00000005ff0a7819 */ /* 0x000fe20000011406 */
[----:B------:R-:W-:Y:S01]  /*1d80*/  IMAD.U32 R6, RZ, RZ, UR35 ;  /* 0x00000023ff067e24 */ /* 0x000fe2000f8e00ff */
[----:B------:R-:W-:Y:S01]  /*1d90*/  UIADD3 UR7, UR33, -0x1, URZ ;  /* 0xffffffff21077890 */ /* 0x000fe2000fffe03f */
[----:B------:R-:W-:Y:S01]  /*1da0*/  IMAD.IADD R22, R22, 0x1, -R7 ;  /* 0x0000000116167824 */ /* 0x000fe200078e0a07 */
[----:B------:R-:W-:Y:S01]  /*1db0*/  ULEA.HI UR17, UR17, UR4, URZ, 0x6 ;  /* 0x0000000411117291 */ /* 0x000fe2000f8f303f */
[----:B------:R-:W-:-:S02]  /*1dc0*/  IMAD.WIDE.U32 R4, R6, c[0x0][0x378], R4 ;  /* 0x0000de0006047a25 */ /* 0x000fc400078e0004 */
[----:B------:R-:W-:Y:S02]  /*1dd0*/  ULDC.64 UR4, c[0x0][0x200] ;  /* 0x0000800000047ab9 */ /* 0x000fe40000000a00 */
[----:B------:R-:W-:Y:S01]  /*1de0*/  USHF.R.S32.HI UR17, URZ, 0x6, UR17 ;  /* 0x000000063f117899 */ /* 0x000fe20008011411 */
[----:B------:R-:W-:Y:S01]  /*1df0*/  IMAD.WIDE.U32 R6, R6, c[0x0][0x1a8], R8 ;  /* 0x00006a0006067a25 */ /* 0x000fe200078e0008 */
[----:B------:R-:W-:Y:S02]  /*1e00*/  IADD3 R5, R5, UR8, RZ ;  /* 0x0000000805057c10 */ /* 0x000fe4000fffe0ff */
[----:B------:R-:W-:Y:S01]  /*1e10*/  UISETP.LT.AND UP1, UPT, URZ, UR17, UPT ;  /* 0x000000113f00728c */ /* 0x000fe2000bf21270 */
[----:B------:R-:W-:Y:S01]  /*1e20*/  IMAD R10, R10, UR47, R22 ;  /* 0x0000002f0a0a7c24 */ /* 0x000fe2000f8e0216 */
[----:B------:R-:W-:Y:S01]  /*1e30*/  IADD3 R9, R7, UR9, RZ ;  /* 0x0000000907097c10 */ /* 0x000fe2000fffe0ff */
[----:B------:R-:W-:Y:S01]  /*1e40*/  IMAD R7, R13, c[0x0][0x370], RZ ;  /* 0x0000dc000d077a24 */ /* 0x000fe200078e02ff */
[----:B------:R-:W-:Y:S01]  /*1e50*/  USEL UR17, URZ, UR17, !UP1 ;  /* 0x000000113f117287 */ /* 0x000fe2000c800000 */
[----:B------:R-:W-:Y:S01]  /*1e60*/  IMAD.WIDE.U32 R4, R0, c[0x0][0x370], R4 ;  /* 0x0000dc0000047a25 */ /* 0x000fe200078e0004 */
[----:B------:R-:W-:-:S02]  /*1e70*/  IADD3 R11, P0, R10, UR23, RZ ;  /* 0x000000170a0b7c10 */ /* 0x000fc4000ff1e0ff */
[----:B------:R-:W-:Y:S01]  /*1e80*/  UISETP.GT.AND UP1, UPT, UR33, UR17, UPT ;  /* 0x000000112100728c */ /* 0x000fe2000bf24270 */
[----:B------:R-:W-:Y:S01]  /*1e90*/  IMAD R8, R0, c[0x0][0x374], R7 ;  /* 0x0000dd0000087a24 */ /* 0x000fe200078e0207 */
[----:B------:R-:W-:Y:S01]  /*1ea0*/  LEA.HI.X.SX32 R7, R10, UR11, 0x1, P0 ;  /* 0x0000000b0a077c11 */ /* 0x000fe200080f0eff */
[----:B------:R-:W-:Y:S01]  /*1eb0*/  UIMAD.WIDE UR10, UR10, UR27, UR4 ;  /* 0x0000001b0a0a72a5 */ /* 0x000fe2000f8e0204 */
[----:B------:R-:W-:Y:S01]  /*1ec0*/  LEA R246, P2, R11, c[0x0][0x350], 0x2 ;  /* 0x0000d4000bf67a11 */ /* 0x000fe200078410ff */
[----:B------:R-:W-:Y:S01]  /*1ed0*/  IMAD.IADD R5, R5, 0x1, R8 ;  /* 0x0000000105057824 */ /* 0x000fe200078e0208 */
[----:B------:R-:W-:Y:S02]  /*1ee0*/  PLOP3.LUT P0, PT, PT, PT, UP1, 0x80, 0x0 ;  /* 0x000000000000781c */ /* 0x000fe40003f0f018 */
[----:B------:R-:W-:Y:S02]  /*1ef0*/  LEA R240, P3, R4, c[0x0][0x330], 0x1 ;  /* 0x0000cc0004f07a11 */ /* 0x000fe400078608ff */
[----:B------:R-:W-:-:S02]  /*1f00*/  LEA R242, P4, R6, c[0x0][0x160], 0x1 ;  /* 0x0000580006f27a11 */ /* 0x000fc400078808ff */
[----:B------:R-:W-:Y:S02]  /*1f10*/  LEA.HI.X R241, R4, c[0x0][0x334], R5, 0x1, P3 ;  /* 0x0000cd0004f17a11 */ /* 0x000fe400018f0c05 */
[----:B------:R-:W-:Y:S02]  /*1f20*/  LEA.HI.X R243, R6, c[0x0][0x164], R9, 0x1, P4 ;  /* 0x0000590006f37a11 */ /* 0x000fe400020f0c09 */
[----:B------:R-:W-:-:S03]  /*1f30*/  LEA.HI.X R245, R11, c[0x0][0x354], R7, 0x2, P2 ;  /* 0x0000d5000bf57a11 */ /* 0x000fc600010f1407 */
        /* <DEDUP_REMOVED lines=19> */
.L_x_242:
        /* <DEDUP_REMOVED lines=18> */
.L_x_243:
        /* <DEDUP_REMOVED lines=29> */
.L_x_245:
[----:B------:R-:W-:Y:S05]  /*2360*/  BSYNC B0 ;  /* 0x0000000000007941 */ /* 0x000fea0003800000 */
.L_x_244:
        /* <DEDUP_REMOVED lines=16> */
.L_x_247:
[----:B------:R-:W-:Y:S05]  /*2470*/  BSYNC B0 ;  /* 0x0000000000007941 */ /* 0x000fea0003800000 */
.L_x_246:
        /* <DEDUP_REMOVED lines=26> */
.L_x_249:
[----:B------:R-:W-:Y:S05]  /*2620*/  BSYNC B0 ;  /* 0x0000000000007941 */ /* 0x000fea0003800000 */
.L_x_248:
        /* <DEDUP_REMOVED lines=14> */
.L_x_241:
[----:B-1----:R-:W2:Y:S01]  /*2710*/  LDL R23, [R1+0x20] ;  /* 0x0000200001177983 */ /* 0x002ea20000100800 */
[----:B------:R-:W-:Y:S01]  /*2720*/  ULDC.64 UR4, c[0x0][0x1a0] ;  /* 0x0000680000047ab9 */ /* 0x000fe20000000a00 */
[----:B------:R-:W-:Y:S01]  /*2730*/  IMAD.U32 R4, RZ, RZ, UR18 ;  /* 0x00000012ff047e24 */ /* 0x000fe2000f8e00ff */
[----:B------:R-:W-:Y:S01]  /*2740*/  UIMAD UR4, UR22, UR4, URZ ;  /* 0x00000004160472a4 */ /* 0x000fe2000f8e023f */
[----:B------:R-:W-:-:S02]  /*2750*/  IADD3 R8, R0, 0x40, RZ ;  /* 0x0000004000087810 */ /* 0x000fc40007ffe0ff */
[----:B------:R-:W-:Y:S01]  /*2760*/  IMAD.WIDE.U32 R6, R4, c[0x0][0x1a0], R14 ;  /* 0x0000680004067a25 */ /* 0x000fe200078e000e */
[----:B------:R-:W-:-:S03]  /*2770*/  UIMAD UR4, UR18, UR5, UR4 ;  /* 0x00000005120472a4 */ /* 0x000fc6000f8e0204 */
[----:B------:R-:W-:Y:S01]  /*2780*/  IMAD.WIDE.U32 R4, R4, c[0x0][0x198], R14 ;  /* 0x0000660004047a25 */ /* 0x000fe200078e000e */
[----:B------:R-:W-:-:S03]  /*2790*/  IADD3 R6, P1, R6, UR28, RZ ;  /* 0x0000001c06067c10 */ /* 0x000fc6000ff3e0ff */
[----:B------:R-:W-:Y:S01]  /*27a0*/  IMAD.U32 R11, RZ, RZ, UR4 ;  /* 0x00000004ff0b7e24 */ /* 0x000fe2000f8e00ff */
[----:B------:R-:W-:Y:S02]  /*27b0*/  ULDC.64 UR4, c[0x0][0x198] ;  /* 0x0000660000047ab9 */ /* 0x000fe40000000a00 */
[----:B------:R-:W-:Y:S02]  /*27c0*/  UIMAD UR6, UR22, UR4, URZ ;  /* 0x00000004160672a4 */ /* 0x000fe4000f8e023f */
[----:B------:R-:W-:Y:S02]  /*27d0*/  UIMAD UR4, UR19, -0x80, UR16 ;  /* 0xffffff80130478a4 */ /* 0x000fe4000f8e0210 */
[----:B------:R-:W-:-:S04]  /*27e0*/  UIMAD UR5, UR18, UR5, UR6 ;  /* 0x00000005120572a4 */ /* 0x000fc8000f8e0206 */
[----:B------:R-:W-:Y:S02]  /*27f0*/  ISETP.GE.AND P2, PT, R8, UR4, PT ;  /* 0x0000000408007c0c */ /* 0x000fe4000bf46270 */
[----:B------:R-:W-:Y:S01]  /*2800*/  IMAD.U32 R10, RZ, RZ, UR5 ;  /* 0x00000005ff0a7e24 */ /* 0x000fe2000f8e00ff */
[----:B------:R-:W-:Y:S02]  /*2810*/  IADD3 R4, P0, R4, UR31, RZ ;  /* 0x0000001f04047c10 */ /* 0x000fe4000ff1e0ff */
[----:B------:R-:W-:Y:S01]  /*2820*/  ISETP.GE.AND P3, PT, R0, UR4, PT ;  /* 0x0000000400007c0c */ /* 0x000fe2000bf66270 */
[C---:B------:R-:W-:Y:S01]  /*2830*/  IMAD R9, R12.reuse, c[0x0][0x1b8], RZ ;  /* 0x00006e000c097a24 */ /* 0x040fe200078e02ff */
[----:B------:R-:W-:Y:S01]  /*2840*/  IADD3.X R7, R7, UR29, R11, P1, !PT ;  /* 0x0000001d07077c10 */ /* 0x000fe20008ffe40b */
[----:B------:R-:W-:Y:S01]  /*2850*/  IMAD R8, R12, c[0x0][0x1b0], RZ ;  /* 0x00006c000c087a24 */ /* 0x000fe200078e02ff */
[----:B------:R-:W-:-:S04]  /*2860*/  IADD3.X R5, R5, UR34, R10, P0, !PT ;  /* 0x0000002205057c10 */ /* 0x000fc800087fe40a */
[----:B------:R-:W-:Y:S01]  /*2870*/  @!P2 IADD3 R16, P0, R0, 0x40, RZ ;  /* 0x000000400010a810 */ /* 0x000fe20007f1e0ff */
[C---:B------:R-:W-:Y:S02]  /*2880*/  IMAD R9, R3.reuse, c[0x0][0x1bc], R9 ;  /* 0x00006f0003097a24 */ /* 0x040fe400078e0209 */
[C---:B------:R-:W-:Y:S02]  /*2890*/  IMAD R8, R3.reuse, c[0x0][0x1b4], R8 ;  /* 0x00006d0003087a24 */ /* 0x040fe400078e0208 */
[----:B------:R-:W-:-:S04]  /*28a0*/  IMAD.WIDE.U32 R6, R3, c[0x0][0x1b8], R6 ;  /* 0x00006e0003067a25 */ /* 0x000fc800078e0006 */
[----:B------:R-:W-:-:S04]  /*28b0*/  IMAD.WIDE.U32 R4, R3, c[0x0][0x1b0], R4 ;  /* 0x00006c0003047a25 */ /* 0x000fc800078e0004 */
[--C-:B------:R-:W-:Y:S01]  /*28c0*/  @!P2 IMAD.X R3, RZ, RZ, R13.reuse, P0 ;  /* 0x000000ffff03a224 */ /* 0x100fe200000e060d */
[----:B------:R-:W-:Y:S02]  /*28d0*/  @!P2 IADD3 R14, P0, R0, 0x40, RZ ;  /* 0x00000040000ea810 */ /* 0x000fe40007f1e0ff */
[----:B------:R-:W-:Y:S01]  /*28e0*/  IADD3 R7, R7, R9, RZ ;  /* 0x0000000907077210 */ /* 0x000fe20007ffe0ff */
[----:B------:R-:W-:Y:S02]  /*28f0*/  @!P2 IMAD R3, R3, c[0x0][0x1a0], RZ ;  /* 0x000068000303aa24 */ /* 0x000fe400078e02ff */
[----:B------:R-:W-:Y:S02]  /*2900*/  @!P3 IMAD R11, R13, c[0x0][0x1a0], RZ ;  /* 0x000068000d0bba24 */ /* 0x000fe400078e02ff */
[----:B------:R-:W-:Y:S02]  /*2910*/  @!P2 IMAD.X R10, RZ, RZ, R13, P0 ;  /* 0x000000ffff0aa224 */ /* 0x000fe400000e060d */
[----:B------:R-:W-:Y:S01]  /*2920*/  IMAD.IADD R5, R5, 0x1, R8 ;  /* 0x0000000105057824 */ /* 0x000fe200078e0208 */
[----:B------:R-:W-:Y:S01]  /*2930*/  @!P2 MOV R8, R6 ;  /* 0x000000060008a202 */ /* 0x000fe20000000f00 */
[----:B------:R-:W-:-:S02]  /*2940*/  @!P2 IMAD R21, R16, c[0x0][0x1a4], R3 ;  /* 0x000069001015aa24 */ /* 0x000fc400078e0203 */
[----:B------:R-:W-:Y:S02]  /*2950*/  @!P2 IMAD.MOV.U32 R9, RZ, RZ, R7 ;  /* 0x000000ffff09a224 */ /* 0x000fe400078e0007 */
[----:B------:R-:W-:Y:S02]  /*2960*/  @!P3 IMAD R3, R13, c[0x0][0x198], RZ ;  /* 0x000066000d03ba24 */ /* 0x000fe400078e02ff */
[----:B------:R-:W-:Y:S02]  /*2970*/  @!P3 IMAD R11, R0, c[0x0][0x1a4], R11 ;  /* 0x00006900000bba24 */ /* 0x000fe400078e020b */
[----:B------:R-:W-:Y:S02]  /*2980*/  @!P2 IMAD R10, R10, c[0x0][0x198], RZ ;  /* 0x000066000a0aaa24 */ /* 0x000fe400078e02ff */
[----:B------:R-:W-:-:S04]  /*2990*/  @!P3 IMAD.WIDE.U32 R6, R0, c[0x0][0x1a0], R6 ;  /* 0x000068000006ba25 */ /* 0x000fc800078e0006 */
[--C-:B------:R-:W-:Y:S02]  /*29a0*/  @!P2 IMAD.MOV.U32 R18, RZ, RZ, R4.reuse ;  /* 0x000000ffff12a224 */ /* 0x100fe400078e0004 */
[C---:B------:R-:W-:Y:S02]  /*29b0*/  @!P3 IMAD R20, R0.reuse, c[0x0][0x19c], R3 ;  /* 0x000067000014ba24 */ /* 0x040fe400078e0203 */
[----:B------:R-:W-:-:S04]  /*29c0*/  @!P3 IMAD.WIDE.U32 R12, R0, c[0x0][0x198], R4 ;  /* 0x00006600000cba25 */ /* 0x000fc800078e0004 */
[----:B------:R-:W-:Y:S01]  /*29d0*/  @!P2 IMAD R4, R14, c[0x0][0x19c], R10 ;  /* 0x000067000e04aa24 */ /* 0x000fe200078e020a */
[----:B------:R-:W-:Y:S01]  /*29e0*/  @!P3 LEA R10, P0, R6, c[0x0][0x170], 0x1 ;  /* 0x00005c00060aba11 */ /* 0x000fe200078008ff */
[----:B------:R-:W-:-:S05]  /*29f0*/  @!P3 IMAD.IADD R3, R7, 0x1, R11 ;  /* 0x000000010703b824 */ /* 0x000fca00078e020b */
[----:B------:R-:W-:Y:S02]  /*2a00*/  @!P3 LEA.HI.X R11, R6, c[0x0][0x174], R3, 0x1, P0 ;  /* 0x00005d00060bba11 */ /* 0x000fe400000f0c03 */
[----:B------:R-:W-:Y:S01]  /*2a10*/  PLOP3.LUT P0, PT, PT, PT, UP6, 0x80, 0x0 ;  /* 0x000000000000781c */ /* 0x000fe20003f0f068 */
[----:B------:R-:W-:Y:S01]  /*2a20*/  UIMAD UR4, UR7, -0x40, UR20 ;  /* 0xffffffc0070478a4 */ /* 0x000fe2000f8e0214 */
[----:B------:R-:W-:Y:S01]  /*2a30*/  @!P2 IMAD.WIDE.U32 R16, R16, c[0x0][0x1a0], R8 ;  /* 0x000068001010aa25 */ /* 0x000fe200078e0008 */
[----:B------:R-:W-:Y:S01]  /*2a40*/  ULEA.HI UR5, UR7, UR7, URZ, 0x1 ;  /* 0x0000000707057291 */ /* 0x000fe2000f8f083f */
[----:B------:R-:W-:-:S03]  /*2a50*/  @!P2 MOV R19, R5 ;  /* 0x000000050013a202 */ /* 0x000fc60000000f00 */
[----:B------:R-:W-:Y:S01]  /*2a60*/  ISETP.GE.AND P1, PT, R0, UR4, PT ;  /* 0x0000000400007c0c */ /* 0x000fe2000bf26270 */
[----:B------:R-:W-:Y:S01]  /*2a70*/  ULOP3.LUT UR5, UR5, 0xfffffffe, URZ, 0xc0, !UPT ;  /* 0xfffffffe05057892 */ /* 0x000fe2000f8ec03f */
[----:B------:R-:W-:Y:S02]  /*2a80*/  @!P2 IADD3 R0, R17, R21, RZ ;  /* 0x000000151100a210 */ /* 0x000fe40007ffe0ff */
[----:B------:R-:W-:Y:S01]  /*2a90*/  @!P2 LEA R8, P4, R16, c[0x0][0x170], 0x1 ;  /* 0x00005c001008aa11 */ /* 0x000fe200078808ff */
[----:B------:R-:W-:Y:S01]  /*2aa0*/  @!P2 IMAD.WIDE.U32 R14, R14, c[0x0][0x198], R18 ;  /* 0x000066000e0eaa25 */ /* 0x000fe200078e0012 */
[----:B------:R-:W-:Y:S02]  /*2ab0*/  UIADD3 UR5, UR7, -UR5, URZ ;  /* 0x8000000507057290 */ /* 0x000fe4000fffe03f */
[----:B------:R-:W-:Y:S01]  /*2ac0*/  @!P2 LEA.HI.X R9, R16, c[0x0][0x174], R0, 0x1, P4 ;  /* 0x00005d001009aa11 */ /* 0x000fe200020f0c00 */
[----:B------:R-:W-:Y:S01]  /*2ad0*/  @!P3 IMAD.IADD R0, R13, 0x1, R20 ;  /* 0x000000010d00b824 */ /* 0x000fe200078e0214 */
[----:B------:R-:W-:Y:S01]  /*2ae0*/  @!P3 LEA R6, P5, R12, c[0x0][0x168], 0x1 ;  /* 0x00005a000c06ba11 */ /* 0x000fe200078a08ff */
[----:B------:R-:W-:Y:S01]  /*2af0*/  @!P2 IMAD.IADD R3, R15, 0x1, R4 ;  /* 0x000000010f03a824 */ /* 0x000fe200078e0204 */
[----:B------:R-:W-:Y:S01]  /*2b00*/  UISETP.NE.AND UP0, UPT, UR5, 0x1, UPT ;  /* 0x000000010500788c */ /* 0x000fe2000bf05270 */
[----:B------:R-:W-:Y:S01]  /*2b10*/  @P0 BAR.SYNC.DEFER_BLOCKING 0x0 ;  /* 0x0000000000000b1d */ /* 0x000fe20000010000 */
[----:B------:R-:W-:-:S02]  /*2b20*/  @!P2 LEA R4, P4, R14, c[0x0][0x168], 0x1 ;  /* 0x00005a000e04aa11 */ /* 0x000fc400078808ff */
[----:B------:R-:W-:Y:S02]  /*2b30*/  @!P3 LEA.HI.X R7, R12, c[0x0][0x16c], R0, 0x1, P5 ;  /* 0x00005b000c07ba11 */ /* 0x000fe400028f0c00 */
[----:B------:R-:W-:Y:S02]  /*2b40*/  @!P2 LEA.HI.X R5, R14, c[0x0][0x16c], R3, 0x1, P4 ;  /* 0x00005b000e05aa11 */ /* 0x000fe400020f0c03 */
[----:B------:R-:W-:Y:S02]  /*2b50*/  PLOP3.LUT P0, PT, PT, PT, UP0, 0x80, 0x0 ;  /* 0x000000000000781c */ /* 0x000fe40003f0f008 */
[----:B------:R-:W-:Y:S01]  /*2b60*/  ISETP.GE.AND P4, PT, R247, UR4, PT ;  /* 0x00000004f7007c0c */ /* 0x000fe2000bf86270 */
[----:B------:R-:W-:Y:S01]  /*2b70*/  IMAD.MOV.U32 R251, RZ, RZ, 0x7f800000 ;  /* 0x7f800000fffb7424 */ /* 0x000fe200078e00ff */
[----:B------:R-:W-:Y:S01]  /*2b80*/  MOV R250, 0x7f800000 ;  /* 0x7f80000000fa7802 */ /* 0x000fe20000000f00 */
[----:B------:R-:W-:Y:S01]  /*2b90*/  IMAD.MOV.U32 R249, RZ, RZ, 0x7f800000 ;  /* 0x7f800000fff97424 */ /* 0x000fe200078e00ff */
[----:B------:R-:W-:-:S02]  /*2ba0*/  MOV R248, 0x7f800000 ;  /* 0x7f80000000f87802 */ /* 0x000fc40000000f00 */
[C---:B--2---:R-:W-:Y:S02]  /*2bb0*/  SHF.L.U32 R0, R23.reuse, 0x1, RZ ;  /* 0x0000000117007819 */ /* 0x044fe400000006ff */
[----:B------:R-:W-:-:S03]  /*2bc0*/  IADD3 R3, R23, 0x1800, RZ ;  /* 0x0000180017037810 */ /* 0x000fc60007ffe0ff */
[----:B------:R-:W-:Y:S01]  /*2bd0*/  @P3 STS [R0+0xf000], RZ ;  /* 0x00f000ff00003388 */ /* 0x000fe20000000800 */
[----:B------:R-:W-:-:S03]  /*2be0*/  SEL R3, R3, R23, !P0 ;  /* 0x0000001703037207 */ /* 0x000fc60004000000 */
        /* <DEDUP_REMOVED lines=12> */
[----:B------:R-:W-:Y:S01]  /*2cb0*/  @P2 STS.128 [R0+0x14000], RZ ;  /* 0x014000ff00002388 */ /* 0x000fe20000000c00 */
[----:B------:R-:W-:-:S03]  /*2cc0*/  IMAD.SHL.U32 R244, R3, 0x2, RZ ;  /* 0x0000000203f47824 */ /* 0x000fc600078e00ff */
[----:B------:R-:W-:Y:S01]  /*2cd0*/  @!PT LDS RZ, [RZ] ;  /* 0x00000000fffff984 */ /* 0x000fe20000000800 */
[----:B------:R-:W-:Y:S01]  /*2ce0*/  @!PT LDS RZ, [RZ] ;  /* 0x00000000fffff984 */ /* 0x000fe20000000800 */
[----:B------:R-:W-:Y:S01]  /*2cf0*/  @!PT LDS RZ, [RZ] ;  /* 0x00000000fffff984 */ /* 0x000fe20000000800 */
[----:B------:R2:W-:Y:S04]  /*2d00*/  @!P2 LDGSTS.E.BYPASS.LTC128B.128 [R0+0x10000], [R8.64] ;  /* 0x100000000800afae */ /* 0x0005e8000b901d4c */
[----:B------:R2:W-:Y:S04]  /*2d10*/  @!P2 LDGSTS.E.BYPASS.LTC128B.128 [R0+0x12000], [R8.64+0x40] ;  /* 0x120000400800afae */ /* 0x0005e8000b901d4c */
[----:B------:R2:W-:Y:S04]  /*2d20*/  @!P2 LDGSTS.E.BYPASS.LTC128B.128 [R0+0x14000], [R8.64+0x80] ;  /* 0x140000800800afae */ /* 0x0005e8000b901d4c */
[----:B------:R-:W0:Y:S04]  /*2d30*/  LDGDEPBAR ;  /* 0x00000000000079af */ /* 0x000e280000000000 */
        /* <DEDUP_REMOVED lines=47> */
[----:B------:R1:W-:Y:S01]  /*3030*/  @!P2 LDGSTS.E.BYPASS.LTC128B.128 [R0+0xc000], [R4.64+0x40] ;  /* 0x0c0000400400afae */ /* 0x0003e2000b901d4c */
[----:B------:R-:W-:-:S03]  /*3040*/  IADD3 R3, R247, 0x28, RZ ;  /* 0x00000028f7037810 */ /* 0x000fc60007ffe0ff */
[----:B------:R1:W-:Y:S04]  /*3050*/  @!P2 LDGSTS.E.BYPASS.LTC128B.128 [R0+0xe000], [R4.64+0x80] ;  /* 0x0e0000800400afae */ /* 0x0003e8000b901d4c */
[----:B------:R-:W0:Y:S01]  /*3060*/  LDGDEPBAR ;  /* 0x00000000000079af */ /* 0x000e220000000000 */
[----:B------:R-:W-:Y:S02]  /*3070*/  ISETP.GE.AND P1, PT, R3, UR4, PT ;  /* 0x0000000403007c0c */ /* 0x000fe4000bf26270 */
[C---:B--2---:R-:W-:Y:S02]  /*3080*/  IADD3 R9, R247.reuse, 0x8, RZ ;  /* 0x00000008f7097810 */ /* 0x044fe40007ffe0ff */
[----:B------:R-:W-:Y:S02]  /*3090*/  IADD3 R8, R247, 0x20, RZ ;  /* 0x00000020f7087810 */ /* 0x000fe40007ffe0ff */
[----:B------:R-:W-:-:S02]  /*30a0*/  ISETP.GE.AND P3, PT, R9, UR4, PT ;  /* 0x0000000409007c0c */ /* 0x000fc4000bf66270 */
[----:B------:R-:W-:Y:S01]  /*30b0*/  ISETP.GE.AND P2, PT, R8, UR4, PT ;  /* 0x0000000408007c0c */ /* 0x000fe2000bf46270 */
[----:B----4-:R-:W-:-:S04]  /*30c0*/  IMAD.MOV.U32 R6, RZ, RZ, 0x4 ;  /* 0x00000004ff067424 */ /* 0x010fc800078e00ff */
[----:B------:R-:W-:-:S05]  /*30d0*/  @!P1 IMAD.WIDE R6, R3, R6, UR10 ;  /* 0x0000000a03069e25 */ /* 0x000fca000f8e0206 */
[----:B------:R2:W5:Y:S01]  /*30e0*/  @!P1 LDG.E R249, [R6.64] ;  /* 0x0000000c06f99981 */ /* 0x000562000c1e1900 */
[----:B-1----:R-:W-:Y:S01]  /*30f0*/  IMAD.MOV.U32 R4, RZ, RZ, 0x4 ;  /* 0x00000004ff047424 */ /* 0x002fe200078e00ff */
[----:B------:R-:W-:-:S04]  /*3100*/  DEPBAR.LE SB0, 0x1 ;  /* 0x000080400000791a */ /* 0x000fc80000000000 */
[----:B------:R-:W-:-:S05]  /*3110*/  IMAD.WIDE R4, R247, R4, UR10 ;  /* 0x0000000af7047e25 */ /* 0x000fca000f8e0204 */
[----:B------:R1:W5:Y:S04]  /*3120*/  @!P4 LDG.E R250, [R4.64] ;  /* 0x0000000c04fac981 */ /* 0x000368000c1e1900 */
[----:B------:R1:W5:Y:S04]  /*3130*/  @!P3 LDG.E R251, [R4.64+0x20] ;  /* 0x0000200c04fbb981 */ /* 0x000368000c1e1900 */
[----:B------:R1:W5:Y:S04]  /*3140*/  @!P2 LDG.E R248, [R4.64+0x80] ;  /* 0x0000800c04f8a981 */ /* 0x000368000c1e1900 */
[----:B------:R-:W-:Y:S01]  /*3150*/  BAR.SYNC.DEFER_BLOCKING 0x0 ;  /* 0x0000000000007b1d */ /* 0x000fe20000010000 */
[----:B--2---:R-:W-:Y:S01]  /*3160*/  IMAD.MOV.U32 R6, RZ, RZ, c[0x0][0x308] ;  /* 0x0000c200ff067624 */ /* 0x004fe200078e00ff */
[----:B------:R-:W-:-:S05]  /*3170*/  MOV R7, c[0x0][0x30c] ;  /* 0x0000c30000077a02 */ /* 0x000fca0000000f00 */
[----:B-1----:R1:W2:Y:S01]  /*3180*/  LDG.E.64 R4, [R6.64+0x8] ;  /* 0x0000080c06047981 */ /* 0x0022a2000c1e1b00 */
[----:B------:R-:W-:-:S03]  /*3190*/  SHF.R.S32.HI R0, RZ, 0x1f, R22 ;  /* 0x0000001fff007819 */ /* 0x000fc60000011416 */
[----:B------:R-:W4:Y:S01]  /*31a0*/  S2R R8, SR_TID.X ;  /* 0x0000000000087919 */ /* 0x000f220000002100 */
[----:B------:R-:W-:-:S03]  /*31b0*/  IADD3 R3, R231, 0x1800, RZ ;  /* 0x00001800e7037810 */ /* 0x000fc60007ffe0ff */
[----:B------:R-:W2:Y:S04]  /*31c0*/  LDSM.16.M88.4 R172, [R221+0xf000] ;  /* 0x00f00000ddac783b */ /* 0x000ea80000000200 */
[----:B------:R-:W2:Y:S04]  /*31d0*/  LDSM.16.M88.4 R176, [R221+0xf400] ;  /* 0x00f40000ddb0783b */ /* 0x000ea80000000200 */
[----:B------:R-:W2:Y:S04]  /*31e0*/  LDSM.16.M88.4 R180, [R222+0xf000] ;  /* 0x00f00000deb4783b */ /* 0x000ea80000000200 */
[----:B------:R-:W2:Y:S04]  /*31f0*/  LDSM.16.M88.4 R184, [R222+0xf400] ;  /* 0x00f40000deb8783b */ /* 0x000ea80000000200 */
[----:B------:R-:W2:Y:S04]  /*3200*/  LDSM.16.M88.4 R188, [R221+0x11000] ;  /* 0x01100000ddbc783b */ /* 0x000ea80000000200 */
[----:B-1----:R-:W3:Y:S01]  /*3210*/  LDG.E.64 R6, [R6.64] ;  /* 0x0000000c06067981 */ /* 0x002ee2000c1e1b00 */
[----:B------:R-:W-:-:S03]  /*3220*/  SEL R3, R3, R231, !P0 ;  /* 0x000000e703037207 */ /* 0x000fc60004000000 */
[----:B------:R-:W1:Y:S02]  /*3230*/  LDSM.16.M88.4 R192, [R221+0x11400] ;  /* 0x01140000ddc0783b */ /* 0x000e640000000200 */
[----:B------:R-:W-:Y:S02]  /*3240*/  IMAD.SHL.U32 R220, R3, 0x2, RZ ;  /* 0x0000000203dc7824 */ /* 0x000fe400078e00ff */
[----:B------:R-:W1:Y:S04]  /*3250*/  LDSM.16.M88.4 R196, [R222+0x11000] ;  /* 0x01100000dec4783b */ /* 0x000e680000000200 */
[----:B------:R-:W1:Y:S04]  /*3260*/  LDSM.16.M88.4 R200, [R222+0x11400] ;  /* 0x01140000dec8783b */ /* 0x000e680000000200 */
[----:B------:R-:W1:Y:S04]  /*3270*/  LDSM.16.M88.4 R204, [R221+0x13000] ;  /* 0x01300000ddcc783b */ /* 0x000e680000000200 */
[----:B------:R-:W1:Y:S04]  /*3280*/  LDSM.16.M88.4 R208, [R221+0x13400] ;  /* 0x01340000ddd0783b */ /* 0x000e680000000200 */
[----:B------:R-:W1:Y:S04]  /*3290*/  LDSM.16.M88.4 R212, [R222+0x13000] ;  /* 0x01300000ded4783b */ /* 0x000e680000000200 */
[----:B------:R-:W1:Y:S01]  /*32a0*/  LDSM.16.M88.4 R216, [R222+0x13400] ;  /* 0x01340000ded8783b */ /* 0x000e620000000200 */
[----:B------:R-:W-:Y:S01]  /*32b0*/  IMAD.SHL.U32 R223, R231, 0x2, RZ ;  /* 0x00000002e7df7824 */ /* 0x000fe200078e00ff */
        /* <DEDUP_REMOVED lines=49> */
[----:B------:R-:W-:Y:S01]  /*35d0*/  IMAD.IADD R224, R223, 0x1, R230 ;  /* 0x00000001dfe07824 */ /* 0x000fe200078e02e6 */
[----:B------:R-:W-:Y:S01]  /*35e0*/  UIADD3 UR18, UR18, -UR16, URZ ;  /* 0x8000001012127290 */ /* 0x000fe2000fffe03f */
[----:B--2---:R-:W-:-:S04]  /*35f0*/  IADD3 R22, P2, P1, R4, UR41, R22 ;  /* 0x0000002904167c10 */ /* 0x004fc8000f95e016 */
[----:B------:R-:W-:-:S05]  /*3600*/  IADD3.X R0, R5, UR49, R0, P2, P1 ;  /* 0x0000003105007c10 */ /* 0x000fca00097e2400 */
[----:B------:R2:W-:Y:S01]  /*3610*/  STL [R1+0x24], R0 ;  /* 0x0000240001007387 */ /* 0x0005e20000100800 */
[----:B---3--:R3:W1:Y:S01]  /*3620*/  R2UR UR8, R7 ;  /* 0x00000000070873c2 */ /* 0x00866200000e0000 */
[----:B--2---:R-:W-:Y:S02]  /*3630*/  IADD3 R0, R229, 0x1800, RZ ;  /* 0x00001800e5007810 */ /* 0x004fe40007ffe0ff */
[----:B---3--:R-:W2:Y:S02]  /*3640*/  S2R R7, SR_TID.X ;  /* 0x0000000000077919 */ /* 0x008ea40000002100 */
[----:B------:R-:W-:-:S05]  /*3650*/  SEL R0, R0, R229, !P0 ;  /* 0x000000e500007207 */ /* 0x000fca0004000000 */
[----:B------:R-:W-:Y:S01]  /*3660*/  IMAD.SHL.U32 R3, R0, 0x2, RZ ;  /* 0x0000000200037824 */ /* 0x000fe200078e00ff */
[----:B------:R-:W-:Y:S01]  /*3670*/  MOV R0, c[0x0][0x22c] ;  /* 0x00008b0000007a02 */ /* 0x000fe20000000f00 */
[----:B------:R3:W1:Y:S04]  /*3680*/  R2UR UR9, R6 ;  /* 0x00000000060973c2 */ /* 0x00066800000e0000 */
[----:B------:R-:W-:Y:S01]  /*3690*/  IMAD R0, R0, c[0x0][0x1c0], RZ ;  /* 0x0000700000007a24 */ /* 0x000fe200078e02ff */
[----:B--2---:R-:W-:-:S04]  /*36a0*/  SHF.R.S32.HI R7, RZ, 0x1f, R7 ;  /* 0x0000001fff077819 */ /* 0x004fc80000011407 */
[----:B----4-:R-:W-:Y:S01]  /*36b0*/  LEA.HI R7, R7, R8, RZ, 0x6 ;  /* 0x0000000807077211 */ /* 0x010fe200078f30ff */
[----:B---3--:R-:W-:-:S03]  /*36c0*/  IMAD.SHL.U32 R6, R0, 0x10, RZ ;  /* 0x0000001000067824 */ /* 0x008fc600078e00ff */
[----:B------:R-:W-:Y:S02]  /*36d0*/  SHF.R.S32.HI R7, RZ, 0x6, R7 ;  /* 0x00000006ff077819 */ /* 0x000fe40000011407 */
[----:B------:R-:W-:Y:S02]  /*36e0*/  SHF.L.U32 R252, R0, 0x3, RZ ;  /* 0x0000000300fc7819 */ /* 0x000fe400000006ff */
[C---:B------:R-:W-:Y:S01]  /*36f0*/  IADD3 R4, R6.reuse, 0x20, RZ ;  /* 0x0000002006047810 */ /* 0x040fe20007ffe0ff */
[----:B------:R-:W-:Y:S01]  /*3700*/  IMAD.SHL.U32 R5, R7, 0x20, RZ ;  /* 0x0000002007057824 */ /* 0x000fe200078e00ff */
[----:B------:R-:W-:-:S03]  /*3710*/  IADD3 R0, R6, 0x40, RZ ;  /* 0x0000004006007810 */ /* 0x000fc60007ffe0ff */
[C---:B------:R-:W-:Y:S01]  /*3720*/  IMAD.IADD R4, R252.reuse, 0x1, R4 ;  /* 0x00000001fc047824 */ /* 0x040fe200078e0204 */
[----:B------:R-:W-:Y:S01]  /*3730*/  IADD3 R0, R252, R0, RZ ;  /* 0x00000000fc007210 */ /* 0x000fe20007ffe0ff */
[----:B------:R2:W-:Y:S01]  /*3740*/  STL [R1+0x38], R5 ;  /* 0x0000380501007387 */ /* 0x0005e20000100800 */
[----:B------:R-:W-:-:S05]  /*3750*/  IMAD.WIDE.U32 R6, R22, -0x2daee0ad, RZ ;  /* 0xd2511f5316067825 */ /* 0x000fca00078e00ff */
[----:B------:R-:W-:Y:S01]  /*3760*/  STL.64 [R1+0x8], R6 ;  /* 0x0000080601007387 */ /* 0x000fe20000100a00 */
[C---:B--2---:R-:W-:Y:S01]  /*3770*/  IMAD.IADD R5, R252.reuse, 0x1, R4 ;  /* 0x00000001fc057824 */ /* 0x044fe200078e0204 */
[----:B------:R-:W-:-:S03]  /*3780*/  IADD3 R4, R252, R0, RZ ;  /* 0x00000000fc047210 */ /* 0x000fc60007ffe0ff */
[C---:B------:R-:W-:Y:S02]  /*3790*/  IMAD.IADD R5, R252.reuse, 0x1, R5 ;  /* 0x00000001fc057824 */ /* 0x040fe400078e0205 */
[----:B------:R-:W-:-:S03]  /*37a0*/  IMAD.IADD R4, R252, 0x1, R4 ;  /* 0x00000001fc047824 */ /* 0x000fc600078e0204 */
[C---:B------:R-:W-:Y:S01]  /*37b0*/  IADD3 R5, R252.reuse, R5, RZ ;  /* 0x00000005fc057210 */ /* 0x040fe20007ffe0ff */
[----:B------:R-:W-:-:S04]  /*37c0*/  IMAD.IADD R4, R252, 0x1, R4 ;  /* 0x00000001fc047824 */ /* 0x000fc800078e0204 */
[----:B------:R2:W-:Y:S01]  /*37d0*/  STL [R1+0x4], R5 ;  /* 0x0000040501007387 */ /* 0x0005e20000100800 */
[----:B------:R-:W-:-:S03]  /*37e0*/  IADD3 R0, R252, R4, RZ ;  /* 0x00000004fc007210 */ /* 0x000fc60007ffe0ff */
[----:B------:R3:W-:Y:S01]  /*37f0*/  STL [R1], R4 ;  /* 0x0000000401007387 */ /* 0x0007e20000100800 */
[----:B--2---:R-:W-:-:S05]  /*3800*/  IMAD.IADD R5, R252, 0x1, R5 ;  /* 0x00000001fc057824 */ /* 0x004fca00078e0205 */
[----:B------:R3:W-:Y:S04]  /*3810*/  STL [R1+0x14], R5 ;  /* 0x0000140501007387 */ /* 0x0007e80000100800 */
[----:B-1----:R3:W-:Y:S02]  /*3820*/  STL [R1+0x10], R0 ;  /* 0x0000100001007387 */ /* 0x0027e40000100800 */
.L_x_253:
[----:B------:R-:W0:Y:S01]  /*3830*/  LDGDEPBAR ;  /* 0x00000000000079af */ /* 0x000e220000000000 */
[----:B---3--:R-:W-:Y:S01]  /*3840*/  IMAD.IADD R0, R230, 0x1, R220 ;  /* 0x00000001e6007824 */ /* 0x008fe200078e02dc */
[----:B------:R-:W-:Y:S01]  /*3850*/  USHF.L.U32 UR4, UR19, 0x7, URZ ;  /* 0x0000000713047899 */ /* 0x000fe2000800063f */
[----:B-----5:R-:W-:Y:S01]  /*3860*/  FSETP.NEU.FTZ.AND P2, PT, R250, -INF , PT ;  /* 0xff800000fa00780b */ /* 0x020fe20003f5d000 */
[----:B------:R-:W-:Y:S01]  /*3870*/  USHF.L.U32 UR5, UR7, 0x6, URZ ;  /* 0x0000000607057899 */ /* 0x000fe2000800063f */
[----:B------:R-:W-:Y:S01]  /*3880*/  FSETP.NEU.FTZ.AND P1, PT, R251, -INF , PT ;  /* 0xff800000fb00780b */ /* 0x000fe20003f3d000 */
        /* <DEDUP_REMOVED lines=57> */
[----:B------:R-:W3:Y:S07]  /*3c20*/  LDSM.16.M88.4 R132, [R221+0xd400] ;  /* 0x00d40000dd84783b */ /* 0x000eee0000000200 */
[-C--:B------:R-:W-:Y:S08]  /*3c30*/  HMMA.16816.F32 R4, R164, R168.reuse, R4 ;  /* 0x000000a8a404723c */ /* 0x080ff00000001804 */
        /* <DEDUP_REMOVED lines=23> */
[----:B------:R4:W1:Y:S03]  /*3db0*/  LDSM.16.M88.4 R132, [R0+0x2800] ;  /* 0x002800000084783b */ /* 0x0008660000000200 */
[----:B------:R-:W-:Y:S06]  /*3dc0*/  LOP3.LUT R144, R233, UR8, R149, 0x96, !PT ;  /* 0x00000008e9907c12 */ /* 0x000fec000f8e9695 */
[----:B------:R-:W-:Y:S04]  /*3dd0*/  IMAD.WIDE.U32 R144, R144, -0x326172a9, RZ ;  /* 0xcd9e8d5790907825 */ /* 0x000fe800078e00ff */
[----:B----4-:R-:W-:Y:S04]  /*3de0*/  IMAD R0, R148, 0x4, R163 ;  /* 0x0000000494007824 */ /* 0x010fe800078e02a3 */
        /* <DEDUP_REMOVED lines=11> */
[C---:B-1----:R-:W-:Y:S01]  /*3ea0*/  HMMA.16816.F32 R8, R132.reuse, R140, R8 ;  /* 0x0000008c8408723c */ /* 0x042fe20000001808 */
        /* <DEDUP_REMOVED lines=47> */
[C---:B------:R-:W-:Y:S01]  /*41a0*/  FMUL.FTZ R145, R248.reuse, 1.4426950216293334961 ;  /* 0x3fb8aa3bf8917820 */ /* 0x040fe20000410000 */
        /* <DEDUP_REMOVED lines=15> */
[CC--:B------:R-:W-:Y:S02]  /*42a0*/  @!P0 ISETP.GE.AND P5, PT, R142.reuse, R140.reuse, PT ;  /* 0x0000008c8e00820c */ /* 0x0c0fe40003fa6270 */
[----:B------:R-:W-:Y:S01]  /*42b0*/  @!P0 ISETP.GE.AND P4, PT, R149, R140, PT ;  /* 0x0000008c9500820c */ /* 0x000fe20003f86270 */
[C---:B------:R-:W-:Y:S01]  /*42c0*/  FMUL.FTZ R149, R249.reuse, 1.4426950216293334961 ;  /* 0x3fb8aa3bf9957820 */ /* 0x040fe20000410000 */
        /* <DEDUP_REMOVED lines=295> */
[----:B------:R-:W-:Y:S02]  /*5540*/  LEA R142, P0, R247, R140, 0x2 ;  /* 0x0000008cf78e7211 */ /* 0x000fe400078010ff */
        /* <DEDUP_REMOVED lines=85> */
[----:B------:R-:W-:Y:S01]  /*5aa0*/  FSETP.GE.FTZ.AND P0, PT, R148, RZ, PT ;  /* 0x000000ff9400720b */ /* 0x000fe20003f16000 */
[----:B------:R-:W-:Y:S01]  /*5ab0*/  FMUL.FTZ R165, R165, R4 ;  /* 0x00000004a5a57220 */ /* 0x000fe20000410000 */
[----:B------:R-:W-:Y:S01]  /*5ac0*/  FSETP.GE.FTZ.AND P1, PT, R149, RZ, PT ;  /* 0x000000ff9500720b */ /* 0x000fe20003f36000 */
[----:B------:R-:W-:Y:S01]  /*5ad0*/  FMUL.FTZ R164, R164, R0 ;  /* 0x00000000a4a47220 */ /* 0x000fe20000410000 */
[----:B------:R-:W-:Y:S01]  /*5ae0*/  FSETP.GE.FTZ.AND P2, PT, R158, RZ, PT ;  /* 0x000000ff9e00720b */ /* 0x000fe20003f56000 */
[----:B------:R-:W2:Y:S04]  /*5af0*/  LDG.E R4, [R142.64+0x80] ;  /* 0x0000800c8e047981 */ /* 0x000ea8000c1e1900 */
        /* <DEDUP_REMOVED lines=135> */
.L_x_251:
        /* <DEDUP_REMOVED lines=119> */
.L_x_252:
        /* <DEDUP_REMOVED lines=11> */
[----:B------:R-:W-:Y:S01]  /*6b90*/  IMAD.U32 R145, R145, -0x40, RZ ;  /* 0xffffffc091917824 */ /* 0x000fe200078e00ff */
[----:B------:R-:W-:Y:S01]  /*6ba0*/  UIADD3 UR6, UR7, -0x1, URZ ;  /* 0xffffffff07067890 */ /* 0x000fe2000fffe03f */
[----:B------:R-:W-:Y:S01]  /*6bb0*/  IMAD R149, R149, c[0x0][0x1c0], RZ ;  /* 0x0000700095957a24 */ /* 0x000fe200078e02ff */
[----:B------:R-:W-:Y:S01]  /*6bc0*/  @UP3 UIADD3.X UR4, UR11, -0x1, URZ, UP1, !UPT ;  /* 0xffffffff0b043890 */ /* 0x000fe20008ffe43f */
[----:B------:R-:W4:Y:S01]  /*6bd0*/  LDSM.16.MT88.4 R28, [R0+0xd000] ;  /* 0x00d00000001c783b */ /* 0x000f220000004200 */
[----:B------:R-:W-:Y:S01]  /*6be0*/  LEA R246, P1, R145, R150, 0x2 ;  /* 0x0000009691f67211 */ /* 0x000fe200078210ff */
[----:B------:R-:W-:Y:S02]  /*6bf0*/  IMAD.SHL.U32 R149, R149, 0x20, RZ ;  /* 0x0000002095957824 */ /* 0x000fe400078e00ff */
[----:B------:R-:W-:Y:S01]  /*6c00*/  IMAD.MOV.U32 R147, RZ, RZ, c[0x0][0x22c] ;  /* 0x00008b00ff937624 */ /* 0x000fe200078e00ff */
[----:B------:R-:W-:Y:S01]  /*6c10*/  LDSM.16.M88.4 R32, [R226] ;  /* 0x00000000e220783b */ /* 0x000fe20000000200 */
[----:B------:R-:W-:Y:S01]  /*6c20*/  LEA.HI.X.SX32 R245, R145, R151, 0x2, P1 ;  /* 0x0000009791f57211 */ /* 0x000fe200008f16ff */
[----:B------:R-:W-:Y:S01]  /*6c30*/  IMAD.MOV.U32 R145, RZ, RZ, c[0x0][0x22c] ;  /* 0x00008b00ff917624 */ /* 0x000fe200078e00ff */
[----:B------:R-:W-:Y:S01]  /*6c40*/  UMOV UR7, UR6 ;  /* 0x0000000600077c82 */ /* 0x000fe20008000000 */
[----:B------:R-:W-:Y:S01]  /*6c50*/  IMAD R147, R147, c[0x0][0x1c0], RZ ;  /* 0x0000700093937a24 */ /* 0x000fe200078e02ff */
[----:B------:R-:W1:Y:S01]  /*6c60*/  LDSM.16.MT88.4 R132, [R0+0x9400] ;  /* 0x009400000084783b */ /* 0x000e620000004200 */
[----:B------:R-:W-:Y:S02]  /*6c70*/  IMAD R145, R145, c[0x0][0x1c0], RZ ;  /* 0x0000700091917a24 */ /* 0x000fe400078e02ff */
[----:B------:R-:W-:Y:S02]  /*6c80*/  IMAD R147, R147, 0x28, RZ ;  /* 0x0000002893937824 */ /* 0x000fe400078e02ff */
[----:B------:R-:W1:Y:S01]  /*6c90*/  LDSM.16.MT88.4 R136, [R0+0xb400] ;  /* 0x00b400000088783b */ /* 0x000e620000004200 */
[----:B------:R-:W-:Y:S02]  /*6ca0*/  IMAD.SHL.U32 R145, R145, 0x10, RZ ;  /* 0x0000001091917824 */ /* 0x000fe400078e00ff */
[----:B------:R-:W-:Y:S02]  /*6cb0*/  IMAD.MOV.U32 R148, RZ, RZ, c[0x0][0x22c] ;  /* 0x00008b00ff947624 */ /* 0x000fe400078e00ff */
[----:B------:R-:W1:Y:S02]  /*6cc0*/  LDSM.16.MT88.4 R140, [R0+0xd400] ;  /* 0x00d40000008c783b */ /* 0x000e640000004200 */
        /* <DEDUP_REMOVED lines=8> */
[----:B------:R-:W-:Y:S07]  /*6d50*/  LDSM.16.M88.4 R28, [R228] ;  /* 0x00000000e41c783b */ /* 0x000fee0000000200 */
[C---:B------:R-:W-:Y:S08]  /*6d60*/  HMMA.16816.F32 R4, R32.reuse, R132, R4 ;  /* 0x000000842004723c */ /* 0x040ff00000001804 */
[C---:B------:R-:W-:Y:S01]  /*6d70*/  HMMA.16816.F32 R8, R32.reuse, R134, R8 ;  /* 0x000000862008723c */ /* 0x040fe20000001808 */
[----:B------:R-:W1:Y:S07]  /*6d80*/  LDSM.16.MT88.4 R132, [R0+0x9800] ;  /* 0x009800000084783b */ /* 0x000e6e0000004200 */
[C---:B------:R-:W-:Y:S08]  /*6d90*/  HMMA.16816.F32 R12, R32.reuse, R136, R12 ;  /* 0x00000088200c723c */ /* 0x040ff0000000180c */
[C---:B------:R-:W-:Y:S01]  /*6da0*/  HMMA.16816.F32 R16, R32.reuse, R138, R16 ;  /* 0x0000008a2010723c */ /* 0x040fe20000001810 */
[----:B------:R-:W2:Y:S07]  /*6db0*/  LDSM.16.MT88.4 R136, [R0+0xb800] ;  /* 0x00b800000088783b */ /* 0x000eae0000004200 */
[C---:B------:R-:W-:Y:S08]  /*6dc0*/  HMMA.16816.F32 R20, R32.reuse, R140, R20 ;  /* 0x0000008c2014723c */ /* 0x040ff00000001814 */
[----:B------:R-:W-:Y:S01]  /*6dd0*/  HMMA.16816.F32 R24, R32, R142, R24 ;  /* 0x0000008e2018723c */ /* 0x000fe20000001818 */
[----:B------:R-:W3:Y:S05]  /*6de0*/  LDSM.16.MT88.4 R32, [R0+0xd800] ;  /* 0x00d800000020783b */ /* 0x000eea0000004200 */
[----:B------:R-:W-:Y:S02]  /*6df0*/  LDSM.16.MT88.4 R140, [R0+0xbc00] ;  /* 0x00bc0000008c783b */ /* 0x000fe40000004200 */
[C---:B-1----:R-:W-:Y:S08]  /*6e00*/  HMMA.16816.F32 R4, R28.reuse, R132, R4 ;  /* 0x000000841c04723c */ /* 0x042ff00000001804 */
[C---:B------:R-:W-:Y:S01]  /*6e10*/  HMMA.16816.F32 R8, R28.reuse, R134, R8 ;  /* 0x000000861c08723c */ /* 0x040fe20000001808 */
[----:B------:R-:W-:Y:S07]  /*6e20*/  LDSM.16.M88.4 R132, [R227] ;  /* 0x00000000e384783b */ /* 0x000fee0000000200 */
[C---:B--2---:R-:W-:Y:S08]  /*6e30*/  HMMA.16816.F32 R12, R28.reuse, R136, R12 ;  /* 0x000000881c0c723c */ /* 0x044ff0000000180c */
[C---:B------:R-:W-:Y:S01]  /*6e40*/  HMMA.16816.F32 R16, R28.reuse, R138, R16 ;  /* 0x0000008a1c10723c */ /* 0x040fe20000001810 */
[----:B------:R-:W1:Y:S07]  /*6e50*/  LDSM.16.MT88.4 R136, [R0+0x9c00] ;  /* 0x009c00000088783b */ /* 0x000e6e0000004200 */
[C---:B---3--:R-:W-:Y:S08]  /*6e60*/  HMMA.16816.F32 R20, R28.reuse, R32, R20 ;  /* 0x000000201c14723c */ /* 0x048ff00000001814 */
[----:B------:R-:W-:Y:S01]  /*6e70*/  HMMA.16816.F32 R24, R28, R34, R24 ;  /* 0x000000221c18723c */ /* 0x000fe20000001818 */
[----:B------:R-:W2:Y:S05]  /*6e80*/  LDSM.16.MT88.4 R28, [R0+0xdc00] ;  /* 0x00dc0000001c783b */ /* 0x000eaa0000004200 */
[----:B------:R-:W-:Y:S02]  /*6e90*/  LDSM.16.M88.4 R32, [R225+0x2000] ;  /* 0x00200000e120783b */ /* 0x000fe40000000200 */
[C---:B-1----:R-:W-:Y:S08]  /*6ea0*/  HMMA.16816.F32 R4, R132.reuse, R136, R4 ;  /* 0x000000888404723c */ /* 0x042ff00000001804 */
[C---:B------:R-:W-:Y:S01]  /*6eb0*/  HMMA.16816.F32 R8, R132.reuse, R138, R8 ;  /* 0x0000008a8408723c */ /* 0x040fe20000001808 */
[----:B------:R-:W1:Y:S07]  /*6ec0*/  LDSM.16.MT88.4 R136, [R0+0xa000] ;  /* 0x00a000000088783b */ /* 0x000e6e0000004200 */
[C---:B------:R-:W-:Y:S08]  /*6ed0*/  HMMA.16816.F32 R12, R132.reuse, R140, R12 ;  /* 0x0000008c840c723c */ /* 0x040ff0000000180c */
[C---:B------:R-:W-:Y:S01]  /*6ee0*/  HMMA.16816.F32 R16, R132.reuse, R142, R16 ;  /* 0x0000008e8410723c */ /* 0x040fe20000001810 */
[----:B------:R-:W3:Y:S07]  /*6ef0*/  LDSM.16.MT88.4 R140, [R0+0xc000] ;  /* 0x00c00000008c783b */ /* 0x000eee0000004200 */
[C---:B--2---:R-:W-:Y:S08]  /*6f00*/  HMMA.16816.F32 R20, R132.reuse, R28, R20 ;  /* 0x0000001c8414723c */ /* 0x044ff00000001814 */
[----:B------:R-:W-:Y:S01]  /*6f10*/  HMMA.16816.F32 R24, R132, R30, R24 ;  /* 0x0000001e8418723c */ /* 0x000fe20000001818 */
[----:B------:R-:W2:Y:S05]  /*6f20*/  LDSM.16.MT88.4 R28, [R0+0xe000] ;  /* 0x00e00000001c783b */ /* 0x000eaa0000004200 */
[----:B------:R-:W-:Y:S02]  /*6f30*/  LDSM.16.M88.4 R132, [R226+0x2000] ;  /* 0x00200000e284783b */ /* 0x000fe40000000200 */
[C---:B-1----:R-:W-:Y:S08]  /*6f40*/  HMMA.16816.F32 R4, R32.reuse, R136, R4 ;  /* 0x000000882004723c */ /* 0x042ff00000001804 */
[C---:B------:R-:W-:Y:S01]  /*6f50*/  HMMA.16816.F32 R8, R32.reuse, R138, R8 ;  /* 0x0000008a2008723c */ /* 0x040fe20000001808 */
[----:B------:R-:W1:Y:S07]  /*6f60*/  LDSM.16.MT88.4 R136, [R0+0xa400] ;  /* 0x00a400000088783b */ /* 0x000e6e0000004200 */
[C---:B---3--:R-:W-:Y:S08]  /*6f70*/  HMMA.16816.F32 R12, R32.reuse, R140, R12 ;  /* 0x0000008c200c723c */ /* 0x048ff0000000180c */
        /* <DEDUP_REMOVED lines=24> */
[----:B------:R2:W2:Y:S06]  /*7100*/  LDSM.16.MT88.4 R28, [R0+0xec00] ;  /* 0x00ec0000001c783b */ /* 0x0004ac0000004200 */
[----:B------:R-:W-:Y:S01]  /*7110*/  @P0 IADD3 R34, R247, -0x40, RZ ;  /* 0xffffffc0f7220810 */ /* 0x000fe20007ffe0ff */
[C---:B-1----:R-:W-:Y:S05]  /*7120*/  HMMA.16816.F32 R4, R132.reuse, R136, R4 ;  /* 0x000000888404723c */ /* 0x042fea0000001804 */
[----:B------:R-:W-:Y:S01]  /*7130*/  @P0 IMAD.WIDE R34, R34, R146, UR10 ;  /* 0x0000000a22220e25 */ /* 0x000fe2000f8e0292 */
[----:B------:R-:W-:Y:S02]  /*7140*/  @UP3 UMOV UR10, UR5 ;  /* 0x00000005000a3c82 */ /* 0x000fe40008000000 */
[C---:B------:R-:W-:Y:S01]  /*7150*/  HMMA.16816.F32 R8, R132.reuse, R138, R8 ;  /* 0x0000008a8408723c */ /* 0x040fe20000001808 */
[----:B------:R-:W4:Y:S01]  /*7160*/  LDL R139, [R1+0x4] ;  /* 0x00000400018b7983 */ /* 0x000f220000100800 */
[----:B------:R-:W-:Y:S02]  /*7170*/  @UP3 UMOV UR11, UR4 ;  /* 0x00000004000b3c82 */ /* 0x000fe40008000000 */
[----:B------:R-:W-:Y:S02]  /*7180*/  IMAD.MOV.U32 R146, RZ, RZ, c[0x0][0x22c] ;  /* 0x00008b00ff927624 */ /* 0x000fe400078e00ff */
[----:B------:R-:W4:Y:S02]  /*7190*/  LDL R138, [R1+0x14] ;  /* 0x00001400018a7983 */ /* 0x000f240000100800 */
[C---:B---3--:R-:W-:Y:S03]  /*71a0*/  HMMA.16816.F32 R12, R132.reuse, R140, R12 ;  /* 0x0000008c840c723c */ /* 0x048fe6000000180c */
[----:B--2---:R-:W2:Y:S01]  /*71b0*/  LDL R0, [R1+0x10] ;  /* 0x0000100001007983 */ /* 0x004ea20000100800 */
[----:B------:R-:W-:Y:S04]  /*71c0*/  IMAD R146, R146, c[0x0][0x1c0], RZ ;  /* 0x0000700092927a24 */ /* 0x000fe800078e02ff */
[C---:B------:R-:W-:Y:S01]  /*71d0*/  HMMA.16816.F32 R16, R132.reuse, R142, R16 ;  /* 0x0000008e8410723c */ /* 0x040fe20000001810 */
[----:B------:R1:W5:Y:S03]  /*71e0*/  @P0 LDG.E R250, [R34.64] ;  /* 0x0000000c22fa0981 */ /* 0x000366000c1e1900 */
[----:B------:R-:W-:Y:S02]  /*71f0*/  IMAD R146, R146, 0x18, RZ ;  /* 0x0000001892927824 */ /* 0x000fe400078e02ff */
[----:B------:R1:W5:Y:S02]  /*7200*/  @P0 LDG.E R251, [R34.64+0x20] ;  /* 0x0000200c22fb0981 */ /* 0x000364000c1e1900 */
[C---:B------:R-:W-:Y:S03]  /*7210*/  HMMA.16816.F32 R20, R132.reuse, R28, R20 ;  /* 0x0000001c8414723c */ /* 0x040fe60000001814 */
[----:B------:R1:W5:Y:S04]  /*7220*/  @P0 LDG.E R248, [R34.64+0x80] ;  /* 0x0000800c22f80981 */ /* 0x000368000c1e1900 */
[----:B------:R-:W-:Y:S01]  /*7230*/  IMAD.MOV.U32 R28, RZ, RZ, R246 ;  /* 0x000000ffff1c7224 */ /* 0x000fe200078e00f6 */
[----:B------:R-:W-:Y:S01]  /*7240*/  HMMA.16816.F32 R24, R132, R30, R24 ;  /* 0x0000001e8418723c */ /* 0x000fe20000001818 */
[----:B------:R1:W5:Y:S03]  /*7250*/  @P0 LDG.E R249, [R34.64+0xa0] ;  /* 0x0000a00c22f90981 */ /* 0x000366000c1e1900 */
[----:B------:R-:W-:Y:S01]  /*7260*/  IMAD.MOV.U32 R29, RZ, RZ, R245 ;  /* 0x000000ffff1d7224 */ /* 0x000fe200078e00f5 */
[CC--:B------:R-:W-:Y:S02]  /*7270*/  LEA R32, P1, R252.reuse, R28.reuse, 0x2 ;  /* 0x0000001cfc207211 */ /* 0x0c0fe400078210ff */
[CC--:B------:R-:W-:Y:S02]  /*7280*/  LEA R136, P0, R145.reuse, R28.reuse, 0x2 ;  /* 0x0000001c91887211 */ /* 0x0c0fe400078010ff */
[----:B------:R3:W-:Y:S03]  /*7290*/  RED.E.ADD.F32.FTZ.RN.STRONG.GPU [R28.64], R4 ;  /* 0x000000041c00798e */ /* 0x0007e6000c10e78c */
[-C--:B------:R-:W-:Y:S02]  /*72a0*/  LEA.HI.X.SX32 R33, R252, R29.reuse, 0x2, P1 ;  /* 0x0000001dfc217211 */ /* 0x080fe400008f16ff */
[-C--:B------:R-:W-:Y:S02]  /*72b0*/  LEA.HI.X.SX32 R137, R145, R29.reuse, 0x2, P0 ;  /* 0x0000001d91897211 */ /* 0x080fe400000f16ff */
[CC--:B------:R-:W-:Y:S01]  /*72c0*/  LEA R132, P1, R146.reuse, R28.reuse, 0x2 ;  /* 0x0000001c92847211 */ /* 0x0c0fe200078210ff */
[----:B------:R3:W-:Y:S01]  /*72d0*/  RED.E.ADD.F32.FTZ.RN.STRONG.GPU [R32.64], R5 ;  /* 0x000000052000798e */ /* 0x0007e2000c10e78c */
[CC--:B------:R-:W-:Y:S02]  /*72e0*/  LEA R30, P2, R147.reuse, R28.reuse, 0x2 ;  /* 0x0000001c931e7211 */ /* 0x0c0fe400078410ff */
[-C--:B------:R-:W-:Y:S01]  /*72f0*/  LEA.HI.X.SX32 R133, R146, R29.reuse, 0x2, P1 ;  /* 0x0000001d92857211 */ /* 0x080fe200008f16ff */
[----:B------:R-:W-:Y:S01]  /*7300*/  IMAD.MOV.U32 R146, RZ, RZ, c[0x0][0x22c] ;  /* 0x00008b00ff927624 */ /* 0x000fe200078e00ff */
[----:B------:R3:W-:Y:S01]  /*7310*/  RED.E.ADD.F32.FTZ.RN.STRONG.GPU [R136.64], R6 ;  /* 0x000000068800798e */ /* 0x0007e2000c10e78c */
[-C--:B------:R-:W-:Y:S01]  /*7320*/  LEA.HI.X.SX32 R31, R147, R29.reuse, 0x2, P2 ;  /* 0x0000001d931f7211 */ /* 0x080fe200010f16ff */
[----:B------:R-:W-:Y:S01]  /*7330*/  IMAD.MOV.U32 R147, RZ, RZ, c[0x0][0x22c] ;  /* 0x00008b00ff937624 */ /* 0x000fe200078e00ff */
[----:B------:R-:W-:Y:S01]  /*7340*/  IADD3 R134, R145, 0x40, RZ ;  /* 0x0000004091867810 */ /* 0x000fe20007ffe0ff */
[----:B------:R-:W-:Y:S01]  /*7350*/  IMAD R146, R146, c[0x0][0x1c0], RZ ;  /* 0x0000700092927a24 */ /* 0x000fe200078e02ff */
[----:B------:R3:W-:Y:S01]  /*7360*/  RED.E.ADD.F32.FTZ.RN.STRONG.GPU [R132.64], R7 ;  /* 0x000000078400798e */ /* 0x0007e2000c10e78c */
[-C--:B-1----:R-:W-:Y:S01]  /*7370*/  LEA R34, P0, R149, R28.reuse, 0x2 ;  /* 0x0000001c95227211 */ /* 0x082fe200078010ff */
[----:B------:R-:W-:Y:S02]  /*7380*/  IMAD R147, R147, c[0x0][0x1c0], RZ ;  /* 0x0000700093937a24 */ /* 0x000fe400078e02ff */
[----:B------:R-:W-:Y:S01]  /*7390*/  IMAD R146, R146, 0x30, RZ ;  /* 0x0000003092927824 */ /* 0x000fe200078e02ff */
[-C--:B------:R-:W-:Y:S01]  /*73a0*/  LEA.HI.X.SX32 R35, R149, R29.reuse, 0x2, P0 ;  /* 0x0000001d95237211 */ /* 0x080fe200000f16ff */
[----:B------:R-:W-:Y:S03]  /*73b0*/  IMAD.SHL.U32 R147, R147, 0x10, RZ ;  /* 0x0000001093937824 */ /* 0x000fe600078e00ff */
[CC--:B---3--:R-:W-:Y:S01]  /*73c0*/  LEA R4, P1, R146.reuse, R28.reuse, 0x2 ;  /* 0x0000001c92047211 */ /* 0x0c8fe200078210ff */
[----:B------:R1:W-:Y:S01]  /*73d0*/  RED.E.ADD.F32.FTZ.RN.STRONG.GPU [R34.64], R8 ;  /* 0x000000082200798e */ /* 0x0003e2000c10e78c */
[----:B------:R-:W-:Y:S04]  /*73e0*/  IADD3 R140, R147, 0x20, RZ ;  /* 0x00000020938c7810 */ /* 0x000fe80007ffe0ff */
[----:B------:R3:W-:Y:S01]  /*73f0*/  RED.E.ADD.F32.FTZ.RN.STRONG.GPU [R30.64], R9 ;  /* 0x000000091e00798e */ /* 0x0007e2000c10e78c */
[-C--:B------:R-:W-:Y:S01]  /*7400*/  LEA.HI.X.SX32 R5, R146, R29.reuse, 0x2, P1 ;  /* 0x0000001d92057211 */ /* 0x080fe200008f16ff */
[----:B------:R-:W-:Y:S04]  /*7410*/  IMAD.MOV.U32 R146, RZ, RZ, c[0x0][0x22c] ;  /* 0x00008b00ff927624 */ /* 0x000fe800078e00ff */
[----:B------:R3:W-:Y:S01]  /*7420*/  RED.E.ADD.F32.FTZ.RN.STRONG.GPU [R4.64], R10 ;  /* 0x0000000a0400798e */ /* 0x0007e2000c10e78c */
[-C--:B------:R-:W-:Y:S01]  /*7430*/  LEA R6, P0, R148, R28.reuse, 0x2 ;  /* 0x0000001c94067211 */ /* 0x080fe200078010ff */
[----:B------:R-:W-:Y:S03]  /*7440*/  IMAD R146, R146, c[0x0][0x1c0], RZ ;  /* 0x0000700092927a24 */ /* 0x000fe600078e02ff */
[----:B------:R-:W2:Y:S01]  /*7450*/  LDL R132, [R1] ;  /* 0x0000000001847983 */ /* 0x000ea20000100800 */
[-C--:B------:R-:W-:Y:S01]  /*7460*/  LEA.HI.X.SX32 R7, R148, R29.reuse, 0x2, P0 ;  /* 0x0000001d94077211 */ /* 0x080fe200000f16ff */
[----:B------:R-:W-:Y:S01]  /*7470*/  IMAD.SHL.U32 R146, R146, 0x10, RZ ;  /* 0x0000001092927824 */ /* 0x000fe200078e00ff */
[C---:B------:R-:W-:Y:S03]  /*7480*/  IADD3 R133, R145.reuse, 0x40, RZ ;  /* 0x0000004091857810 */ /* 0x040fe60007ffe0ff */
[----:B------:R3:W-:Y:S01]  /*7490*/  RED.E.ADD.F32.FTZ.RN.STRONG.GPU [R6.64], R11 ;  /* 0x0000000b0600798e */ /* 0x0007e2000c10e78c */
[----:B------:R-:W-:Y:S01]  /*74a0*/  IADD3 R142, R146, 0x20, RZ ;  /* 0x00000020928e7810 */ /* 0x000fe20007ffe0ff */
[----:B------:R-:W-:Y:S01]  /*74b0*/  IMAD.IADD R133, R252, 0x1, R133 ;  /* 0x00000001fc857824 */ /* 0x000fe200078e0285 */
[----:B------:R-:W-:Y:S02]  /*74c0*/  IADD3 R141, R146, 0x20, RZ ;  /* 0x00000020928d7810 */ /* 0x000fe40007ffe0ff */
[----:B------:R3:W-:Y:S01]  /*74d0*/  RED.E.ADD.F32.FTZ.RN.STRONG.GPU [R28.64+0x80], R12 ;  /* 0x0000800c1c00798e */ /* 0x0007e2000c10e78c */
[C---:B------:R-:W-:Y:S01]  /*74e0*/  IMAD.IADD R142, R252.reuse, 0x1, R142 ;  /* 0x00000001fc8e7824 */ /* 0x040fe200078e028e */
[C---:B-1----:R-:W-:Y:S01]  /*74f0*/  IADD3 R35, R145.reuse, 0x40, RZ ;  /* 0x0000004091237810 */ /* 0x042fe20007ffe0ff */
[----:B------:R-:W-:Y:S01]  /*7500*/  IMAD.IADD R141, R252, 0x1, R141 ;  /* 0x00000001fc8d7824 */ /* 0x000fe200078e028d */
[----:B------:R-:W-:Y:S01]  /*7510*/  IADD3 R34, R145, 0x40, RZ ;  /* 0x0000004091227810 */ /* 0x000fe20007ffe0ff */
[----:B------:R1:W-:Y:S01]  /*7520*/  RED.E.ADD.F32.FTZ.RN.STRONG.GPU [R32.64+0x80], R13 ;  /* 0x0000800d2000798e */ /* 0x0003e2000c10e78c */
[-C--:B---3--:R-:W-:Y:S01]  /*7530*/  LEA R30, P1, R142, R28.reuse, 0x2 ;  /* 0x0000001c8e1e7211 */ /* 0x088fe200078210ff */
[C---:B------:R-:W-:Y:S02]  /*7540*/  IMAD.IADD R141, R252.reuse, 0x1, R141 ;  /* 0x00000001fc8d7824 */ /* 0x040fe400078e028d */
[----:B------:R-:W-:Y:S01]  /*7550*/  IMAD.IADD R35, R252, 0x1, R35 ;  /* 0x00000001fc237824 */ /* 0x000fe200078e0223 */
[-C--:B------:R-:W-:Y:S01]  /*7560*/  LEA.HI.X.SX32 R31, R142, R29.reuse, 0x2, P1 ;  /* 0x0000001d8e1f7211 */ /* 0x080fe200008f16ff */
        /* <DEDUP_REMOVED lines=9> */
[C---:B------:R-:W-:Y:S01]  /*7600*/  IMAD.IADD R140, R252.reuse, 0x1, R140 ;  /* 0x00000001fc8c7824 */ /* 0x040fe200078e028c */
[-C--:B------:R-:W-:Y:S02]  /*7610*/  LEA.HI.X.SX32 R11, R141, R29.reuse, 0x2, P0 ;  /* 0x0000001d8d0b7211 */ /* 0x080fe400000f16ff */
[----:B------:R3:W-:Y:S01]  /*7620*/  RED.E.ADD.F32.FTZ.RN.STRONG.GPU [R30.64], R15 ;  /* 0x0000000f1e00798e */ /* 0x0007e2000c10e78c */
[C---:B------:R-:W-:Y:S01]  /*7630*/  IMAD.IADD R140, R252.reuse, 0x1, R140 ;  /* 0x00000001fc8c7824 */ /* 0x040fe200078e028c */
[CC--:B------:R-:W-:Y:S03]  /*7640*/  LEA R12, P4, R35.reuse, R28.reuse, 0x2 ;  /* 0x0000001c230c7211 */ /* 0x0c0fe600078810ff */
[----:B------:R-:W-:Y:S01]  /*7650*/  IMAD.IADD R140, R252, 0x1, R140 ;  /* 0x00000001fc8c7824 */ /* 0x000fe200078e028c */
[----:B------:R3:W-:Y:S01]  /*7660*/  RED.E.ADD.F32.FTZ.RN.STRONG.GPU [R10.64], R16 ;  /* 0x000000100a00798e */ /* 0x0007e2000c10e78c */
[-C--:B-1----:R-:W-:Y:S03]  /*7670*/  LEA.HI.X.SX32 R13, R35, R29.reuse, 0x2, P4 ;  /* 0x0000001d230d7211 */ /* 0x082fe600020f16ff */
[CC--:B------:R-:W-:Y:S04]  /*7680*/  LEA R8, P2, R140.reuse, R28.reuse, 0x2 ;  /* 0x0000001c8c087211 */ /* 0x0c0fe800078410ff */
[-C--:B------:R-:W-:Y:S02]  /*7690*/  LEA.HI.X.SX32 R9, R140, R29.reuse, 0x2, P2 ;  /* 0x0000001d8c097211 */ /* 0x080fe400010f16ff */
[----:B------:R-:W-:Y:S05]  /*76a0*/  LDSM.16.MT88.4 R140, [R3+0x1c00] ;  /* 0x001c0000038c783b */ /* 0x000fea0000004200 */
[----:B------:R1:W-:Y:S01]  /*76b0*/  RED.E.ADD.F32.FTZ.RN.STRONG.GPU [R8.64], R17 ;  /* 0x000000110800798e */ /* 0x0003e2000c10e78c */
[CC--:B---3--:R-:W-:Y:S04]  /*76c0*/  LEA R14, P5, R134.reuse, R28.reuse, 0x2 ;  /* 0x0000001c860e7211 */ /* 0x0c8fe800078a10ff */
[-C--:B------:R-:W-:Y:S02]  /*76d0*/  LEA.HI.X.SX32 R15, R134, R29.reuse, 0x2, P5 ;  /* 0x0000001d860f7211 */ /* 0x080fe400028f16ff */
[CC--:B------:R-:W-:Y:S04]  /*76e0*/  LEA R10, P3, R34.reuse, R28.reuse, 0x2 ;  /* 0x0000001c220a7211 */ /* 0x0c0fe800078610ff */
[-C--:B------:R-:W-:Y:S02]  /*76f0*/  LEA.HI.X.SX32 R11, R34, R29.reuse, 0x2, P3 ;  /* 0x0000001d220b7211 */ /* 0x080fe400018f16ff */
[CC--:B-1----:R-:W-:Y:S04]  /*7700*/  LEA R8, P2, R133.reuse, R28.reuse, 0x2 ;  /* 0x0000001c85087211 */ /* 0x0c2fe800078410ff */
[-C--:B------:R-:W-:Y:S02]  /*7710*/  LEA.HI.X.SX32 R9, R133, R29.reuse, 0x2, P2 ;  /* 0x0000001d85097211 */ /* 0x080fe400010f16ff */
[CC--:B----4-:R-:W-:Y:S04]  /*7720*/  LEA R6, P1, R139.reuse, R28.reuse, 0x2 ;  /* 0x0000001c8b067211 */ /* 0x0d0fe800078210ff */
[-C--:B------:R-:W-:Y:S02]  /*7730*/  LEA.HI.X.SX32 R7, R139, R29.reuse, 0x2, P1 ;  /* 0x0000001d8b077211 */ /* 0x080fe400008f16ff */
[CC--:B------:R-:W-:Y:S03]  /*7740*/  LEA R4, P0, R138.reuse, R28.reuse, 0x2 ;  /* 0x0000001c8a047211 */ /* 0x0c0fe600078010ff */
[----:B------:R-:W-:Y:S01]  /*7750*/  RED.E.ADD.F32.FTZ.RN.STRONG.GPU [R6.64], R18 ;  /* 0x000000120600798e */ /* 0x000fe2000c10e78c */
[-C--:B------:R-:W-:Y:S04]  /*7760*/  LEA.HI.X.SX32 R5, R138, R29.reuse, 0x2, P0 ;  /* 0x0000001d8a057211 */ /* 0x080fe800000f16ff */
[----:B------:R-:W-:Y:S05]  /*7770*/  LDSM.16.MT88.4 R136, [R2+0x12800] ;  /* 0x012800000288783b */ /* 0x000fea0000004200 */
[----:B------:R2:W-:Y:S05]  /*7780*/  RED.E.ADD.F32.FTZ.RN.STRONG.GPU [R4.64], R19 ;  /* 0x000000130400798e */ /* 0x0005ea000c10e78c */
[----:B------:R-:W-:Y:S05]  /*7790*/  RED.E.ADD.F32.FTZ.RN.STRONG.GPU [R28.64+0x100], R20 ;  /* 0x000100141c00798e */ /* 0x000fea000c10e78c */
[----:B------:R-:W-:Y:S05]  /*77a0*/  RED.E.ADD.F32.FTZ.RN.STRONG.GPU [R32.64+0x100], R21 ;  /* 0x000100152000798e */ /* 0x000fea000c10e78c */
[----:B------:R-:W-:Y:S05]  /*77b0*/  RED.E.ADD.F32.FTZ.RN.STRONG.GPU [R14.64], R22 ;  /* 0x000000160e00798e */ /* 0x000fea000c10e78c */
[----:B------:R-:W-:Y:S05]  /*77c0*/  RED.E.ADD.F32.FTZ.RN.STRONG.GPU [R12.64], R23 ;  /* 0x000000170c00798e */ /* 0x000fea000c10e78c */
[----:B------:R-:W-:Y:S01]  /*77d0*/  RED.E.ADD.F32.FTZ.RN.STRONG.GPU [R10.64], R24 ;  /* 0x000000180a00798e */ /* 0x000fe2000c10e78c */
[CC--:B--2---:R-:W-:Y:S04]  /*77e0*/  LEA R4, P0, R0.reuse, R28.reuse, 0x2 ;  /* 0x0000001c00047211 */ /* 0x0c4fe800078010ff */
[----:B------:R-:W-:Y:S01]  /*77f0*/  RED.E.ADD.F32.FTZ.RN.STRONG.GPU [R8.64], R25 ;  /* 0x000000190800798e */ /* 0x000fe2000c10e78c */
[-C--:B------:R-:W-:Y:S02]  /*7800*/  LEA.HI.X.SX32 R5, R0, R29.reuse, 0x2, P0 ;  /* 0x0000001d00057211 */ /* 0x080fe400000f16ff */
[----:B------:R-:W-:Y:S02]  /*7810*/  PLOP3.LUT P0, PT, PT, PT, UP2, 0x80, 0x0 ;  /* 0x000000000000781c */ /* 0x000fe40003f0f028 */
[----:B------:R-:W-:Y:S01]  /*7820*/  LDSM.16.MT88.4 R8, [R3] ;  /* 0x000000000308783b */ /* 0x000fe20000004200 */
[C---:B------:R-:W-:Y:S04]  /*7830*/  IADD3 R0, R3.reuse, -0x3000, RZ ;  /* 0xffffd00003007810 */ /* 0x040fe80007ffe0ff */
[----:B------:R-:W-:Y:S05]  /*7840*/  LDSM.16.MT88.4 R12, [R2+0x11000] ;  /* 0x01100000020c783b */ /* 0x000fea0000004200 */
        /* <DEDUP_REMOVED lines=13> */
[----:B------:R-:W2:Y:S05]  /*7920*/  LDSM.16.MT88.4 R132, [R2+0x11800] ;  /* 0x011800000284783b */ /* 0x000eaa0000004200 */
        /* <DEDUP_REMOVED lines=16> */
[----:B------:R-:W4:Y:S05]  /*7a30*/  LDSM.16.MT88.4 R4, [R2+0x10000] ;  /* 0x010000000204783b */ /* 0x000f2a0000004200 */
[----:B------:R-:W1:Y:S02]  /*7a40*/  LDSM.16.MT88.4 R28, [R3+0x1800] ;  /* 0x00180000031c783b */ /* 0x000e640000004200 */
        /* <DEDUP_REMOVED lines=257> */
.L_x_254:
        /* <DEDUP_REMOVED lines=18> */
.L_x_255:
[----:B-1----:R-:W2:Y:S01]  /*8b80*/  LDL.64 R4, [R1+0x30] ;  /* 0x0000300001047983 */ /* 0x002ea20000100a00 */
[----:B-----5:R-:W-:Y:S01]  /*8b90*/  IMAD.SHL.U32 R3, R144, 0x2, RZ ;  /* 0x0000000290037824 */ /* 0x020fe200078e00ff */
[----:B------:R-:W-:Y:S01]  /*8ba0*/  USHF.L.U32 UR4, UR19, 0x7, URZ ;  /* 0x0000000713047899 */ /* 0x000fe2000800063f */
[----:B------:R-:W-:Y:S01]  /*8bb0*/  BSSY B0, `(.L_x_256) ;  /* 0x0000032000007945 */ /* 0x000fe20003800000 */
[----:B------:R-:W-:Y:S02]  /*8bc0*/  BAR.SYNC.DEFER_BLOCKING 0x0 ;  /* 0x0000000000007b1d */ /* 0x000fe40000010000 */
[----:B------:R-:W-:Y:S02]  /*8bd0*/  USHF.R.S32.HI UR8, URZ, 0x1f, UR4 ;  /* 0x0000001f3f087899 */ /* 0x000fe40008011404 */
[----:B------:R-:W-:-:S02]  /*8be0*/  IMAD.U32 R25, RZ, RZ, UR4 ;  /* 0x00000004ff197e24 */ /* 0x000fc4000f8e00ff */
[----:B------:R-:W1:Y:S01]  /*8bf0*/  S2R R9, SR_TID.X ;  /* 0x0000000000097919 */ /* 0x000e620000002100 */
[----:B------:R-:W-:Y:S02]  /*8c00*/  ULDC.64 UR6, c[0x0][0x3a0] ;  /* 0x0000e80000067ab9 */ /* 0x000fe40000000a00 */
[----:B------:R-:W-:-:S04]  /*8c10*/  UIMAD UR5, UR8, UR6, URZ ;  /* 0x00000006080572a4 */ /* 0x000fc8000f8e023f */
[----:B------:R-:W-:-:S03]  /*8c20*/  UIMAD UR5, UR4, UR7, UR5 ;  /* 0x00000007040572a4 */ /* 0x000fc6000f8e0205 */
[----:B------:R-:W-:Y:S02]  /*8c30*/  ULDC.64 UR6, c[0x0][0x3b8] ;  /* 0x0000ee0000067ab9 */ /* 0x000fe40000000a00 */
[----:B------:R-:W-:Y:S01]  /*8c40*/  UIMAD UR6, UR60, UR6, URZ ;  /* 0x000000063c0672a4 */ /* 0x000fe2000f8e023f */
[----:B------:R-:W-:Y:S01]  /*8c50*/  IMAD.U32 R8, RZ, RZ, UR5 ;  /* 0x00000005ff087e24 */ /* 0x000fe2000f8e00ff */
[----:B------:R-:W-:Y:S02]  /*8c60*/  UIMAD UR5, UR19, -0x80, UR16 ;  /* 0xffffff80130578a4 */ /* 0x000fe4000f8e0210 */
[----:B------:R-:W-:Y:S01]  /*8c70*/  UIMAD UR6, UR35, UR7, UR6 ;  /* 0x00000007230672a4 */ /* 0x000fe2000f8e0206 */
[----:B------:R3:W4:Y:S04]  /*8c80*/  LDS.128 R36, [R3+0xa000] ;  /* 0x00a0000003247984 */ /* 0x0007280000000c00 */
[----:B------:R3:W2:Y:S01]  /*8c90*/  LDS.128 R32, [R3+0xc000] ;  /* 0x00c0000003207984 */ /* 0x0006a20000000c00 */
[----:B-1----:R-:W-:-:S03]  /*8ca0*/  SHF.R.S32.HI R0, RZ, 0x1f, R9 ;  /* 0x0000001fff007819 */ /* 0x002fc60000011409 */
[----:B------:R3:W1:Y:S01]  /*8cb0*/  LDS.128 R28, [R3+0xe000] ;  /* 0x00e00000031c7984 */ /* 0x0006620000000c00 */
[----:B------:R-:W-:-:S03]  /*8cc0*/  LEA.HI R0, R0, R9, RZ, 0x2 ;  /* 0x0000000900007211 */ /* 0x000fc600078f10ff */
[----:B------:R3:W1:Y:S01]  /*8cd0*/  LDS.128 R48, [R3+0xf000] ;  /* 0x00f0000003307984 */ /* 0x0006620000000c00 */
[----:B------:R-:W-:-:S03]  /*8ce0*/  SHF.R.S32.HI R0, RZ, 0x2, R0 ;  /* 0x00000002ff007819 */ /* 0x000fc60000011400 */
[----:B------:R3:W1:Y:S01]  /*8cf0*/  LDS.128 R60, [R3+0x10000] ;  /* 0x01000000033c7984 */ /* 0x0006620000000c00 */
[----:B------:R-:W-:-:S03]  /*8d00*/  ISETP.GE.AND P2, PT, R0, UR5, PT ;  /* 0x0000000500007c0c */ /* 0x000fc6000bf46270 */
[----:B------:R3:W1:Y:S01]  /*8d10*/  LDS.128 R44, [R3+0x11000] ;  /* 0x01100000032c7984 */ /* 0x0006620000000c00 */
[----:B------:R-:W-:-:S03]  /*8d20*/  SHF.R.S32.HI R26, RZ, 0x1f, R0 ;  /* 0x0000001fff1a7819 */ /* 0x000fc60000011400 */
[----:B------:R3:W1:Y:S04]  /*8d30*/  LDS.128 R56, [R3+0x12000] ;  /* 0x0120000003387984 */ /* 0x0006680000000c00 */
[----:B------:R3:W1:Y:S04]  /*8d40*/  LDS.128 R40, [R3+0x13000] ;  /* 0x0130000003287984 */ /* 0x0006680000000c00 */
[----:B------:R3:W1:Y:S01]  /*8d50*/  LDS.128 R52, [R3+0x14000] ;  /* 0x0140000003347984 */ /* 0x0006620000000c00 */
[--C-:B--2---:R-:W-:Y:S01]  /*8d60*/  SHF.R.S32.HI R7, RZ, 0x1f, R4.reuse ;  /* 0x0000001fff077819 */ /* 0x104fe20000011404 */
[----:B------:R-:W-:-:S04]  /*8d70*/  IMAD.MOV.U32 R6, RZ, RZ, R4 ;  /* 0x000000ffff067224 */ /* 0x000fc800078e0004 */
[----:B------:R-:W-:-:S05]  /*8d80*/  IMAD.WIDE.U32 R4, R25, c[0x0][0x3a0], R6 ;  /* 0x0000e80019047a25 */ /* 0x000fca00078e0006 */
[----:B------:R-:W-:-:S04]  /*8d90*/  IADD3 R4, P0, R4, UR11, RZ ;  /* 0x0000000b04047c10 */ /* 0x000fc8000ff1e0ff */
[----:B------:R-:W-:Y:S01]  /*8da0*/  IADD3.X R5, R5, UR14, R8, P0, !PT ;  /* 0x0000000e05057c10 */ /* 0x000fe200087fe408 */
[----:B------:R-:W-:-:S04]  /*8db0*/  IMAD.U32 R8, RZ, RZ, UR35 ;  /* 0x00000023ff087e24 */ /* 0x000fc8000f8e00ff */
[----:B------:R-:W-:-:S05]  /*8dc0*/  IMAD.WIDE.U32 R8, R8, c[0x0][0x3b8], R4 ;  /* 0x0000ee0008087a25 */ /* 0x000fca00078e0004 */
[----:B------:R-:W-:Y:S01]  /*8dd0*/  IADD3 R24, R9, UR6, RZ ;  /* 0x0000000609187c10 */ /* 0x000fe2000fffe0ff */
[----:B------:R-:W-:Y:S05]  /*8de0*/  @P2 BRA `(.L_x_257) ;  /* 0x000000e000002947 */ /* 0x000fea0003800000 */
[----:B-1-34-:R-:W1:Y:S01]  /*8df0*/  LDS.128 R20, [R3+0xb000] ;  /* 0x00b0000003147984 */ /* 0x01ae620000000c00 */
[----:B------:R-:W-:Y:S02]  /*8e00*/  MOV R4, R8 ;  /* 0x0000000800047202 */ /* 0x000fe40000000f00 */
[----:B------:R-:W-:Y:S01]  /*8e10*/  MOV R5, R24 ;  /* 0x0000001800057202 */ /* 0x000fe20000000f00 */
[----:B------:R-:W2:Y:S04]  /*8e20*/  LDS.128 R16, [R3+0x9000] ;  /* 0x0090000003107984 */ /* 0x000ea80000000c00 */
[----:B------:R3:W4:Y:S01]  /*8e30*/  LDS.128 R12, [R3+0xd000] ;  /* 0x00d00000030c7984 */ /* 0x0007220000000c00 */
[----:B------:R-:W-:-:S05]  /*8e40*/  IMAD.WIDE.U32 R10, R0, c[0x0][0x3a0], R4 ;  /* 0x0000e800000a7a25 */ /* 0x000fca00078e0004 */
[----:B------:R-:W-:Y:S01]  /*8e50*/  LEA R4, P0, R10, c[0x0][0x340], 0x1 ;  /* 0x0000d0000a047a11 */ /* 0x000fe200078008ff */
[----:B---3--:R-:W-:-:S04]  /*8e60*/  IMAD R3, R26, c[0x0][0x3a0], RZ ;  /* 0x0000e8001a037a24 */ /* 0x008fc800078e02ff */
[----:B------:R-:W-:-:S05]  /*8e70*/  IMAD R3, R0, c[0x0][0x3a4], R3 ;  /* 0x0000e90000037a24 */ /* 0x000fca00078e0203 */
[----:B------:R-:W-:-:S04]  /*8e80*/  IADD3 R3, R3, R11, RZ ;  /* 0x0000000b03037210 */ /* 0x000fc80007ffe0ff */
[----:B------:R-:W-:-:S05]  /*8e90*/  LEA.HI.X R5, R10, c[0x0][0x344], R3, 0x1, P0 ;  /* 0x0000d1000a057a11 */ /* 0x000fca00000f0c03 */
[----:B-1----:R1:W-:Y:S04]  /*8ea0*/  STG.E.128 [R4.64+0x40], R20 ;  /* 0x0000401404007986 */ /* 0x0023e8000c101d0c */
[----:B--2---:R1:W-:Y:S04]  /*8eb0*/  STG.E.128 [R4.64], R16 ;  /* 0x0000001004007986 */ /* 0x0043e8000c101d0c */
[----:B----4-:R1:W-:Y:S02]  /*8ec0*/  STG.E.128 [R4.64+0x80], R12 ;  /* 0x0000800c04007986 */ /* 0x0103e4000c101d0c */
.L_x_257:
[----:B-1-34-:R-:W-:Y:S05]  /*8ed0*/  BSYNC B0 ;  /* 0x0000000000007941 */ /* 0x01afea0003800000 */
.L_x_256:
[----:B------:R-:W-:Y:S01]  /*8ee0*/  IADD3 R3, R0, 0x40, RZ ;  /* 0x0000004000037810 */ /* 0x000fe20007ffe0ff */
        /* <DEDUP_REMOVED lines=16> */
.L_x_259:
[----:B------:R-:W-:Y:S05]  /*8ff0*/  BSYNC B0 ;  /* 0x0000000000007941 */ /* 0x000fea0003800000 */
.L_x_258:
        /* <DEDUP_REMOVED lines=26> */
.L_x_261:
[----:B------:R-:W-:Y:S05]  /*91a0*/  BSYNC B0 ;  /* 0x0000000000007941 */ /* 0x000fea0003800000 */
.L_x_260:
        /* <DEDUP_REMOVED lines=13> */
.L_x_250:
[----:B------:R-:W-:Y:S05]  /*9280*/  BSYNC B1 ;  /* 0x0000000000017941 */ /* 0x000fea0003800000 */
.L_x_236:
        /* <DEDUP_REMOVED lines=11> */
.L_x_262:
[----:B------:R-:W-:Y:S05]  /*9340*/  EXIT ;  /* 0x000000000000794d */ /* 0x000fea0003800000 */
.L_x_264:
        /* <DEDUP_REMOVED lines=11> */
.L_x_673:


//--------------------- .text._ZN5flash44flash_bwd_dq_dk_dv_loop_seqk_parallel_kernelI23Flash_bwd_kernel_traitsILi96ELi64ELi128ELi8ELi2ELi4ELi4ELb1ELb0EN7cutlass6half_tE19Flash_kernel_traitsILi96ELi64ELi128ELi8ES3_EELb0ELb1ELb0ELb0ELb0ELb1ELb1EEEvNS_16Flash_bwd_paramsE --------------------------
	.section	.text._ZN5flash44flash_bwd_dq_dk_dv_loop_seqk_parallel_kernelI23Flash_bwd_kernel_traitsILi96ELi64ELi128ELi8ELi2ELi4ELi4ELb1ELb0EN7cutlass6half_tE19Flash_kernel_traitsILi96ELi64ELi128ELi8ES3_EELb0ELb1ELb0ELb0ELb0ELb1ELb1EEEvNS_16Flash_bwd_paramsE,"ax",@progbits
	.sectioninfo	@"SHI_REGISTERS=255"
	.align	128
        .global         _ZN5flash44flash_bwd_dq_dk_dv_loop_seqk_parallel_kernelI23Flash_bwd_kernel_traitsILi96ELi64ELi128ELi8ELi2ELi4ELi4ELb1ELb0EN7cutlass6half_tE19Flash_kernel_traitsILi96ELi64ELi128ELi8ES3_EELb0ELb1ELb0ELb0ELb0ELb1ELb1EEEvNS_16Flash_bwd_paramsE
        .type           _ZN5flash44flash_bwd_dq_dk_dv_loop_seqk_parallel_kernelI23Flash_bwd_kernel_traitsILi96ELi64ELi128ELi8ELi2ELi4ELi4ELb1ELb0EN7cutlass6half_tE19Flash_kernel_traitsILi96ELi64ELi128ELi8ES3_EELb0ELb1ELb0ELb0ELb0ELb1ELb1EEEvNS_16Flash_bwd_paramsE,@function
        .size           _ZN5flash44flash_bwd_dq_dk_dv_loop_seqk_parallel_kernelI23Flash_bwd_kernel_traitsILi96ELi64ELi128ELi8ELi2ELi4ELi4ELb1ELb0EN7cutlass6half_tE19Flash_kernel_traitsILi96ELi64ELi128ELi8ES3_EELb0ELb1ELb0ELb0ELb0ELb1ELb1EEEvNS_16Flash_bwd_paramsE,(.L_x_674 - _ZN5flash44flash_bwd_dq_dk_dv_loop_seqk_parallel_kernelI23Flash_bwd_kernel_traitsILi96ELi64ELi128ELi8ELi2ELi4ELi4ELb1ELb0EN7cutlass6half_tE19Flash_kernel_traitsILi96ELi64ELi128ELi8ES3_EELb0ELb1ELb0ELb0ELb0ELb1ELb1EEEvNS_16Flash_bwd_paramsE)
        .other          _ZN5flash44flash_bwd_dq_dk_dv_loop_seqk_parallel_kernelI23Flash_bwd_kernel_traitsILi96ELi64ELi128ELi8ELi2ELi4ELi4ELb1ELb0EN7cutlass6half_tE19Flash_kernel_traitsILi96ELi64ELi128ELi8ES3_EELb0ELb1ELb0ELb0ELb0ELb1ELb1EEEvNS_16Flash_bwd_paramsE,@"STO_CUDA_ENTRY STV_DEFAULT"
_ZN5flash44flash_bwd_dq_dk_dv_loop_seqk_parallel_kernelI23Flash_bwd_kernel_traitsILi96ELi64ELi128ELi8ELi2ELi4ELi4ELb1ELb0EN7cutlass6half_tE19Flash_kernel_traitsILi96ELi64ELi128ELi8ES3_EELb0ELb1ELb0ELb0ELb0ELb1ELb1EEEvNS_16Flash_bwd_paramsE:
.text._ZN5flash44flash_bwd_dq_dk_dv_loop_seqk_parallel_kernelI23Flash_bwd_kernel_traitsILi96ELi64ELi128ELi8ELi2ELi4ELi4ELb1ELb0EN7cutlass6half_tE19Flash_kernel_traitsILi96ELi64ELi128ELi8ES3_EELb0ELb1ELb0ELb0ELb0ELb1ELb1EEEvNS_16Flash_bwd_paramsE:
        /* <DEDUP_REMOVED lines=34> */
[----:B------:R-:W-:Y:S01]  /*0220*/  LEA.HI R13, R20, R21, RZ, 0x4 ;  /* 0x00000015140d7211 */ /* 0x000fe200078f20ff */
[----:B------:R-:W-:Y:S01]  /*0230*/  ULDC UR9, c[0x0][0x1c0] ;  /* 0x0000700000097ab9 */ /* 0x000fe20000000800 */
[--C-:B------:R-:W-:Y:S01]  /*0240*/  SHF.R.S32.HI R5, RZ, 0x2, R4.reuse ;  /* 0x00000002ff057819 */ /* 0x100fe20000011404 */
[----:B------:R-:W-:Y:S01]  /*0250*/  UIMAD UR54, UR6, UR4, UR54 ;  /* 0x00000004063672a4 */ /* 0x000fe2000f8e0236 */
[----:B------:R-:W-:Y:S01]  /*0260*/  SHF.R.S32.HI R0, RZ, 0x1f, R4 ;  /* 0x0000001fff007819 */ /* 0x000fe20000011404 */
[----:B---3--:R-:W-:Y:S01]  /*0270*/  UIMAD UR51, UR5, UR29, URZ ;  /* 0x0000001d053372a4 */ /* 0x008fe2000f8e023f */
[-C--:B------:R-:W-:Y:S01]  /*0280*/  LEA.HI R3, R4, R5.reuse, RZ, 0x1 ;  /* 0x0000000504037211 */ /* 0x080fe200078f08ff */
[----:B------:R-:W-:Y:S01]  /*0290*/  UIMAD.WIDE.U32 UR42, UR29, UR14, URZ ;  /* 0x0000000e1d2a72a5 */ /* 0x000fe2000f8e003f */
[----:B------:R-:W-:Y:S01]  /*02a0*/  LEA.HI R0, R0, R5, RZ, 0x3 ;  /* 0x0000000500007211 */ /* 0x000fe200078f18ff */
[----:B------:R-:W-:Y:S01]  /*02b0*/  UIMAD UR4, UR29, UR9, UR36 ;  /* 0x000000091d0472a4 */ /* 0x000fe2000f8e0224 */
[----:B------:R-:W-:Y:S01]  /*02c0*/  SHF.R.S32.HI R6, RZ, 0x4, R13 ;  /* 0x00000004ff067819 */ /* 0x000fe2000001140d */
[----:B------:R-:W-:Y:S01]  /*02d0*/  @!UP5 UIMAD UR5, UR29, UR11, UR36 ;  /* 0x0000000b1d05d2a4 */ /* 0x000fe2000f8e0224 */
[----:B------:R-:W-:Y:S01]  /*02e0*/  LOP3.LUT R3, R3, 0x7fffffe, RZ, 0xc0, !PT ;  /* 0x07fffffe03037812 */ /* 0x000fe200078ec0ff */
[----:B------:R-:W-:Y:S01]  /*02f0*/  USHF.L.U32 UR44, UR45, 0x6, URZ ;  /* 0x000000062d2c7899 */ /* 0x000fe2000800063f */
[----:B------:R-:W-:Y:S01]  /*0300*/  LOP3.LUT R0, R0, 0xfffffff8, RZ, 0xc0, !PT ;  /* 0xfffffff800007812 */ /* 0x000fe200078ec0ff */
[----:B------:R-:W-:Y:S01]  /*0310*/  ULDC UR48, c[0x0][0x214] ;  /* 0x0000850000307ab9 */ /* 0x000fe20000000800 */
[----:B------:R-:W-:Y:S01]  /*0320*/  LEA.HI R2, R13, R6, RZ, 0x1 ;  /* 0x000000060d027211 */ /* 0x000fe200078f08ff */
[C---:B------:R-:W-:Y:S01]  /*0330*/  IMAD.IADD R10, R5.reuse, 0x1, -R3 ;  /* 0x00000001050a7824 */ /* 0x040fe200078e0a03 */
[-C--:B------:R-:W-:Y:S01]  /*0340*/  LEA.HI R16, R20, R21.reuse, RZ, 0x3 ;  /* 0x0000001514107211 */ /* 0x080fe200078f18ff */
[----:B------:R-:W-:Y:S01]  /*0350*/  IMAD.IADD R9, R5, 0x1, -R0 ;  /* 0x0000000105097824 */ /* 0x000fe200078e0a00 */
[----:B------:R-:W-:Y:S01]  /*0360*/  LOP3.LUT R2, R2, 0xfffffffe, RZ, 0xc0, !PT ;  /* 0xfffffffe02027812 */ /* 0x000fe200078ec0ff */
[----:B------:R-:W-:Y:S01]  /*0370*/  ULDC UR55, c[0x0][0x1c8] ;  /* 0x0000720000377ab9 */ /* 0x000fe20000000800 */
[----:B------:R-:W-:Y:S01]  /*0380*/  LEA.HI R5, R20, R21, RZ, 0x5 ;  /* 0x0000001514057211 */ /* 0x000fe200078f28ff */
[----:B------:R-:W-:Y:S01]  /*0390*/  ULDC.U8 UR8, c[0x0][0x3d0] ;  /* 0x0000f40000087ab9 */ /* 0x000fe20000000000 */
[----:B------:R-:W-:Y:S01]  /*03a0*/  SHF.R.S32.HI R7, RZ, 0x3, R16 ;  /* 0x00000003ff077819 */ /* 0x000fe20000011410 */
[----:B------:R-:W-:Y:S01]  /*03b0*/  IMAD.IADD R14, R6, 0x1, -R2 ;  /* 0x00000001060e7824 */ /* 0x000fe200078e0a02 */
[--C-:B------:R-:W-:Y:S01]  /*03c0*/  SHF.R.S32.HI R0, RZ, 0x5, R5.reuse ;  /* 0x00000005ff007819 */ /* 0x100fe20000011405 */
[----:B------:R-:W-:Y:S01]  /*03d0*/  ULDC UR49, c[0x0][0x224] ;  /* 0x0000890000317ab9 */ /* 0x000fe20000000800 */
[C---:B------:R-:W-:Y:S01]  /*03e0*/  LOP3.LUT R3, R5.reuse, 0xffffffe0, RZ, 0xc0, !PT ;  /* 0xffffffe005037812 */ /* 0x040fe200078ec0ff */
[----:B------:R-:W-:Y:S01]  /*03f0*/  @UP5 UIMAD UR53, UR29, UR48, URZ ;  /* 0x000000301d3552a4 */ /* 0x000fe2000f8e023f */
[----:B------:R-:W-:Y:S01]  /*0400*/  SHF.R.S32.HI R2, RZ, 0x1f, R5 ;  /* 0x0000001fff027819 */ /* 0x000fe20000011405 */
[----:B------:R-:W-:Y:S01]  /*0410*/  ULDC.64 UR12, c[0x0][0x118] ;  /* 0x00004600000c7ab9 */ /* 0x000fe20000000a00 */
[----:B------:R-:W-:Y:S01]  /*0420*/  LOP3.LUT R6, R4, 0xfffffffc, RZ, 0xc0, !PT ;  /* 0xfffffffc04067812 */ /* 0x000fe200078ec0ff */
[----:B------:R-:W-:Y:S01]  /*0430*/  UMOV UR60, 0x4 ;  /* 0x00000004003c7882 */ /* 0x000fe20000000000 */
[-C--:B------:R-:W-:Y:S01]  /*0440*/  LEA.HI R4, R5, R0.reuse, RZ, 0x1 ;  /* 0x0000000005047211 */ /* 0x080fe200078f08ff */
[----:B------:R-:W-:Y:S01]  /*0450*/  IMAD.IADD R5, R21, 0x1, -R3 ;  /* 0x0000000115057824 */ /* 0x000fe200078e0a03 */
[----:B------:R-:W-:Y:S01]  /*0460*/  LEA.HI R3, R2, R0, RZ, 0x2 ;  /* 0x0000000002037211 */ /* 0x000fe200078f10ff */
[----:B------:R-:W-:Y:S01]  /*0470*/  IMAD.SHL.U32 R2, R7, 0x40, RZ ;  /* 0x0000004007027824 */ /* 0x000fe200078e00ff */
[----:B------:R-:W-:Y:S01]  /*0480*/  LOP3.LUT R8, R16, 0xfffffff8, RZ, 0xc0, !PT ;  /* 0xfffffff810087812 */ /* 0x000fe200078ec0ff */
[----:B------:R-:W-:Y:S01]  /*0490*/  IMAD.IADD R17, R21, 0x1, -R6 ;  /* 0x0000000115117824 */ /* 0x000fe200078e0a06 */
[----:B------:R-:W-:Y:S01]  /*04a0*/  LOP3.LUT R6, R4, 0xfffffffe, RZ, 0xc0, !PT ;  /* 0xfffffffe04067812 */ /* 0x000fe200078ec0ff */
[----:B------:R-:W-:Y:S01]  /*04b0*/  ULOP3.LUT UR55, UR36, UR55, URZ, 0x3c, !UPT ;  /* 0x0000003724377292 */ /* 0x000fe2000f8e3c3f */
[----:B------:R-:W-:Y:S01]  /*04c0*/  LOP3.LUT R2, R2, 0xc0, RZ, 0xc0, !PT ;  /* 0x000000c002027812 */ /* 0x000fe200078ec0ff */
[----:B------:R-:W-:Y:S01]  /*04d0*/  IMAD.SHL.U32 R18, R17, 0x8, RZ ;  /* 0x0000000811127824 */ /* 0x000fe200078e00ff */
[----:B------:R-:W-:Y:S01]  /*04e0*/  LOP3.LUT R3, R3, 0xfffffffc, RZ, 0xc0, !PT ;  /* 0xfffffffc03037812 */ /* 0x000fe200078ec0ff */
[----:B------:R-:W-:Y:S01]  /*04f0*/  IMAD.IADD R7, R21, 0x1, -R8 ;  /* 0x0000000115077824 */ /* 0x000fe200078e0a08 */
[----:B------:R-:W-:Y:S01]  /*0500*/  SHF.R.U32.HI R4, RZ, 0x3, R2 ;  /* 0x00000003ff047819 */ /* 0x000fe20000011602 */
[----:B------:R-:W-:Y:S01]  /*0510*/  IMAD.IADD R231, R0, 0x1, -R6 ;  /* 0x0000000100e77824 */ /* 0x000fe200078e0a06 */
[----:B------:R-:W-:Y:S01]  /*0520*/  LOP3.LUT R2, R2, 0x18, R18, 0xf8, !PT ;  /* 0x0000001802027812 */ /* 0x000fe200078ef812 */
[C---:B------:R-:W-:Y:S01]  /*0530*/  IMAD.IADD R12, R0.reuse, 0x1, -R3 ;  /* 0x00000001000c7824 */ /* 0x040fe200078e0a03 */
[----:B------:R-:W-:Y:S01]  /*0540*/  SHF.R.S32.HI R8, RZ, 0x1f, R5 ;  /* 0x0000001fff087819 */ /* 0x000fe20000011405 */
[----:B------:R-:W-:Y:S01]  /*0550*/  IMAD R0, R0, 0x8, R10 ;  /* 0x0000000800007824 */ /* 0x000fe200078e020a */
[----:B------:R-:W-:Y:S01]  /*0560*/  LOP3.LUT R2, R2, R4, RZ, 0x3c, !PT ;  /* 0x0000000402027212 */ /* 0x000fe200078e3cff */
[----:B------:R-:W-:Y:S01]  /*0570*/  STL [R1+0x48], R18 ;  /* 0x0000481201007387 */ /* 0x000fe20000100800 */
[----:B------:R-:W-:Y:S01]  /*0580*/  LEA.HI R22, R8, R5, RZ, 0x2 ;  /* 0x0000000508167211 */ /* 0x000fe200078f10ff */
[----:B------:R-:W-:Y:S01]  /*0590*/  USHF.R.S32.HI UR56, URZ, 0x1f, UR36 ;  /* 0x0000001f3f387899 */ /* 0x000fe20008011424 */
[----:B------:R-:W-:Y:S01]  /*05a0*/  LEA.HI R5, R7, R7, RZ, 0x1 ;  /* 0x0000000707057211 */ /* 0x000fe200078f08ff */
[----:B------:R-:W-:Y:S01]  /*05b0*/  IMAD.U32 R2, R0, 0x20, R2 ;  /* 0x0000002000027824 */ /* 0x000fe200078e0002 */
[CC--:B------:R-:W-:Y:S01]  /*05c0*/  LEA.HI R3, R20.reuse, R21.reuse, RZ, 0x6 ;  /* 0x0000001514037211 */ /* 0x0c0fe200078f30ff */
[----:B------:R-:W-:Y:S01]  /*05d0*/  USHF.L.U32 UR61, UR29, 0x7, URZ ;  /* 0x000000071d3d7899 */ /* 0x000fe2000800063f */
[----:B------:R-:W-:Y:S01]  /*05e0*/  LOP3.LUT R0, R5, 0x3fffffe, RZ, 0xc0, !PT ;  /* 0x03fffffe05007812 */ /* 0x000fe200078ec0ff */
[----:B------:R-:W-:Y:S01]  /*05f0*/  UISETP.NE.AND UP6, UPT, UR8, URZ, UPT ;  /* 0x0000003f0800728c */ /* 0x000fe2000bfc5270 */
[----:B------:R-:W-:Y:S01]  /*0600*/  SHF.R.S32.HI R11, RZ, 0x6, R3 ;  /* 0x00000006ff0b7819 */ /* 0x000fe20000011403 */
[----:B------:R1:W-:Y:S01]  /*0610*/  STL [R1+0x28], R2 ;  /* 0x0000280201007387 */ /* 0x0003e20000100800 */
[----:B------:R-:W-:Y:S01]  /*0620*/  LOP3.LUT R4, R13, 0xfffffff0, RZ, 0xc0, !PT ;  /* 0xfffffff00d047812 */ /* 0x000fe200078ec0ff */
[----:B------:R-:W-:Y:S01]  /*0630*/  IMAD.IADD R3, R7, 0x1, -R0 ;  /* 0x0000000107037824 */ /* 0x000fe200078e0a00 */
[----:B------:R-:W-:Y:S01]  /*0640*/  LEA.HI R8, R20, R21, RZ, 0x7 ;  /* 0x0000001514087211 */ /* 0x000fe200078f38ff */
[----:B------:R-:W-:Y:S01]  /*0650*/  USHF.R.S32.HI UR58, URZ, 0x1f, UR29 ;  /* 0x0000001f3f3a7899 */ /* 0x000fe2000801141d */
[----:B------:R-:W-:Y:S01]  /*0660*/  LOP3.LUT P4, RZ, R9, 0x2, RZ, 0xc0, !PT ;  /* 0x0000000209ff7812 */ /* 0x000fe2000788c0ff */
[C---:B------:R-:W-:Y:S01]  /*0670*/  IMAD.IADD R0, R21.reuse, 0x1, -R4 ;  /* 0x0000000115007824 */ /* 0x040fe200078e0a04 */
[----:B------:R-:W-:Y:S01]  /*0680*/  USHF.R.S32.HI UR57, URZ, 0x1f, UR36 ;  /* 0x0000001f3f397899 */ /* 0x000fe20008011424 */
[----:B------:R-:W-:Y:S01]  /*0690*/  IMAD.SHL.U32 R21, R21, 0x2, RZ ;  /* 0x0000000215157824 */ /* 0x000fe200078e00ff */
[----:B------:R-:W-:-:S02]  /*06a0*/  UIMAD.WIDE.U32 UR40, UR34, UR42, URZ ;  /* 0x0000002a222872a5 */ /* 0x000fc4000f8e003f */
[----:B------:R-:W-:Y:S02]  /*06b0*/  UIMAD UR50, UR35, UR42, URZ ;  /* 0x0000002a233272a4 */ /* 0x000fe4000f8e023f */
[----:B------:R-:W-:Y:S02]  /*06c0*/  USHF.R.S32.HI UR52, URZ, 0x1f, UR46 ;  /* 0x0000001f3f347899 */ /* 0x000fe4000801142e */
[----:B------:R-:W-:Y:S02]  /*06d0*/  UIMAD UR49, UR4, UR49, URZ ;  /* 0x00000031043172a4 */ /* 0x000fe4000f8e023f */
[----:B------:R-:W-:Y:S02]  /*06e0*/  @!UP5 UIMAD UR48, UR5, UR48, URZ ;  /* 0x000000300530d2a4 */ /* 0x000fe4000f8e023f */
[----:B------:R-:W-:Y:S02]  /*06f0*/  USHF.R.S32.HI UR47, URZ, 0x1f, UR44 ;  /* 0x0000001f3f2f7899 */ /* 0x000fe4000801142c */
[----:B------:R-:W-:Y:S01]  /*0700*/  UMOV UR39, 0xffffd000 ;  /* 0xffffd00000277882 */ /* 0x000fe20000000000 */
[----:B-1----:R-:W-:-:S04]  /*0710*/  IMAD R2, R11, 0x4, R14 ;  /* 0x000000040b027824 */ /* 0x002fc800078e020e */
[----:B------:R-:W-:Y:S01]  /*0720*/  IMAD R19, R2, 0x8, R3 ;  /* 0x0000000802137824 */ /* 0x000fe200078e0203 */
[----:B------:R-:W-:Y:S02]  /*0730*/  SHF.R.S32.HI R3, RZ, 0x1f, R0 ;  /* 0x0000001fff037819 */ /* 0x000fe40000011400 */
[-C--:B------:R-:W-:Y:S02]  /*0740*/  LEA.HI R2, R0, R0.reuse, RZ, 0x1 ;  /* 0x0000000000027211 */ /* 0x080fe400078f08ff */
[----:B------:R-:W-:Y:S02]  /*0750*/  LEA.HI R10, R3, R0, RZ, 0x3 ;  /* 0x00000000030a7211 */ /* 0x000fe400078f18ff */
[----:B------:R-:W-:Y:S02]  /*0760*/  LOP3.LUT R4, R2, 0x7fffffe, RZ, 0xc0, !PT ;  /* 0x07fffffe02047812 */ /* 0x000fe400078ec0ff */
[----:B------:R-:W-:Y:S02]  /*0770*/  LOP3.LUT R3, R10, 0xfffffff8, RZ, 0xc0, !PT ;  /* 0xfffffff80a037812 */ /* 0x000fe400078ec0ff */
[----:B------:R-:W-:Y:S01]  /*0780*/  SHF.R.S32.HI R6, RZ, 0x1, R2 ;  /* 0x00000001ff067819 */ /* 0x000fe20000011402 */
[C---:B------:R-:W-:Y:S01]  /*0790*/  IMAD.IADD R18, R0.reuse, 0x1, -R4 ;  /* 0x0000000100127824 */ /* 0x040fe200078e0a04 */
[----:B------:R-:W-:Y:S01]  /*07a0*/  LOP3.LUT R4, R9, 0x1, RZ, 0xc0, !PT ;  /* 0x0000000109047812 */ /* 0x000fe200078ec0ff */
[----:B------:R-:W-:Y:S01]  /*07b0*/  IMAD.IADD R15, R0, 0x1, -R3 ;  /* 0x00000001000f7824 */ /* 0x000fe200078e0a03 */
[----:B------:R-:W-:Y:S01]  /*07c0*/  SHF.R.S32.HI R3, RZ, 0x1, R5 ;  /* 0x00000001ff037819 */ /* 0x000fe20000011405 */
[----:B------:R-:W-:Y:S01]  /*07d0*/  IMAD.SHL.U32 R0, R7, 0x40, RZ ;  /* 0x0000004007007824 */ /* 0x000fe200078e00ff */
[----:B------:R-:W-:-:S02]  /*07e0*/  SHF.R.S32.HI R2, RZ, 0x1f, R2 ;  /* 0x0000001fff027819 */ /* 0x000fc40000011402 */
[C---:B------:R-:W-:Y:S01]  /*07f0*/  LOP3.LUT P6, RZ, R3.reuse, 0x2, RZ, 0xc0, !PT ;  /* 0x0000000203ff7812 */ /* 0x040fe200078cc0ff */
[----:B------:R-:W-:Y:S01]  /*0800*/  IMAD.SHL.U32 R3, R3, 0x40, RZ ;  /* 0x0000004003037824 */ /* 0x000fe200078e00ff */
[----:B------:R-:W-:Y:S01]  /*0810*/  LOP3.LUT R5, R0, 0x1c0, RZ, 0xc0, !PT ;  /* 0x000001c000057812 */ /* 0x000fe200078ec0ff */
[----:B------:R-:W-:Y:S01]  /*0820*/  IMAD.SHL.U32 R0, R12, 0x10, RZ ;  /* 0x000000100c007824 */ /* 0x000fe200078e00ff */
[----:B------:R-:W-:Y:S02]  /*0830*/  ISETP.NE.U32.AND P5, PT, R4, 0x1, PT ;  /* 0x000000010400780c */ /* 0x000fe40003fa5070 */
[----:B------:R-:W-:Y:S02]  /*0840*/  LEA.HI R4, R2, R6, RZ, 0x2 ;  /* 0x0000000602047211 */ /* 0x000fe400078f10ff */
[----:B------:R-:W-:Y:S02]  /*0850*/  LOP3.LUT R2, R5, 0x30, R0, 0xf8, !PT ;  /* 0x0000003005027812 */ /* 0x000fe400078ef800 */
[----:B------:R-:W-:-:S02]  /*0860*/  LOP3.LUT R0, R3, 0xc0, RZ, 0xc0, !PT ;  /* 0x000000c003007812 */ /* 0x000fc400078ec0ff */
[--C-:B------:R-:W-:Y:S02]  /*0870*/  LOP3.LUT R3, R2, 0x8, R16.reuse, 0xf8, !PT ;  /* 0x0000000802037812 */ /* 0x100fe400078ef810 */
[----:B------:R-:W-:Y:S02]  /*0880*/  LOP3.LUT R2, R0, 0x8, R16, 0xf8, !PT ;  /* 0x0000000800027812 */ /* 0x000fe400078ef810 */
[----:B------:R-:W-:Y:S02]  /*0890*/  SHF.R.U32.HI R0, RZ, 0x3, R0 ;  /* 0x00000003ff007819 */ /* 0x000fe40000011600 */
        /* <DEDUP_REMOVED lines=88> */
.L_x_293:
        /* <DEDUP_REMOVED lines=53> */
.L_x_265:
        /* <DEDUP_REMOVED lines=59> */
.L_x_267:
        /* <DEDUP_REMOVED lines=18> */
.L_x_268:
        /* <DEDUP_REMOVED lines=68> */
.L_x_269:
[----:B------:R-:W-:Y:S02]  /*1a80*/  UMOV UR6, UR49 ;  /* 0x0000003100067c82 */ /* 0x000fe40008000000 */
.L_x_270:
[----:B------:R-:W2:Y:S04]  /*1a90*/  LDL.64 R4, [R1+0x48] ;  /* 0x0000480001047983 */ /* 0x000ea80000100a00 */
[----:B------:R1:W2:Y:S01]  /*1aa0*/  LDL.64 R14, [R1+0x48] ;  /* 0x00004800010e7983 */ /* 0x0002a20000100a00 */
[----:B------:R-:W-:Y:S01]  /*1ab0*/  UIADD3 UR4, UP4, UP3, UR4, UR44, UR46 ;  /* 0x0000002c04047290 */ /* 0x000fe2000fb9e02e */
[----:B------:R-:W-:Y:S01]  /*1ac0*/  IMAD.U32 R13, RZ, RZ, UR36 ;  /* 0x00000024ff0d7e24 */ /* 0x000fe2000f8e00ff */
[----:B------:R-:W-:Y:S01]  /*1ad0*/  ULDC UR15, c[0x0][0x2e8] ;  /* 0x0000ba00000f7ab9 */ /* 0x000fe20000000800 */
[----:B------:R-:W3:Y:S01]  /*1ae0*/  S2R R11, SR_TID.X ;  /* 0x00000000000b7919 */ /* 0x000ee20000002100 */
[----:B------:R-:W-:Y:S01]  /*1af0*/  UIADD3 UR17, UP2, UP1, UR16, UR4, UR17 ;  /* 0x0000000410117290 */ /* 0x000fe2000f95e011 */
[----:B------:R-:W-:Y:S01]  /*1b00*/  BSSY B1, `(.L_x_266) ;  /* 0x0000745000017945 */ /* 0x000fe20003800000 */
[----:B------:R-:W-:-:S02]  /*1b10*/  UIADD3.X UR4, UR7, UR47, UR52, UP4, UP3 ;  /* 0x0000002f07047290 */ /* 0x000fc4000a7e6434 */
[----:B------:R-:W-:Y:S02]  /*1b20*/  UIADD3 UR16, UR11, UR6, URZ ;  /* 0x000000060b107290 */ /* 0x000fe4000fffe03f */
[----:B------:R-:W-:Y:S02]  /*1b30*/  UIADD3.X UR10, UR8, UR4, UR10, UP2, UP1 ;  /* 0x00000004080a7290 */ /* 0x000fe400097e240a */
[----:B------:R-:W-:Y:S02]  /*1b40*/  UIADD3 UR6, UR11, UR9, URZ ;  /* 0x000000090b067290 */ /* 0x000fe4000fffe03f */
        /* <DEDUP_REMOVED lines=15> */
[----:B------:R-:W-:Y:S01]  /*1c40*/  UIADD3 UR4, UR4, -UR15, URZ ;  /* 0x8000000f04047290 */ /* 0x000fe2000fffe03f */
[----:B------:R-:W-:-:S05]  /*1c50*/  IADD3.X R7, R18, UR23, RZ, P0, !PT ;  /* 0x0000001712077c10 */ /* 0x000fca00087fe4ff */
[----:B------:R-:W-:Y:S02]  /*1c60*/  IMAD R7, R7, c[0x0][0x190], RZ ;  /* 0x0000640007077a24 */ /* 0x000fe400078e02ff */
[----:B--2---:R-:W-:-:S05]  /*1c70*/  IMAD.MOV.U32 R14, RZ, RZ, R4 ;  /* 0x000000ffff0e7224 */ /* 0x004fca00078e0004 */
[----:B------:R-:W-:-:S05]  /*1c80*/  SHF.R.S32.HI R15, RZ, 0x1f, R14 ;  /* 0x0000001fff0f7819 */ /* 0x000fca000001140e */
[C---:B------:R-:W-:Y:S01]  /*1c90*/  IMAD.WIDE.U32 R4, R6.reuse, c[0x0][0x190], R14 ;  /* 0x0000640006047a25 */ /* 0x040fe200078e000e */
[----:B------:R1:W-:Y:S03]  /*1ca0*/  STL [R1+0x4c], R15 ;  /* 0x00004c0f01007387 */ /* 0x0003e60000100800 */
[----:B------:R-:W-:Y:S01]  /*1cb0*/  IMAD R6, R6, c[0x0][0x194], R7 ;  /* 0x0000650006067a24 */ /* 0x000fe200078e0207 */
[----:B------:R-:W-:Y:S01]  /*1cc0*/  IADD3 R8, P0, R4, UR37, RZ ;  /* 0x0000002504087c10 */ /* 0x000fe2000ff1e0ff */
[----:B------:R-:W-:-:S03]  /*1cd0*/  IMAD.U32 R7, RZ, RZ, UR36 ;  /* 0x00000024ff077e24 */ /* 0x000fc6000f8e00ff */
[----:B------:R-:W-:Y:S01]  /*1ce0*/  IADD3.X R9, R5, UR30, R6, P0, !PT ;  /* 0x0000001e05097c10 */ /* 0x000fe200087fe406 */
[----:B------:R-:W-:Y:S01]  /*1cf0*/  IMAD.U32 R6, RZ, RZ, UR11 ;  /* 0x0000000bff067e24 */ /* 0x000fe2000f8e00ff */
[----:B------:R-:W-:Y:S01]  /*1d00*/  IADD3 R4, P0, R14, UR21, RZ ;  /* 0x000000150e047c10 */ /* 0x000fe2000ff1e0ff */
[----:B------:R-:W-:-:S03]  /*1d10*/  USHF.R.S32.HI UR11, URZ, 0x1f, UR4 ;  /* 0x0000001f3f0b7899 */ /* 0x000fc60008011404 */
[----:B------:R-:W-:Y:S01]  /*1d20*/  IADD3.X R5, R15, UR22, RZ, P0, !PT ;  /* 0x000000160f057c10 */ /* 0x000fe200087fe4ff */
[----:B------:R-:W-:Y:S02]  /*1d30*/  ULEA.HI UR11, UR11, UR4, URZ, 0x6 ;  /* 0x000000040b0b7291 */ /* 0x000fe4000f8f303f */
[----:B------:R-:W-:Y:S02]  /*1d40*/  ULDC.64 UR22, c[0x0][0x200] ;  /* 0x0000800000167ab9 */ /* 0x000fe40000000a00 */
[----:B------:R-:W-:Y:S01]  /*1d50*/  IMAD.WIDE.U32 R4, R6, c[0x0][0x370], R4 ;  /* 0x0000dc0006047a25 */ /* 0x000fe200078e0004 */
[----:B------:R-:W-:Y:S01]  /*1d60*/  LEA.HI R6, R10, R11, RZ, 0x5 ;  /* 0x0000000b0a067211 */ /* 0x000fe200078f28ff */
[----:B------:R-:W-:-:S03]  /*1d70*/  USHF.R.S32.HI UR11, URZ, 0x6, UR11 ;  /* 0x000000063f0b7899 */ /* 0x000fc6000801140b */
[----:B------:R-:W-:Y:S01]  /*1d80*/  IADD3 R5, R5, UR5, RZ ;  /* 0x0000000505057c10 */ /* 0x000fe2000fffe0ff */
[----:B------:R-:W-:Y:S01]  /*1d90*/  UISETP.LT.AND UP1, UPT, URZ, UR11, UPT ;  /* 0x0000000b3f00728c */ /* 0x000fe2000bf21270 */
[----:B------:R-:W-:Y:S01]  /*1da0*/  LOP3.LUT R10, R6, 0xffffffe0, RZ, 0xc0, !PT ;  /* 0xffffffe0060a7812 */ /* 0x000fe200078ec0ff */
[----:B------:R-:W-:Y:S02]  /*1db0*/  UIADD3 UR5, UR32, -0x1, URZ ;  /* 0xffffffff20057890 */ /* 0x000fe4000fffe03f */
[----:B------:R-:W-:Y:S01]  /*1dc0*/  IMAD.WIDE.U32 R4, R7, c[0x0][0x378], R4 ;  /* 0x0000de0007047a25 */ /* 0x000fe200078e0004 */
[----:B------:R-:W-:-:S03]  /*1dd0*/  USEL UR11, URZ, UR11, !UP1 ;  /* 0x0000000b3f0b7287 */ /* 0x000fc6000c800000 */
[----:B------:R-:W-:Y:S01]  /*1de0*/  IMAD.IADD R7, R11, 0x1, -R10 ;  /* 0x000000010b077824 */ /* 0x000fe200078e0a0a */
[----:B------:R-:W-:Y:S01]  /*1df0*/  SHF.R.S32.HI R10, RZ, 0x5, R6 ;  /* 0x00000005ff0a7819 */ /* 0x000fe20000011406 */
[----:B------:R-:W-:Y:S01]  /*1e00*/  IMAD R6, R18, c[0x0][0x370], RZ ;  /* 0x0000dc0012067a24 */ /* 0x000fe200078e02ff */
[----:B------:R-:W-:Y:S01]  /*1e10*/  IADD3 R5, R5, UR7, RZ ;  /* 0x0000000705057c10 */ /* 0x000fe2000fffe0ff */
[----:B------:R-:W-:Y:S02]  /*1e20*/  UISETP.GT.AND UP1, UPT, UR32, UR11, UPT ;  /* 0x0000000b2000728c */ /* 0x000fe4000bf24270 */
[----:B------:R-:W-:Y:S01]  /*1e30*/  IMAD R10, R10, UR45, R7 ;  /* 0x0000002d0a0a7c24 */ /* 0x000fe2000f8e0207 */
[----:B------:R-:W-:Y:S01]  /*1e40*/  UIMAD.WIDE UR6, UR6, UR60, UR22 ;  /* 0x0000003c060672a5 */ /* 0x000fe2000f8e0216 */
[C---:B------:R-:W-:Y:S02]  /*1e50*/  IMAD R11, R0.reuse, c[0x0][0x374], R6 ;  /* 0x0000dd00000b7a24 */ /* 0x040fe400078e0206 */
[----:B------:R-:W-:Y:S01]  /*1e60*/  IMAD.WIDE.U32 R6, R0, c[0x0][0x370], R4 ;  /* 0x0000dc0000067a25 */ /* 0x000fe200078e0004 */
[----:B------:R-:W-:-:S03]  /*1e70*/  ULDC.64 UR22, c[0x0][0x3c8] ;  /* 0x0000f20000167ab9 */ /* 0x000fc60000000a00 */
[----:B------:R-:W-:Y:S01]  /*1e80*/  IMAD.WIDE.U32 R4, R13, c[0x0][0x1a8], R8 ;  /* 0x00006a000d047a25 */ /* 0x000fe200078e0008 */
[----:B------:R-:W-:-:S03]  /*1e90*/  LEA R238, P0, R6, c[0x0][0x330], 0x1 ;  /* 0x0000cc0006ee7a11 */ /* 0x000fc600078008ff */
[----:B------:R-:W-:Y:S01]  /*1ea0*/  IMAD.IADD R8, R7, 0x1, R11 ;  /* 0x0000000107087824 */ /* 0x000fe200078e020b */
[----:B------:R-:W-:Y:S01]  /*1eb0*/  IADD3 R7, P3, R10, UR17, RZ ;  /* 0x000000110a077c10 */ /* 0x000fe2000ff7e0ff */
[----:B------:R-:W-:Y:S01]  /*1ec0*/  UIMAD.WIDE UR16, UR16, UR60, UR22 ;  /* 0x0000003c101072a5 */ /* 0x000fe2000f8e0216 */
[----:B------:R-:W-:Y:S01]  /*1ed0*/  IADD3 R9, R5, UR8, RZ ;  /* 0x0000000805097c10 */ /* 0x000fe2000fffe0ff */
[----:B------:R-:W-:Y:S01]  /*1ee0*/  UMOV UR8, UR6 ;  /* 0x0000000600087c82 */ /* 0x000fe20008000000 */
[----:B------:R-:W-:Y:S02]  /*1ef0*/  LEA.HI.X R239, R6, c[0x0][0x334], R8, 0x1, P0 ;  /* 0x0000cd0006ef7a11 */ /* 0x000fe400000f0c08 */
[----:B------:R-:W-:Y:S02]  /*1f00*/  PLOP3.LUT P0, PT, PT, PT, UP1, 0x80, 0x0 ;  /* 0x000000000000781c */ /* 0x000fe40003f0f018 */
[----:B------:R-:W-:Y:S01]  /*1f10*/  LEA R242, P2, R7, c[0x0][0x350], 0x2 ;  /* 0x0000d40007f27a11 */ /* 0x000fe200078410ff */
[----:B------:R-:W-:Y:S01]  /*1f20*/  UMOV UR9, UR17 ;  /* 0x0000001100097c82 */ /* 0x000fe20008000000 */
[----:B------:R-:W-:-:S02]  /*1f30*/  LEA R236, P4, R4, c[0x0][0x160], 0x1 ;  /* 0x0000580004ec7a11 */ /* 0x000fc400078808ff */
[----:B------:R-:W-:Y:S01]  /*1f40*/  LEA.HI.X.SX32 R5, R10, UR10, 0x1, P3 ;  /* 0x0000000a0a057c11 */ /* 0x000fe200098f0eff */
[----:B------:R-:W-:Y:S01]  /*1f50*/  UMOV UR10, UR16 ;  /* 0x00000010000a7c82 */ /* 0x000fe20008000000 */
        /* <DEDUP_REMOVED lines=21> */
.L_x_272:
        /* <DEDUP_REMOVED lines=18> */
.L_x_273:
        /* <DEDUP_REMOVED lines=29> */
.L_x_275:
[----:B------:R-:W-:Y:S05]  /*23a0*/  BSYNC B0 ;  /* 0x0000000000007941 */ /* 0x000fea0003800000 */
.L_x_274:
        /* <DEDUP_REMOVED lines=16> */
.L_x_277:
[----:B------:R-:W-:Y:S05]  /*24b0*/  BSYNC B0 ;  /* 0x0000000000007941 */ /* 0x000fea0003800000 */
.L_x_276:
        /* <DEDUP_REMOVED lines=26> */
.L_x_279:
[----:B------:R-:W-:Y:S05]  /*2660*/  BSYNC B0 ;  /* 0x0000000000007941 */ /* 0x000fea0003800000 */
.L_x_278:
        /* <DEDUP_REMOVED lines=14> */
.L_x_271:
[----:B-1----:R-:W2:Y:S01]  /*2750*/  LDL R19, [R1+0x50] ;  /* 0x0000500001137983 */ /* 0x002ea20000100800 */
[----:B------:R-:W-:Y:S01]  /*2760*/  ULDC.64 UR16, c[0x0][0x1a0] ;  /* 0x0000680000107ab9 */ /* 0x000fe20000000a00 */
[----:B------:R-:W-:Y:S01]  /*2770*/  IMAD.U32 R4, RZ, RZ, UR24 ;  /* 0x00000018ff047e24 */ /* 0x000fe2000f8e00ff */
[----:B------:R-:W-:Y:S01]  /*2780*/  UIMAD UR4, UR20, UR16, URZ ;  /* 0x00000010140472a4 */ /* 0x000fe2000f8e023f */
[----:B------:R-:W3:Y:S01]  /*2790*/  LDL R20, [R1+0x28] ;  /* 0x0000280001147983 */ /* 0x000ee20000100800 */
[----:B------:R-:W-:Y:S01]  /*27a0*/  UIMAD UR6, UR18, -0x80, UR14 ;  /* 0xffffff80120678a4 */ /* 0x000fe2000f8e020e */
[----:B------:R-:W-:Y:S01]  /*27b0*/  IADD3 R10, R0, 0x40, RZ ;  /* 0x00000040000a7810 */ /* 0x000fe20007ffe0ff */
[----:B------:R-:W-:Y:S01]  /*27c0*/  UIMAD UR15, UR24, UR17, UR4 ;  /* 0x00000011180f72a4 */ /* 0x000fe2000f8e0204 */
[----:B------:R-:W-:-:S02]  /*27d0*/  IMAD.WIDE.U32 R6, R4, c[0x0][0x1a0], R14 ;  /* 0x0000680004067a25 */ /* 0x000fc400078e000e */
[----:B------:R-:W-:Y:S02]  /*27e0*/  ULDC.64 UR16, c[0x0][0x198] ;  /* 0x0000660000107ab9 */ /* 0x000fe40000000a00 */
[----:B------:R-:W-:Y:S01]  /*27f0*/  UIMAD UR4, UR20, UR16, URZ ;  /* 0x00000010140472a4 */ /* 0x000fe2000f8e023f */
[----:B------:R-:W-:-:S03]  /*2800*/  IMAD.WIDE.U32 R4, R4, c[0x0][0x198], R14 ;  /* 0x0000660004047a25 */ /* 0x000fc600078e000e */
[----:B------:R-:W-:Y:S01]  /*2810*/  UIMAD UR4, UR24, UR17, UR4 ;  /* 0x00000011180472a4 */ /* 0x000fe2000f8e0204 */
[----:B------:R-:W-:Y:S01]  /*2820*/  ISETP.GE.AND P2, PT, R10, UR6, PT ;  /* 0x000000060a007c0c */ /* 0x000fe2000bf46270 */
[----:B------:R-:W-:Y:S01]  /*2830*/  IMAD.U32 R9, RZ, RZ, UR15 ;  /* 0x0000000fff097e24 */ /* 0x000fe2000f8e00ff */
[----:B------:R-:W-:Y:S02]  /*2840*/  IADD3 R6, P1, R6, UR27, RZ ;  /* 0x0000001b06067c10 */ /* 0x000fe4000ff3e0ff */
[----:B------:R-:W-:Y:S01]  /*2850*/  IADD3 R4, P0, R4, UR31, RZ ;  /* 0x0000001f04047c10 */ /* 0x000fe2000ff1e0ff */
[----:B------:R-:W-:Y:S01]  /*2860*/  IMAD.U32 R8, RZ, RZ, UR4 ;  /* 0x00000004ff087e24 */ /* 0x000fe2000f8e00ff */
[----:B------:R-:W-:Y:S02]  /*2870*/  ISETP.GE.AND P3, PT, R0, UR6, PT ;  /* 0x0000000600007c0c */ /* 0x000fe4000bf66270 */
[----:B------:R-:W-:Y:S02]  /*2880*/  IADD3.X R7, R7, UR28, R9, P1, !PT ;  /* 0x0000001c07077c10 */ /* 0x000fe40008ffe409 */
[----:B------:R-:W-:Y:S01]  /*2890*/  IADD3.X R5, R5, UR33, R8, P0, !PT ;  /* 0x0000002105057c10 */ /* 0x000fe200087fe408 */
[----:B------:R-:W-:-:S02]  /*28a0*/  IMAD R8, R12, c[0x0][0x1b8], RZ ;  /* 0x00006e000c087a24 */ /* 0x000fc400078e02ff */
        /* <DEDUP_REMOVED lines=81> */
[----:B------:R-:W-:Y:S01]  /*2dc0*/  @P1 STS.128 [R0+0x8000], RZ ;  /* 0x008000ff00001388 */ /* 0x000fe20000000c00 */
[----:B------:R-:W-:-:S03]  /*2dd0*/  IADD3 R3, R19, 0x28, RZ ;  /* 0x0000002813037810 */ /* 0x000fc60007ffe0ff */
        /* <DEDUP_REMOVED lines=23> */
[----:B------:R3:W-:Y:S01]  /*2f50*/  @!P1 LDGSTS.E.BYPASS.LTC128B.128 [R240+0x2000], [R236.64+0x80] ;  /* 0x02000080ecf09fae */ /* 0x0007e2000b901d4c */
[----:B------:R-:W-:-:S03]  /*2f60*/  ISETP.GE.AND P1, PT, R3, UR4, PT ;  /* 0x0000000403007c0c */ /* 0x000fc6000bf26270 */
        /* <DEDUP_REMOVED lines=10> */
[----:B------:R4:W-:Y:S01]  /*3010*/  @!P3 LDGSTS.E.BYPASS.LTC128B.128 [R0+0xb000], [R6.64+0x40] ;  /* 0x0b0000400600bfae */ /* 0x0009e2000b901d4c */
[----:B------:R-:W-:-:S03]  /*3020*/  ISETP.GE.AND P4, PT, R19, UR4, PT ;  /* 0x0000000413007c0c */ /* 0x000fc6000bf86270 */
        /* <DEDUP_REMOVED lines=10> */
[----:B----4-:R-:W-:Y:S01]  /*30d0*/  IMAD.SHL.U32 R6, R19, 0x4, RZ ;  /* 0x0000000413067824 */ /* 0x010fe200078e00ff */
[----:B------:R-:W-:Y:S01]  /*30e0*/  MOV R12, 0x7f800000 ;  /* 0x7f800000000c7802 */ /* 0x000fe20000000f00 */
[----:B------:R-:W-:Y:S01]  /*30f0*/  IMAD.MOV.U32 R14, RZ, RZ, 0x7f800000 ;  /* 0x7f800000ff0e7424 */ /* 0x000fe200078e00ff */
[----:B------:R-:W0:Y:S01]  /*3100*/  LDGDEPBAR ;  /* 0x00000000000079af */ /* 0x000e220000000000 */
[----:B------:R-:W-:-:S02]  /*3110*/  IMAD.MOV.U32 R13, RZ, RZ, 0x7f800000 ;  /* 0x7f800000ff0d7424 */ /* 0x000fc400078e00ff */
[----:B------:R-:W-:Y:S01]  /*3120*/  IMAD.MOV.U32 R11, RZ, RZ, 0x7f800000 ;  /* 0x7f800000ff0b7424 */ /* 0x000fe200078e00ff */
[----:B--2---:R-:W-:Y:S02]  /*3130*/  IADD3 R4, P3, R6, UR8, RZ ;  /* 0x0000000806047c10 */ /* 0x004fe4000ff7e0ff */
[----:B------:R-:W-:Y:S01]  /*3140*/  SHF.L.U64.HI R5, R19, 0x2, R8 ;  /* 0x0000000213057819 */ /* 0x000fe20000010208 */
[----:B------:R-:W-:-:S04]  /*3150*/  DEPBAR.LE SB0, 0x1 ;  /* 0x000080400000791a */ /* 0x000fc80000000000 */
[----:B-1----:R-:W-:Y:S02]  /*3160*/  SHF.R.S32.HI R0, RZ, 0x1f, R3 ;  /* 0x0000001fff007819 */ /* 0x002fe40000011403 */
[----:B------:R-:W-:Y:S02]  /*3170*/  @!P1 LEA R6, P2, R3, UR8, 0x2 ;  /* 0x0000000803069c11 */ /* 0x000fe4000f8410ff */
[----:B------:R-:W-:Y:S02]  /*3180*/  IADD3.X R5, R5, UR7, RZ, P3, !PT ;  /* 0x0000000705057c10 */ /* 0x000fe40009ffe4ff */
[----:B------:R-:W-:-:S03]  /*3190*/  @!P1 LEA.HI.X R7, R3, UR7, R0, 0x2, P2 ;  /* 0x0000000703079c11 */ /* 0x000fc600090f1400 */
[----:B------:R1:W2:Y:S04]  /*31a0*/  @!P4 LDG.E R14, [R4.64] ;  /* 0x0000000c040ec981 */ /* 0x0002a8000c1e1900 */
[----:B------:R1:W4:Y:S04]  /*31b0*/  @!P6 LDG.E R13, [R4.64+0x20] ;  /* 0x0000200c040de981 */ /* 0x000328000c1e1900 */
[----:B------:R1:W5:Y:S04]  /*31c0*/  @!P5 LDG.E R12, [R4.64+0x80] ;  /* 0x0000800c040cd981 */ /* 0x000368000c1e1900 */
[----:B------:R1:W3:Y:S01]  /*31d0*/  @!P1 LDG.E R11, [R6.64] ;  /* 0x0000000c060b9981 */ /* 0x0002e2000c1e1900 */
[----:B------:R-:W-:Y:S01]  /*31e0*/  IMAD.U32 R0, RZ, RZ, UR26 ;  /* 0x0000001aff007e24 */ /* 0x000fe2000f8e00ff */
[----:B------:R-:W-:-:S02]  /*31f0*/  IADD3 R3, R19, 0x1, RZ ;  /* 0x0000000113037810 */ /* 0x000fc40007ffe0ff */
[----:B------:R-:W-:Y:S02]  /*3200*/  BAR.SYNC.DEFER_BLOCKING 0x0 ;  /* 0x0000000000007b1d */ /* 0x000fe40000010000 */
[----:B------:R-:W-:Y:S02]  /*3210*/  IADD3 R0, R3, UR14, -R0 ;  /* 0x0000000e03007c10 */ /* 0x000fe4000fffe800 */
[----:B------:R-:W-:-:S03]  /*3220*/  IADD3 R3, R231, 0x1800, RZ ;  /* 0x00001800e7037810 */ /* 0x000fc60007ffe0ff */
[----:B------:R1:W-:Y:S01]  /*3230*/  STL [R1+0x34], R0 ;  /* 0x0000340001007387 */ /* 0x0003e20000100800 */
[----:B------:R-:W-:-:S05]  /*3240*/  SEL R3, R3, R231, !P0 ;  /* 0x000000e703037207 */ /* 0x000fca0004000000 */
[----:B------:R-:W-:Y:S01]  /*3250*/  IMAD.SHL.U32 R220, R3, 0x2, RZ ;  /* 0x0000000203dc7824 */ /* 0x000fe200078e00ff */
[----:B------:R-:W2:Y:S04]  /*3260*/  LDSM.16.M88.4 R172, [R222+0xf000] ;  /* 0x00f00000deac783b */ /* 0x000ea80000000200 */
[----:B------:R-:W2:Y:S01]  /*3270*/  LDSM.16.M88.4 R176, [R222+0xf400] ;  /* 0x00f40000deb0783b */ /* 0x000ea20000000200 */
[----:B-1----:R-:W-:-:S03]  /*3280*/  IADD3 R0, R229, 0x1800, RZ ;  /* 0x00001800e5007810 */ /* 0x002fc60007ffe0ff */
[----:B------:R-:W1:Y:S01]  /*3290*/  LDSM.16.M88.4 R180, [R221+0xf000] ;  /* 0x00f00000ddb4783b */ /* 0x000e620000000200 */
[----:B------:R-:W-:-:S03]  /*32a0*/  SEL R0, R0, R229, !P0 ;  /* 0x000000e500007207 */ /* 0x000fc60004000000 */
[----:B------:R-:W1:Y:S01]  /*32b0*/  LDSM.16.M88.4 R184, [R221+0xf400] ;  /* 0x00f40000ddb8783b */ /* 0x000e620000000200 */
[----:B------:R-:W-:Y:S01]  /*32c0*/  SHF.L.U32 R3, R0, 0x1, RZ ;  /* 0x0000000100037819 */ /* 0x000fe200000006ff */
[----:B------:R-:W-:Y:S02]  /*32d0*/  IMAD.MOV.U32 R0, RZ, RZ, c[0x0][0x22c] ;  /* 0x00008b00ff007624 */ /* 0x000fe400078e00ff */
[----:B------:R-:W1:Y:S02]  /*32e0*/  LDSM.16.M88.4 R188, [R222+0x11000] ;  /* 0x01100000debc783b */ /* 0x000e640000000200 */
[----:B------:R-:W-:Y:S02]  /*32f0*/  IMAD R0, R0, c[0x0][0x1c0], RZ ;  /* 0x0000700000007a24 */ /* 0x000fe400078e02ff */
[----:B------:R-:W1:Y:S02]  /*3300*/  LDSM.16.M88.4 R192, [R222+0x11400] ;  /* 0x01140000dec0783b */ /* 0x000e640000000200 */
[----:B------:R-:W-:-:S02]  /*3310*/  IMAD.SHL.U32 R6, R0, 0x10, RZ ;  /* 0x0000001000067824 */ /* 0x000fc400078e00ff */
[----:B------:R-:W1:Y:S01]  /*3320*/  LDSM.16.M88.4 R196, [R221+0x11000] ;  /* 0x01100000ddc4783b */ /* 0x000e620000000200 */
[----:B------:R-:W-:Y:S02]  /*3330*/  IMAD.SHL.U32 R4, R0, 0x8, RZ ;  /* 0x0000000800047824 */ /* 0x000fe400078e00ff */
[C---:B------:R-:W-:Y:S01]  /*3340*/  IADD3 R5, R6.reuse, 0x20, RZ ;  /* 0x0000002006057810 */ /* 0x040fe20007ffe0ff */
[----:B------:R-:W1:Y:S01]  /*3350*/  LDSM.16.M88.4 R200, [R221+0x11400] ;  /* 0x01140000ddc8783b */ /* 0x000e620000000200 */
[----:B------:R-:W-:Y:S02]  /*3360*/  IADD3 R0, R6, 0x40, RZ ;  /* 0x0000004006007810 */ /* 0x000fe40007ffe0ff */
[----:B------:R-:W-:Y:S01]  /*3370*/  SHF.L.U64.HI R6, R19, 0x2, R8 ;  /* 0x0000000213067819 */ /* 0x000fe20000010208 */
[C---:B------:R-:W-:Y:S01]  /*3380*/  IMAD.IADD R5, R4.reuse, 0x1, R5 ;  /* 0x0000000104057824 */ /* 0x040fe200078e0205 */
[----:B------:R-:W1:Y:S01]  /*3390*/  LDSM.16.M88.4 R204, [R222+0x13000] ;  /* 0x01300000decc783b */ /* 0x000e620000000200 */
[----:B------:R-:W-:-:S03]  /*33a0*/  IMAD.IADD R0, R4, 0x1, R0 ;  /* 0x0000000104007824 */ /* 0x000fc600078e0200 */
        /* <DEDUP_REMOVED lines=55> */
[----:B--2---:R-:W-:Y:S04]  /*3720*/  STL [R1+0x8], R14 ;  /* 0x0000080e01007387 */ /* 0x004fe80000100800 */
[----:B----4-:R-:W-:Y:S04]  /*3730*/  STL [R1+0xc], R13 ;  /* 0x00000c0d01007387 */ /* 0x010fe80000100800 */
[----:B-----5:R-:W-:Y:S04]  /*3740*/  STL [R1], R12 ;  /* 0x0000000c01007387 */ /* 0x020fe80000100800 */
[----:B---3--:R-:W-:Y:S04]  /*3750*/  STL [R1+0x4], R11 ;  /* 0x0000040b01007387 */ /* 0x008fe80000100800 */
        /* <DEDUP_REMOVED lines=14> */
[----:B-1----:R3:W-:Y:S02]  /*3840*/  STL [R1+0x18], R0 ;  /* 0x0000180001007387 */ /* 0x0027e40000100800 */
.L_x_283:
[----:B------:R-:W0:Y:S01]  /*3850*/  LDGDEPBAR ;  /* 0x00000000000079af */ /* 0x000e220000000000 */
[----:B---3--:R-:W-:Y:S01]  /*3860*/  IADD3 R0, R230, R220, RZ ;  /* 0x000000dce6007210 */ /* 0x008fe20007ffe0ff */
        /* <DEDUP_REMOVED lines=132> */
[----:B----4-:R-:W4:Y:S09]  /*40b0*/  LDL R15, [R1] ;  /* 0x00000000010f7983 */ /* 0x010f320000100800 */
        /* <DEDUP_REMOVED lines=160> */
[----:B------:R-:W-:Y:S03]  /*4ac0*/  @!P0 ISETP.GE.AND P1, PT, R7, R12, PT ;  /* 0x0000000c0700820c */ /* 0x000fe60003f26270 */
        /* <DEDUP_REMOVED lines=182> */
[----:B------:R-:W-:Y:S06]  /*5630*/  FADD.FTZ R21, -R140, R21 ;  /* 0x000000158c157221 */ /* 0x000fec0000010100 */
        /* <DEDUP_REMOVED lines=14> */
[----:B------:R-:W-:Y:S01]  /*5720*/  FFMA.FTZ R17, -R146, R146, 1 ;  /* 0x3f80000092117423 */ /* 0x000fe20000010192 */
[----:B------:R-:W-:Y:S01]  /*5730*/  MOV R146, R242 ;  /* 0x000000f200927202 */ /* 0x000fe20000000f00 */
        /* <DEDUP_REMOVED lines=37> */
[C---:B------:R-:W-:Y:S02]  /*5990*/  FADD.FTZ R19, -R5.reuse, R19 ;  /* 0x0000001305137221 */ /* 0x040fe40000010100 */
        /* <DEDUP_REMOVED lines=141> */
.L_x_281:
        /* <DEDUP_REMOVED lines=106> */
[----:B------:R-:W-:Y:S03]  /*6910*/  IMAD.SHL.U32 R4, R145, 0x2, RZ ;  /* 0x0000000291047824 */ /* 0x000fe600078e00ff */
        /* <DEDUP_REMOVED lines=12> */
.L_x_282:
[----:B------:R-:W-:Y:S01]  /*69e0*/  LDSM.16.M88.4 R24, [R225] ;  /* 0x00000000e118783b */ /* 0x000fe20000000200 */
[----:B------:R-:W-:Y:S01]  /*69f0*/  IMAD.MOV.U32 R144, RZ, RZ, c[0x0][0x22c] ;  /* 0x00008b00ff907624 */ /* 0x000fe200078e00ff */
[----:B------:R-:W-:Y:S02]  /*6a00*/  ULOP3.LUT UR4, UR5, 0x1, URZ, 0xc0, !UPT ;  /* 0x0000000105047892 */ /* 0x000fe4000f8ec03f */
[----:B------:R-:W2:Y:S01]  /*6a10*/  LDSM.16.MT88.4 R8, [R0+0x9000] ;  /* 0x009000000008783b */ /* 0x000ea20000004200 */
[----:B------:R-:W-:Y:S01]  /*6a20*/  IMAD R144, R144, c[0x0][0x1c0], RZ ;  /* 0x0000700090907a24 */ /* 0x000fe200078e02ff */
[----:B------:R-:W-:Y:S02]  /*6a30*/  UISETP.NE.U32.AND UP0, UPT, UR4, 0x1, UPT ;  /* 0x000000010400788c */ /* 0x000fe4000bf05070 */
[----:B------:R-:W3:Y:S01]  /*6a40*/  LDSM.16.MT88.4 R16, [R0+0xb000] ;  /* 0x00b000000010783b */ /* 0x000ee20000004200 */
[----:B------:R-:W-:Y:S01]  /*6a50*/  IMAD.U32 R144, R144, -0x40, RZ ;  /* 0xffffffc090907824 */ /* 0x000fe200078e00ff */
[----:B------:R-:W-:Y:S02]  /*6a60*/  UISETP.GT.AND UP2, UPT, UR5, UR11, UPT ;  /* 0x0000000b0500728c */ /* 0x000fe4000bf44270 */
[----:B------:R-:W4:Y:S01]  /*6a70*/  LDSM.16.MT88.4 R28, [R0+0xd000] ;  /* 0x00d00000001c783b */ /* 0x000f220000004200 */
[----:B------:R-:W-:Y:S01]  /*6a80*/  UIADD3 UR4, UR5, -0x1, URZ ;  /* 0xffffffff05047890 */ /* 0x000fe2000fffe03f */
[C---:B------:R-:W-:Y:S02]  /*6a90*/  LEA R242, P1, R144.reuse, R146, 0x2 ;  /* 0x0000009290f27211 */ /* 0x040fe400078210ff */
[----:B------:R-:W5:Y:S02]  /*6aa0*/  LDL R153, [R1+0x38] ;  /* 0x0000380001997983 */ /* 0x000f640000100800 */
[----:B------:R-:W-:Y:S01]  /*6ab0*/  LEA.HI.X.SX32 R241, R144, R147, 0x2, P1 ;  /* 0x0000009390f17211 */ /* 0x000fe200008f16ff */
[----:B------:R-:W-:Y:S01]  /*6ac0*/  IMAD.MOV.U32 R144, RZ, RZ, c[0x0][0x22c] ;  /* 0x00008b00ff907624 */ /* 0x000fe200078e00ff */
[----:B------:R-:W-:Y:S01]  /*6ad0*/  LDSM.16.M88.4 R32, [R226] ;  /* 0x00000000e220783b */ /* 0x000fe20000000200 */
[----:B------:R-:W-:Y:S02]  /*6ae0*/  UMOV UR5, UR4 ;  /* 0x0000000400057c82 */ /* 0x000fe40008000000 */
[----:B------:R-:W-:Y:S01]  /*6af0*/  IMAD R144, R144, c[0x0][0x1c0], RZ ;  /* 0x0000700090907a24 */ /* 0x000fe200078e02ff */
[----:B------:R-:W5:Y:S03]  /*6b00*/  LDL R152, [R1+0x3c] ;  /* 0x00003c0001987983 */ /* 0x000f660000100800 */
[----:B------:R-:W-:Y:S01]  /*6b10*/  IMAD.SHL.U32 R144, R144, 0x8, RZ ;  /* 0x0000000890907824 */ /* 0x000fe200078e00ff */
[----:B------:R-:W1:Y:S04]  /*6b20*/  LDSM.16.MT88.4 R132, [R0+0x9400] ;  /* 0x009400000084783b */ /* 0x000e680000004200 */
[----:B------:R1:W5:Y:S04]  /*6b30*/  LDL R148, [R1+0xc] ;  /* 0x00000c0001947983 */ /* 0x0003680000100800 */
[----:B------:R-:W1:Y:S04]  /*6b40*/  LDSM.16.MT88.4 R136, [R0+0xb400] ;  /* 0x00b400000088783b */ /* 0x000e680000004200 */
[----:B------:R1:W5:Y:S02]  /*6b50*/  LDL R149, [R1+0x4] ;  /* 0x0000040001957983 */ /* 0x0003640000100800 */
[C---:B-12---:R-:W-:Y:S02]  /*6b60*/  HMMA.16816.F32 R4, R24.reuse, R8, RZ ;  /* 0x000000081804723c */ /* 0x046fe400000018ff */
[----:B------:R-:W1:Y:S04]  /*6b70*/  LDSM.16.MT88.4 R140, [R0+0xd400] ;  /* 0x00d40000008c783b */ /* 0x000e680000004200 */
[----:B------:R2:W2:Y:S02]  /*6b80*/  LDL R150, [R1] ;  /* 0x0000000001967983 */ /* 0x0004a40000100800 */
        /* <DEDUP_REMOVED lines=19> */
[----:B------:R-:W3:Y:S07]  /*6cc0*/  LDSM.16.M88.4 R132, [R227] ;  /* 0x00000000e384783b */ /* 0x000eee0000000200 */
        /* <DEDUP_REMOVED lines=45> */
[----:B------:R1:W2:Y:S06]  /*6fa0*/  LDSM.16.MT88.4 R28, [R0+0xec00] ;  /* 0x00ec0000001c783b */ /* 0x0002ac0000004200 */
[----:B-----5:R-:W-:Y:S01]  /*6fb0*/  @P0 IADD3 R34, P2, R153, UR8, RZ ;  /* 0x0000000899220c10 */ /* 0x020fe2000ff5e0ff */
[----:B------:R-:W-:Y:S01]  /*6fc0*/  IMAD.MOV.U32 R32, RZ, RZ, R242 ;  /* 0x000000ffff207224 */ /* 0x000fe200078e00f2 */
[C---:B---3--:R-:W-:Y:S01]  /*6fd0*/  HMMA.16816.F32 R4, R132.reuse, R140, R4 ;  /* 0x0000008c8404723c */ /* 0x048fe20000001804 */
[----:B------:R-:W-:Y:S04]  /*6fe0*/  @UP3 UIADD3 UR8, UP1, UR8, -0x100, URZ ;  /* 0xffffff0008083890 */ /* 0x000fe8000ff3e03f */
[----:B------:R-:W-:Y:S01]  /*6ff0*/  @P0 IADD3.X R35, R152, UR7, RZ, P2, !PT ;  /* 0x0000000798230c10 */ /* 0x000fe200097fe4ff */
[----:B------:R-:W-:Y:S01]  /*7000*/  IMAD.MOV.U32 R33, RZ, RZ, R241 ;  /* 0x000000ffff217224 */ /* 0x000fe200078e00f1 */
[----:B------:R-:W-:Y:S01]  /*7010*/  @UP3 UIADD3.X UR7, UR7, -0x1, URZ, UP1, !UPT ;  /* 0xffffffff07073890 */ /* 0x000fe20008ffe43f */
[C---:B------:R-:W-:Y:S01]  /*7020*/  HMMA.16816.F32 R8, R132.reuse, R142, R8 ;  /* 0x0000008e8408723c */ /* 0x040fe20000001808 */
[----:B------:R-:W-:Y:S01]  /*7030*/  IMAD.MOV.U32 R141, RZ, RZ, c[0x0][0x22c] ;  /* 0x00008b00ff8d7624 */ /* 0x000fe200078e00ff */
[----:B------:R-:W3:Y:S02]  /*7040*/  @P0 LDG.E R148, [R34.64+0x20] ;  /* 0x0000200c22940981 */ /* 0x000ee4000c1e1900 */
[----:B------:R-:W-:Y:S02]  /*7050*/  IMAD.MOV.U32 R140, RZ, RZ, c[0x0][0x22c] ;  /* 0x00008b00ff8c7624 */ /* 0x000fe400078e00ff */
[----:B------:R-:W5:Y:S01]  /*7060*/  @P0 LDG.E R149, [R34.64+0xa0] ;  /* 0x0000a00c22950981 */ /* 0x000f62000c1e1900 */
[----:B-1----:R-:W-:Y:S01]  /*7070*/  IMAD.MOV.U32 R0, RZ, RZ, c[0x0][0x22c] ;  /* 0x00008b00ff007624 */ /* 0x002fe200078e00ff */
[C---:B----4-:R-:W-:Y:S01]  /*7080*/  HMMA.16816.F32 R12, R132.reuse, R136, R12 ;  /* 0x00000088840c723c */ /* 0x050fe2000000180c */
[----:B------:R-:W-:Y:S01]  /*7090*/  IMAD.MOV.U32 R142, RZ, RZ, c[0x0][0x22c] ;  /* 0x00008b00ff8e7624 */ /* 0x000fe200078e00ff */
[----:B--2---:R-:W2:Y:S02]  /*70a0*/  @P0 LDG.E R150, [R34.64+0x80] ;  /* 0x0000800c22960981 */ /* 0x004ea4000c1e1900 */
[----:B------:R-:W-:Y:S02]  /*70b0*/  IMAD R0, R0, c[0x0][0x1c0], RZ ;  /* 0x0000700000007a24 */ /* 0x000fe400078e02ff */
[----:B------:R-:W4:Y:S01]  /*70c0*/  @P0 LDG.E R151, [R34.64] ;  /* 0x0000000c22970981 */ /* 0x000f22000c1e1900 */
[----:B------:R-:W-:Y:S01]  /*70d0*/  IMAD R142, R142, c[0x0][0x1c0], RZ ;  /* 0x000070008e8e7a24 */ /* 0x000fe200078e02ff */
[C---:B------:R-:W-:Y:S02]  /*70e0*/  HMMA.16816.F32 R16, R132.reuse, R138, R16 ;  /* 0x0000008a8410723c */ /* 0x040fe40000001810 */
[----:B------:R-:W-:Y:S02]  /*70f0*/  RED.E.ADD.F32.FTZ.RN.STRONG.GPU [R32.64], R4 ;  /* 0x000000042000798e */ /* 0x000fe4000c10e78c */
[----:B------:R-:W-:Y:S02]  /*7100*/  IMAD R0, R0, 0x30, RZ ;  /* 0x0000003000007824 */ /* 0x000fe400078e02ff */
[----:B------:R-:W-:Y:S02]  /*7110*/  IMAD.SHL.U32 R142, R142, 0x20, RZ ;  /* 0x000000208e8e7824 */ /* 0x000fe400078e00ff */
[C---:B------:R-:W-:Y:S04]  /*7120*/  HMMA.16816.F32 R20, R132.reuse, R28, R20 ;  /* 0x0000001c8414723c */ /* 0x040fe80000001814 */
[----:B------:R-:W-:Y:S02]  /*7130*/  IMAD R141, R141, c[0x0][0x1c0], RZ ;  /* 0x000070008d8d7a24 */ /* 0x000fe400078e02ff */
[----:B------:R-:W-:Y:S01]  /*7140*/  IMAD R140, R140, c[0x0][0x1c0], RZ ;  /* 0x000070008c8c7a24 */ /* 0x000fe200078e02ff */
[CC--:B------:R-:W-:Y:S01]  /*7150*/  LEA R28, P1, R144.reuse, R32.reuse, 0x2 ;  /* 0x00000020901c7211 */ /* 0x0c0fe200078210ff */
[----:B------:R-:W-:Y:S04]  /*7160*/  HMMA.16816.F32 R24, R132, R30, R24 ;  /* 0x0000001e8418723c */ /* 0x000fe80000001818 */
[-C--:B------:R-:W-:Y:S01]  /*7170*/  LEA.HI.X.SX32 R29, R144, R33.reuse, 0x2, P1 ;  /* 0x00000021901d7211 */ /* 0x080fe200008f16ff */
[----:B------:R-:W-:Y:S02]  /*7180*/  IMAD R141, R141, 0x28, RZ ;  /* 0x000000288d8d7824 */ /* 0x000fe400078e02ff */
[----:B------:R-:W-:Y:S02]  /*7190*/  IMAD R140, R140, 0x38, RZ ;  /* 0x000000388c8c7824 */ /* 0x000fe400078e02ff */
[----:B------:R-:W-:Y:S03]  /*71a0*/  RED.E.ADD.F32.FTZ.RN.STRONG.GPU [R28.64], R5 ;  /* 0x000000051c00798e */ /* 0x000fe6000c10e78c */
[CC--:B------:R-:W-:Y:S04]  /*71b0*/  LEA R30, P2, R141.reuse, R32.reuse, 0x2 ;  /* 0x000000208d1e7211 */ /* 0x0c0fe800078410ff */
[-C--:B------:R-:W-:Y:S01]  /*71c0*/  LEA.HI.X.SX32 R31, R141, R33.reuse, 0x2, P2 ;  /* 0x000000218d1f7211 */ /* 0x080fe200010f16ff */
[----:B---3--:R1:W-:Y:S04]  /*71d0*/  @P0 STL [R1+0xc], R148 ;  /* 0x00000c9401000387 */ /* 0x0083e80000100800 */
[----:B------:R-:W3:Y:S04]  /*71e0*/  LDL R139, [R1+0x14] ;  /* 0x00001400018b7983 */ /* 0x000ee80000100800 */
[----:B------:R-:W3:Y:S04]  /*71f0*/  LDL R138, [R1+0x1c] ;  /* 0x00001c00018a7983 */ /* 0x000ee80000100800 */
[----:B-----5:R5:W-:Y:S04]  /*7200*/  @P0 STL [R1+0x4], R149 ;  /* 0x0000049501000387 */ /* 0x020be80000100800 */
[----:B--2---:R2:W-:Y:S04]  /*7210*/  @P0 STL [R1], R150 ;  /* 0x0000009601000387 */ /* 0x0045e80000100800 */
[----:B----4-:R4:W-:Y:S01]  /*7220*/  @P0 STL [R1+0x8], R151 ;  /* 0x0000089701000387 */ /* 0x0109e20000100800 */
        /* <DEDUP_REMOVED lines=18> */
[----:B------:R-:W-:Y:S01]  /*7350*/  IMAD.MOV.U32 R149, RZ, RZ, c[0x0][0x22c] ;  /* 0x00008b00ff957624 */ /* 0x000fe200078e00ff */
[CC--:B------:R-:W-:Y:S01]  /*7360*/  LEA R4, P1, R0.reuse, R32.reuse, 0x2 ;  /* 0x0000002000047211 */ /* 0x0c0fe200078210ff */
[----:B------:R-:W-:Y:S02]  /*7370*/  IMAD.SHL.U32 R151, R151, 0x10, RZ ;  /* 0x0000001097977824 */ /* 0x000fe400078e00ff */
[----:B------:R2:W-:Y:S01]  /*7380*/  RED.E.ADD.F32.FTZ.RN.STRONG.GPU [R132.64], R7 ;  /* 0x000000078400798e */ /* 0x0005e2000c10e78c */
[-C--:B------:R-:W-:Y:S01]  /*7390*/  LEA.HI.X.SX32 R5, R0, R33.reuse, 0x2, P1 ;  /* 0x0000002100057211 */ /* 0x080fe200008f16ff */
[----:B------:R-:W-:Y:S02]  /*73a0*/  IMAD.SHL.U32 R150, R150, 0x10, RZ ;  /* 0x0000001096967824 */ /* 0x000fe400078e00ff */
[----:B------:R-:W4:Y:S01]  /*73b0*/  LDL R0, [R1+0x18] ;  /* 0x0000180001007983 */ /* 0x000f220000100800 */
[----:B------:R-:W-:Y:S02]  /*73c0*/  IMAD R149, R149, c[0x0][0x1c0], RZ ;  /* 0x0000700095957a24 */ /* 0x000fe400078e02ff */
[C---:B------:R-:W-:Y:S01]  /*73d0*/  IADD3 R142, R150.reuse, 0x20, RZ ;  /* 0x00000020968e7810 */ /* 0x040fe20007ffe0ff */
[----:B------:R5:W-:Y:S01]  /*73e0*/  RED.E.ADD.F32.FTZ.RN.STRONG.GPU [R34.64], R8 ;  /* 0x000000082200798e */ /* 0x000be2000c10e78c */
[----:B------:R-:W-:Y:S01]  /*73f0*/  IADD3 R141, R150, 0x20, RZ ;  /* 0x00000020968d7810 */ /* 0x000fe20007ffe0ff */
[----:B------:R-:W-:Y:S02]  /*7400*/  IMAD.SHL.U32 R149, R149, 0x8, RZ ;  /* 0x0000000895957824 */ /* 0x000fe400078e00ff */
[----:B------:R5:W-:Y:S02]  /*7410*/  RED.E.ADD.F32.FTZ.RN.STRONG.GPU [R30.64], R9 ;  /* 0x000000091e00798e */ /* 0x000be4000c10e78c */
[C---:B------:R-:W-:Y:S01]  /*7420*/  IMAD.IADD R142, R149.reuse, 0x1, R142 ;  /* 0x00000001958e7824 */ /* 0x040fe200078e028e */
[CC--:B-1----:R-:W-:Y:S01]  /*7430*/  LEA R6, P0, R140.reuse, R32.reuse, 0x2 ;  /* 0x000000208c067211 */ /* 0x0c2fe200078010ff */
[----:B------:R1:W-:Y:S01]  /*7440*/  RED.E.ADD.F32.FTZ.RN.STRONG.GPU [R4.64], R10 ;  /* 0x0000000a0400798e */ /* 0x0003e2000c10e78c */
[C---:B------:R-:W-:Y:S04]  /*7450*/  IMAD.IADD R141, R149.reuse, 0x1, R141 ;  /* 0x00000001958d7824 */ /* 0x040fe800078e028d */
[----:B------:R-:W-:Y:S01]  /*7460*/  IMAD.IADD R141, R149, 0x1, R141 ;  /* 0x00000001958d7824 */ /* 0x000fe200078e028d */
[----:B--2---:R-:W2:Y:S01]  /*7470*/  LDL R132, [R1+0x10] ;  /* 0x0000100001847983 */ /* 0x004ea20000100800 */
[-C--:B------:R-:W-:Y:S02]  /*7480*/  LEA.HI.X.SX32 R7, R140, R33.reuse, 0x2, P0 ;  /* 0x000000218c077211 */ /* 0x080fe400000f16ff */
[----:B------:R-:W-:Y:S02]  /*7490*/  IADD3 R140, R151, 0x20, RZ ;  /* 0x00000020978c7810 */ /* 0x000fe40007ffe0ff */
[C---:B------:R-:W-:Y:S01]  /*74a0*/  IADD3 R133, R148.reuse, 0x40, RZ ;  /* 0x0000004094857810 */ /* 0x040fe20007ffe0ff */
[----:B------:R1:W-:Y:S01]  /*74b0*/  RED.E.ADD.F32.FTZ.RN.STRONG.GPU [R6.64], R11 ;  /* 0x0000000b0600798e */ /* 0x0003e2000c10e78c */
[C---:B-----5:R-:W-:Y:S03]  /*74c0*/  IADD3 R35, R148.reuse, 0x40, RZ ;  /* 0x0000004094237810 */ /* 0x060fe60007ffe0ff */
        /* <DEDUP_REMOVED lines=21> */
[CC--:B-----5:R-:W-:Y:S01]  /*7620*/  LEA R12, P4, R35.reuse, R32.reuse, 0x2 ;  /* 0x00000020230c7211 */ /* 0x0e0fe200078810ff */
[----:B------:R5:W-:Y:S03]  /*7630*/  RED.E.ADD.F32.FTZ.RN.STRONG.GPU [R10.64], R16 ;  /* 0x000000100a00798e */ /* 0x000be6000c10e78c */
[CC--:B------:R-:W-:Y:S02]  /*7640*/  LEA R8, P2, R140.reuse, R32.reuse, 0x2 ;  /* 0x000000208c087211 */ /* 0x0c0fe400078410ff */
[-C--:B------:R-:W-:Y:S02]  /*7650*/  LEA.HI.X.SX32 R13, R35, R33.reuse, 0x2, P4 ;  /* 0x00000021230d7211 */ /* 0x080fe400020f16ff */
[-C--:B------:R-:W-:Y:S02]  /*7660*/  LEA.HI.X.SX32 R9, R140, R33.reuse, 0x2, P2 ;  /* 0x000000218c097211 */ /* 0x080fe400010f16ff */
[----:B------:R-:W-:Y:S04]  /*7670*/  LDSM.16.MT88.4 R140, [R3+0x1c00] ;  /* 0x001c0000038c783b */ /* 0x000fe80000004200 */
[----:B------:R5:W-:Y:S01]  /*7680*/  RED.E.ADD.F32.FTZ.RN.STRONG.GPU [R8.64], R17 ;  /* 0x000000110800798e */ /* 0x000be2000c10e78c */
[CC--:B-1----:R-:W-:Y:S04]  /*7690*/  LEA R14, P5, R134.reuse, R32.reuse, 0x2 ;  /* 0x00000020860e7211 */ /* 0x0c2fe800078a10ff */
[-C--:B------:R-:W-:Y:S02]  /*76a0*/  LEA.HI.X.SX32 R15, R134, R33.reuse, 0x2, P5 ;  /* 0x00000021860f7211 */ /* 0x080fe400028f16ff */
[CC--:B-----5:R-:W-:Y:S04]  /*76b0*/  LEA R10, P3, R34.reuse, R32.reuse, 0x2 ;  /* 0x00000020220a7211 */ /* 0x0e0fe800078610ff */
[-C--:B------:R-:W-:Y:S02]  /*76c0*/  LEA.HI.X.SX32 R11, R34, R33.reuse, 0x2, P3 ;  /* 0x00000021220b7211 */ /* 0x080fe400018f16ff */
[CC--:B------:R-:W-:Y:S04]  /*76d0*/  LEA R8, P2, R133.reuse, R32.reuse, 0x2 ;  /* 0x0000002085087211 */ /* 0x0c0fe800078410ff */
[-C--:B------:R-:W-:Y:S02]  /*76e0*/  LEA.HI.X.SX32 R9, R133, R33.reuse, 0x2, P2 ;  /* 0x0000002185097211 */ /* 0x080fe400010f16ff */
[CC--:B---3--:R-:W-:Y:S02]  /*76f0*/  LEA R6, P1, R139.reuse, R32.reuse, 0x2 ;  /* 0x000000208b067211 */ /* 0x0c8fe400078210ff */
        /* <DEDUP_REMOVED lines=16> */
[CC--:B----4-:R-:W-:Y:S03]  /*7800*/  LEA R4, P0, R0.reuse, R32.reuse, 0x2 ;  /* 0x0000002000047211 */ /* 0x0d0fe600078010ff */
[----:B------:R-:W-:Y:S01]  /*7810*/  LDSM.16.MT88.4 R20, [R3+0x400] ;  /* 0x000400000314783b */ /* 0x000fe20000004200 */
[-C--:B------:R-:W-:Y:S02]  /*7820*/  LEA.HI.X.SX32 R5, R0, R33.reuse, 0x2, P0 ;  /* 0x0000002100057211 */ /* 0x080fe400000f16ff */
[----:B------:R-:W-:Y:S02]  /*7830*/  PLOP3.LUT P0, PT, PT, PT, UP2, 0x80, 0x0 ;  /* 0x000000000000781c */ /* 0x000fe40003f0f028 */
[C---:B------:R-:W-:Y:S02]  /*7840*/  IADD3 R0, R3.reuse, -0x3000, RZ ;  /* 0xffffd00003007810 */ /* 0x040fe40007ffe0ff */
        /* <DEDUP_REMOVED lines=238> */
.L_x_284:
        /* <DEDUP_REMOVED lines=18> */
.L_x_285:
[----:B-1----:R-:W2:Y:S01]  /*8850*/  LDL.64 R4, [R1+0x48] ;  /* 0x0000480001047983 */ /* 0x002ea20000100a00 */
[----:B------:R-:W-:Y:S01]  /*8860*/  IMAD.SHL.U32 R3, R145, 0x2, RZ ;  /* 0x0000000291037824 */ /* 0x000fe200078e00ff */
        /* <DEDUP_REMOVED lines=51> */
.L_x_287:
[----:B-1-34-:R-:W-:Y:S05]  /*8ba0*/  BSYNC B0 ;  /* 0x0000000000007941 */ /* 0x01afea0003800000 */
.L_x_286:
        /* <DEDUP_REMOVED lines=17> */
.L_x_289:
[----:B------:R-:W-:Y:S05]  /*8cc0*/  BSYNC B0 ;  /* 0x0000000000007941 */ /* 0x000fea0003800000 */
.L_x_288:
        /* <DEDUP_REMOVED lines=26> */
.L_x_291:
[----:B------:R-:W-:Y:S05]  /*8e70*/  BSYNC B0 ;  /* 0x0000000000007941 */ /* 0x000fea0003800000 */
.L_x_290:
        /* <DEDUP_REMOVED lines=13> */
.L_x_280:
[----:B------:R-:W-:Y:S05]  /*8f50*/  BSYNC B1 ;  /* 0x0000000000017941 */ /* 0x000fea0003800000 */
.L_x_266:
        /* <DEDUP_REMOVED lines=11> */
.L_x_292:
[----:B------:R-:W-:Y:S05]  /*9010*/  EXIT ;  /* 0x000000000000794d */ /* 0x000fea0003800000 */
.L_x_294:
        /* <DEDUP_REMOVED lines=14> */
.L_x_674:


//--------------------- .text._ZN5flash44flash_bwd_dq_dk_dv_loop_seqk_parallel_kernelI23Flash_bwd_kernel_traitsILi96ELi64ELi128ELi8ELi2ELi4ELi4ELb1ELb0EN7cutlass6half_tE19Flash_kernel_traitsILi96ELi64ELi128ELi8ES3_EELb1ELb1ELb0ELb1ELb0ELb0ELb0EEEvNS_16Flash_bwd_paramsE --------------------------
	.section	.text._ZN5flash44flash_bwd_dq_dk_dv_loop_seqk_parallel_kernelI23Flash_bwd_kernel_traitsILi96ELi64ELi128ELi8ELi2ELi4ELi4ELb1ELb0EN7cutlass6half_tE19Flash_kernel_traitsILi96ELi64ELi128ELi8ES3_EELb1ELb1ELb0ELb1ELb0ELb0ELb0EEEvNS_16Flash_bwd_paramsE,"ax",@progbits
	.sectioninfo	@"SHI_REGISTERS=255"
	.align	128
        .global         _ZN5flash44flash_bwd_dq_dk_dv_loop_seqk_parallel_kernelI23Flash_bwd_kernel_traitsILi96ELi64ELi128ELi8ELi2ELi4ELi4ELb1ELb0EN7cutlass6half_tE19Flash_kernel_traitsILi96ELi64ELi128ELi8ES3_EELb1ELb1ELb0ELb1ELb0ELb0ELb0EEEvNS_16Flash_bwd_paramsE
        .type           _ZN5flash44flash_bwd_dq_dk_dv_loop_seqk_parallel_kernelI23Flash_bwd_kernel_traitsILi96ELi64ELi128ELi8ELi2ELi4ELi4ELb1ELb0EN7cutlass6half_tE19Flash_kernel_traitsILi96ELi64ELi128ELi8ES3_EELb1ELb1ELb0ELb1ELb0ELb0ELb0EEEvNS_16Flash_bwd_paramsE,@function
        .size           _ZN5flash44flash_bwd_dq_dk_dv_loop_seqk_parallel_kernelI23Flash_bwd_kernel_traitsILi96ELi64ELi128ELi8ELi2ELi4ELi4ELb1ELb0EN7cutlass6half_tE19Flash_kernel_traitsILi96ELi64ELi128ELi8ES3_EELb1ELb1ELb0ELb1ELb0ELb0ELb0EEEvNS_16Flash_bwd_paramsE,(.L_x_675 - _ZN5flash44flash_bwd_dq_dk_dv_loop_seqk_parallel_kernelI23Flash_bwd_kernel_traitsILi96ELi64ELi128ELi8ELi2ELi4ELi4ELb1ELb0EN7cutlass6half_tE19Flash_kernel_traitsILi96ELi64ELi128ELi8ES3_EELb1ELb1ELb0ELb1ELb0ELb0ELb0EEEvNS_16Flash_bwd_paramsE)
        .other          _ZN5flash44flash_bwd_dq_dk_dv_loop_seqk_parallel_kernelI23Flash_bwd_kernel_traitsILi96ELi64ELi128ELi8ELi2ELi4ELi4ELb1ELb0EN7cutlass6half_tE19Flash_kernel_traitsILi96ELi64ELi128ELi8ES3_EELb1ELb1ELb0ELb1ELb0ELb0ELb0EEEvNS_16Flash_bwd_paramsE,@"STO_CUDA_ENTRY STV_DEFAULT"
_ZN5flash44flash_bwd_dq_dk_dv_loop_seqk_parallel_kernelI23Flash_bwd_kernel_traitsILi96ELi64ELi128ELi8ELi2ELi4ELi4ELb1ELb0EN7cutlass6half_tE19Flash_kernel_traitsILi96ELi64ELi128ELi8ES3_EELb1ELb1ELb0ELb1ELb0ELb0ELb0EEEvNS_16Flash_bwd_paramsE:
.text._ZN5flash44flash_bwd_dq_dk_dv_loop_seqk_parallel_kernelI23Flash_bwd_kernel_traitsILi96ELi64ELi128ELi8ELi2ELi4ELi4ELb1ELb0EN7cutlass6half_tE19Flash_kernel_traitsILi96ELi64ELi128ELi8ES3_EELb1ELb1ELb0ELb1ELb0ELb0ELb0EEEvNS_16Flash_bwd_paramsE:
        /* <DEDUP_REMOVED lines=32> */
[----:B------:R-:W-:Y:S01]  /*0200*/  USHF.R.S32.HI UR7, URZ, 0x1f, UR33 ;  /* 0x0000001f3f077899 */ /* 0x000fe20008011421 */
[CC--:B------:R-:W-:Y:S01]  /*0210*/  LEA.HI R4, R0.reuse, R7.reuse, RZ, 0x4 ;  /* 0x0000000700047211 */ /* 0x0c0fe200078f20ff */
[----:B------:R-:W-:Y:S01]  /*0220*/  UIMAD.WIDE UR38, UR48, UR38, URZ ;  /* 0x00000026302672a5 */ /* 0x000fe2000f8e023f */
[CC--:B------:R-:W-:Y:S01]  /*0230*/  LEA.HI R5, R0.reuse, R7.reuse, RZ, 0x5 ;  /* 0x0000000700057211 */ /* 0x0c0fe200078f28ff */
[----:B---3--:R-:W-:Y:S01]  /*0240*/  UIMAD UR49, UR36, UR48, URZ ;  /* 0x00000030243172a4 */ /* 0x008fe2000f8e023f */
[CC--:B------:R-:W-:Y:S01]  /*0250*/  LEA.HI R14, R0.reuse, R7.reuse, RZ, 0x3 ;  /* 0x00000007000e7211 */ /* 0x0c0fe200078f18ff */
[----:B------:R-:W-:Y:S01]  /*0260*/  UIMAD UR58, UR5, UR4, UR58 ;  /* 0x00000004053a72a4 */ /* 0x000fe2000f8e023a */
[CC--:B------:R-:W-:Y:S01]  /*0270*/  LEA.HI R13, R0.reuse, R7.reuse, RZ, 0x6 ;  /* 0x00000007000d7211 */ /* 0x0c0fe200078f30ff */
[----:B------:R-:W-:Y:S01]  /*0280*/  UIMAD UR48, UR48, UR10, URZ ;  /* 0x0000000a303072a4 */ /* 0x000fe2000f8e023f */
[----:B------:R-:W-:Y:S01]  /*0290*/  LEA.HI R20, R0, R7, RZ, 0x7 ;  /* 0x0000000700147211 */ /* 0x000fe200078f38ff */
[----:B------:R-:W-:Y:S01]  /*02a0*/  UIMAD UR4, UR33, UR11, UR36 ;  /* 0x0000000b210472a4 */ /* 0x000fe2000f8e0224 */
[--C-:B------:R-:W-:Y:S01]  /*02b0*/  SHF.R.S32.HI R0, RZ, 0x2, R8.reuse ;  /* 0x00000002ff007819 */ /* 0x100fe20000011408 */
[----:B------:R-:W-:Y:S01]  /*02c0*/  ULDC UR12, c[0x0][0x1c0] ;  /* 0x00007000000c7ab9 */ /* 0x000fe20000000800 */
[C---:B------:R-:W-:Y:S01]  /*02d0*/  LOP3.LUT R3, R8.reuse, 0xfffffffc, RZ, 0xc0, !PT ;  /* 0xfffffffc08037812 */ /* 0x040fe200078ec0ff */
[----:B------:R-:W-:Y:S01]  /*02e0*/  ULDC UR9, c[0x0][0x1c0] ;  /* 0x0000700000097ab9 */ /* 0x000fe20000000800 */
[----:B------:R-:W-:Y:S01]  /*02f0*/  SHF.R.S32.HI R2, RZ, 0x1f, R8 ;  /* 0x0000001fff027819 */ /* 0x000fe20000011408 */
[----:B------:R-:W-:Y:S01]  /*0300*/  UIMAD UR55, UR6, UR33, URZ ;  /* 0x00000021063772a4 */ /* 0x000fe2000f8e023f */
[----:B------:R-:W-:Y:S01]  /*0310*/  SHF.R.S32.HI R6, RZ, 0x4, R4 ;  /* 0x00000004ff067819 */ /* 0x000fe20000011404 */
[C---:B------:R-:W-:Y:S01]  /*0320*/  IMAD.IADD R18, R7.reuse, 0x1, -R3 ;  /* 0x0000000107127824 */ /* 0x040fe200078e0a03 */
[-C--:B------:R-:W-:Y:S01]  /*0330*/  LEA.HI R8, R8, R0.reuse, RZ, 0x1 ;  /* 0x0000000008087211 */ /* 0x080fe200078f08ff */
[----:B------:R-:W-:Y:S01]  /*0340*/  UIMAD UR5, UR33, UR9, UR36 ;  /* 0x00000009210572a4 */ /* 0x000fe2000f8e0224 */
[----:B------:R-:W-:Y:S01]  /*0350*/  LEA.HI R2, R2, R0, RZ, 0x3 ;  /* 0x0000000002027211 */ /* 0x000fe200078f18ff */
[----:B------:R-:W-:Y:S01]  /*0360*/  IMAD.SHL.U32 R22, R18, 0x8, RZ ;  /* 0x0000000812167824 */ /* 0x000fe200078e00ff */
[----:B------:R-:W-:Y:S01]  /*0370*/  LEA.HI R3, R4, R6, RZ, 0x1 ;  /* 0x0000000604037211 */ /* 0x000fe200078f08ff */
[----:B------:R-:W-:Y:S01]  /*0380*/  @!UP5 UIMAD UR6, UR33, UR12, UR36 ;  /* 0x0000000c2106d2a4 */ /* 0x000fe2000f8e0224 */
[----:B------:R-:W-:Y:S01]  /*0390*/  LOP3.LUT R10, R14, 0xfffffff8, RZ, 0xc0, !PT ;  /* 0xfffffff80e0a7812 */ /* 0x000fe200078ec0ff */
[----:B------:R-:W-:Y:S01]  /*03a0*/  USHF.L.U32 UR47, UR48, 0x6, URZ ;  /* 0x00000006302f7899 */ /* 0x000fe2000800063f */
[----:B------:R-:W-:Y:S01]  /*03b0*/  LOP3.LUT R12, R4, 0xfffffff0, RZ, 0xc0, !PT ;  /* 0xfffffff0040c7812 */ /* 0x000fe200078ec0ff */
[----:B------:R-:W-:Y:S01]  /*03c0*/  STL [R1+0x18], R22 ;  /* 0x0000181601007387 */ /* 0x000fe20000100800 */
[----:B------:R-:W-:Y:S01]  /*03d0*/  LOP3.LUT R4, R8, 0x7fffffe, RZ, 0xc0, !PT ;  /* 0x07fffffe08047812 */ /* 0x000fe200078ec0ff */
[----:B------:R-:W-:Y:S01]  /*03e0*/  IMAD.IADD R11, R7, 0x1, -R10 ;  /* 0x00000001070b7824 */ /* 0x000fe200078e0a0a */
[----:B------:R-:W-:Y:S01]  /*03f0*/  LOP3.LUT R2, R2, 0xfffffff8, RZ, 0xc0, !PT ;  /* 0xfffffff802027812 */ /* 0x000fe200078ec0ff */
[----:B------:R-:W-:Y:S01]  /*0400*/  USHF.L.U32 UR46, UR4, 0x5, URZ ;  /* 0x00000005042e7899 */ /* 0x000fe2000800063f */
[----:B------:R-:W-:Y:S01]  /*0410*/  LOP3.LUT R3, R3, 0xfffffffe, RZ, 0xc0, !PT ;  /* 0xfffffffe03037812 */ /* 0x000fe200078ec0ff */
[C---:B------:R-:W-:Y:S01]  /*0420*/  IMAD.IADD R10, R0.reuse, 0x1, -R4 ;  /* 0x00000001000a7824 */ /* 0x040fe200078e0a04 */
[----:B------:R-:W-:Y:S01]  /*0430*/  LOP3.LUT R9, R5, 0xffffffe0, RZ, 0xc0, !PT ;  /* 0xffffffe005097812 */ /* 0x000fe200078ec0ff */
[----:B------:R-:W-:Y:S01]  /*0440*/  IMAD.IADD R8, R0, 0x1, -R2 ;  /* 0x0000000100087824 */ /* 0x000fe200078e0a02 */
[----:B------:R-:W-:Y:S01]  /*0450*/  SHF.R.S32.HI R0, RZ, 0x5, R5 ;  /* 0x00000005ff007819 */ /* 0x000fe20000011405 */
[----:B------:R-:W-:Y:S01]  /*0460*/  IMAD.IADD R15, R6, 0x1, -R3 ;  /* 0x00000001060f7824 */ /* 0x000fe200078e0a03 */
[----:B------:R-:W-:Y:S01]  /*0470*/  SHF.R.S32.HI R2, RZ, 0x1f, R5 ;  /* 0x0000001fff027819 */ /* 0x000fe20000011405 */
[C---:B------:R-:W-:Y:S01]  /*0480*/  IMAD.IADD R9, R7.reuse, 0x1, -R9 ;  /* 0x0000000107097824 */ /* 0x040fe200078e0a09 */
[----:B------:R-:W-:Y:S01]  /*0490*/  SHF.R.S32.HI R3, RZ, 0x3, R14 ;  /* 0x00000003ff037819 */ /* 0x000fe2000001140e */
[----:B------:R-:W-:Y:S01]  /*04a0*/  IMAD.IADD R7, R7, 0x1, -R12 ;  /* 0x0000000107077824 */ /* 0x000fe200078e0a0c */
[-C--:B------:R-:W-:Y:S01]  /*04b0*/  LEA.HI R4, R5, R0.reuse, RZ, 0x1 ;  /* 0x0000000005047211 */ /* 0x080fe200078f08ff */
[----:B------:R-:W-:Y:S01]  /*04c0*/  ULDC UR52, c[0x0][0x214] ;  /* 0x0000850000347ab9 */ /* 0x000fe20000000800 */
[----:B------:R-:W-:Y:S01]  /*04d0*/  LEA.HI R2, R2, R0, RZ, 0x2 ;  /* 0x0000000002027211 */ /* 0x000fe200078f10ff */
[----:B------:R-:W-:Y:S01]  /*04e0*/  IMAD.SHL.U32 R3, R3, 0x40, RZ ;  /* 0x0000004003037824 */ /* 0x000fe200078e00ff */
[----:B------:R-:W-:Y:S01]  /*04f0*/  LOP3.LUT R5, R4, 0xfffffffe, RZ, 0xc0, !PT ;  /* 0xfffffffe04057812 */ /* 0x000fe200078ec0ff */
[----:B------:R-:W-:Y:S01]  /*0500*/  ULDC UR59, c[0x0][0x1c8] ;  /* 0x00007200003b7ab9 */ /* 0x000fe20000000800 */
[----:B------:R-:W-:Y:S01]  /*0510*/  LOP3.LUT R4, R2, 0xfffffffc, RZ, 0xc0, !PT ;  /* 0xfffffffc02047812 */ /* 0x000fe200078ec0ff */
[----:B------:R-:W-:Y:S01]  /*0520*/  ULDC.U8 UR8, c[0x0][0x3d0] ;  /* 0x0000f40000087ab9 */ /* 0x000fe20000000000 */
[----:B------:R-:W-:Y:S01]  /*0530*/  LOP3.LUT R2, R3, 0xc0, RZ, 0xc0, !PT ;  /* 0x000000c003027812 */ /* 0x000fe200078ec0ff */
[C---:B------:R-:W-:Y:S01]  /*0540*/  IMAD.IADD R21, R0.reuse, 0x1, -R5 ;  /* 0x0000000100157824 */ /* 0x040fe200078e0a05 */
[----:B------:R-:W-:Y:S01]  /*0550*/  LEA.HI R5, R11, R11, RZ, 0x1 ;  /* 0x0000000b0b057211 */ /* 0x000fe200078f08ff */
[C---:B------:R-:W-:Y:S01]  /*0560*/  IMAD.IADD R12, R0.reuse, 0x1, -R4 ;  /* 0x00000001000c7824 */ /* 0x040fe200078e0a04 */
[----:B------:R-:W-:Y:S01]  /*0570*/  SHF.R.U32.HI R3, RZ, 0x3, R2 ;  /* 0x00000003ff037819 */ /* 0x000fe20000011602 */
[----:B------:R-:W-:Y:S01]  /*0580*/  IMAD R4, R0, 0x8, R10 ;  /* 0x0000000800047824 */ /* 0x000fe200078e020a */
[----:B------:R-:W-:Y:S01]  /*0590*/  LOP3.LUT R0, R2, 0x18, R22, 0xf8, !PT ;  /* 0x0000001802007812 */ /* 0x000fe200078ef816 */
[----:B------:R-:W-:Y:S01]  /*05a0*/  STL [R1+0x68], R21 ;  /* 0x0000681501007387 */ /* 0x000fe20000100800 */
[----:B------:R-:W-:Y:S01]  /*05b0*/  SHF.R.S32.HI R2, RZ, 0x1f, R9 ;  /* 0x0000001fff027819 */ /* 0x000fe20000011409 */
[----:B------:R-:W-:Y:S01]  /*05c0*/  ULDC UR53, c[0x0][0x224] ;  /* 0x0000890000357ab9 */ /* 0x000fe20000000800 */
[----:B------:R-:W-:Y:S01]  /*05d0*/  LOP3.LUT R0, R0, R3, RZ, 0x3c, !PT ;  /* 0x0000000300007212 */ /* 0x000fe200078e3cff */
[----:B------:R-:W-:Y:S01]  /*05e0*/  @UP5 UIMAD UR57, UR33, UR52, URZ ;  /* 0x00000034213952a4 */ /* 0x000fe2000f8e023f */
[----:B------:R-:W-:Y:S01]  /*05f0*/  LEA.HI R19, R2, R9, RZ, 0x2 ;  /* 0x0000000902137211 */ /* 0x000fe200078f10ff */
[----:B------:R-:W-:Y:S01]  /*0600*/  ULDC.64 UR14, c[0x0][0x118] ;  /* 0x00004600000e7ab9 */ /* 0x000fe20000000a00 */
[----:B------:R-:W-:Y:S01]  /*0610*/  SHF.R.S32.HI R2, RZ, 0x1f, R7 ;  /* 0x0000001fff027819 */ /* 0x000fe20000011407 */
[----:B------:R-:W-:Y:S01]  /*0620*/  IMAD.U32 R3, R4, 0x20, R0 ;  /* 0x0000002004037824 */ /* 0x000fe200078e0000 */
[CC--:B------:R-:W-:Y:S01]  /*0630*/  LEA.HI R0, R7.reuse, R7.reuse, RZ, 0x1 ;  /* 0x0000000707007211 */ /* 0x0c0fe200078f08ff */
[----:B------:R-:W-:Y:S01]  /*0640*/  ULOP3.LUT UR59, UR36, UR59, URZ, 0x3c, !UPT ;  /* 0x0000003b243b7292 */ /* 0x000fe2000f8e3c3f */
[----:B------:R-:W-:Y:S01]  /*0650*/  LEA.HI R10, R2, R7, RZ, 0x3 ;  /* 0x00000007020a7211 */ /* 0x000fe200078f18ff */
[----:B------:R-:W-:Y:S01]  /*0660*/  USHF.R.S32.HI UR60, URZ, 0x1f, UR36 ;  /* 0x0000001f3f3c7899 */ /* 0x000fe20008011424 */
[----:B------:R1:W-:Y:S01]  /*0670*/  STL [R1+0x54], R3 ;  /* 0x0000540301007387 */ /* 0x0003e20000100800 */
[----:B------:R-:W-:Y:S01]  /*0680*/  LOP3.LUT R4, R0, 0x7fffffe, RZ, 0xc0, !PT ;  /* 0x07fffffe00047812 */ /* 0x000fe200078ec0ff */
[----:B------:R-:W-:Y:S01]  /*0690*/  UISETP.NE.AND UP6, UPT, UR8, URZ, UPT ;  /* 0x0000003f0800728c */ /* 0x000fe2000bfc5270 */
[----:B------:R-:W-:Y:S01]  /*06a0*/  LOP3.LUT R2, R10, 0xfffffff8, RZ, 0xc0, !PT ;  /* 0xfffffff80a027812 */ /* 0x000fe200078ec0ff */
[----:B------:R-:W-:Y:S01]  /*06b0*/  USHF.R.S32.HI UR61, URZ, 0x1f, UR36 ;  /* 0x0000001f3f3d7899 */ /* 0x000fe20008011424 */
[----:B------:R-:W-:Y:S01]  /*06c0*/  SHF.R.S32.HI R9, RZ, 0x6, R13 ;  /* 0x00000006ff097819 */ /* 0x000fe2000001140d */
[C---:B------:R-:W-:Y:S01]  /*06d0*/  IMAD.IADD R16, R7.reuse, 0x1, -R4 ;  /* 0x0000000107107824 */ /* 0x040fe200078e0a04 */
[C---:B------:R-:W-:Y:S01]  /*06e0*/  LOP3.LUT P2, RZ, R8.reuse, 0x2, RZ, 0xc0, !PT ;  /* 0x0000000208ff7812 */ /* 0x040fe2000784c0ff */
[----:B------:R-:W-:Y:S01]  /*06f0*/  IMAD.IADD R13, R7, 0x1, -R2 ;  /* 0x00000001070d7824 */ /* 0x000fe200078e0a02 */
[----:B------:R-:W-:Y:S01]  /*0700*/  LEA.HI R7, R8, R8, RZ, 0x1 ;  /* 0x0000000808077211 */ /* 0x000fe200078f08ff */
[----:B------:R-:W-:Y:S01]  /*0710*/  IMAD R2, R9, 0x4, R15 ;  /* 0x0000000409027824 */ /* 0x000fe200078e020f */
[----:B------:R-:W-:-:S02]  /*0720*/  UIMAD.WIDE.U32 UR42, UR38, UR44, URZ ;  /* 0x0000002c262a72a5 */ /* 0x000fc4000f8e003f */
[C---:B------:R-:W-:Y:S01]  /*0730*/  LOP3.LUT P5, RZ, R13.reuse, 0x2, RZ, 0xc0, !PT ;  /* 0x000000020dff7812 */ /* 0x040fe200078ac0ff */
[----:B------:R-:W-:Y:S01]  /*0740*/  UIMAD UR54, UR39, UR44, URZ ;  /* 0x0000002c273672a4 */ /* 0x000fe2000f8e023f */
        /* <DEDUP_REMOVED lines=35> */
[----:B------:R-:W-:Y:S01]  /*0980*/  IMAD.SHL.U32 R5, R18, 0x2, RZ ;  /* 0x0000000212057824 */ /* 0x000fe200078e00ff */
[----:B------:R-:W-:Y:S01]  /*0990*/  SEL R218, R226, 0xffffffe0, !P4 ;  /* 0xffffffe0e2da7807 */ /* 0x000fe20006000000 */
[----:B------:R-:W-:Y:S01]  /*09a0*/  IMAD.IADD R6, R8, 0x1, -R0 ;  /* 0x0000000108067824 */ /* 0x000fe200078e0a00 */
[----:B------:R-:W-:Y:S01]  /*09b0*/  LOP3.LUT R14, R4, R2, RZ, 0x3c, !PT ;  /* 0x00000002040e7212 */ /* 0x000fe200078e3cff */
[----:B------:R-:W-:Y:S01]  /*09c0*/  IMAD.SHL.U32 R0, R8, 0x40, RZ ;  /* 0x0000004008007824 */ /* 0x000fe200078e00ff */
[----:B------:R-:W-:Y:S01]  /*09d0*/  SHF.R.S32.HI R2, RZ, 0x3, R10 ;  /* 0x00000003ff027819 */ /* 0x000fe2000001140a */
[----:B------:R-:W-:Y:S01]  /*09e0*/  IMAD.U32 R217, R17, 0x20, R217 ;  /* 0x0000002011d97824 */ /* 0x000fe200078e00d9 */
[----:B------:R-:W-:-:S02]  /*09f0*/  LOP3.LUT P0, RZ, R11, 0x2, RZ, 0xc0, !PT ;  /* 0x000000020bff7812 */ /* 0x000fc4000780c0ff */
[----:B------:R-:W-:Y:S01]  /*0a00*/  LOP3.LUT R0, R0, 0x1c0, RZ, 0xc0, !PT ;  /* 0x000001c000007812 */ /* 0x000fe200078ec0ff */
[----:B------:R-:W-:Y:S01]  /*0a10*/  IMAD R16, R2, 0x8, R16 ;  /* 0x0000000802107824 */ /* 0x000fe200078e0210 */
[----:B------:R-:W-:Y:S01]  /*0a20*/  SEL R226, R226, 0xffffffe0, !P0 ;  /* 0xffffffe0e2e27807 */ /* 0x000fe20004000000 */
[----:B------:R-:W-:Y:S01]  /*0a30*/  IMAD R221, R12, 0x2, R2 ;  /* 0x000000020cdd7824 */ /* 0x000fe200078e0202 */
[----:B------:R-:W-:Y:S01]  /*0a40*/  LOP3.LUT R4, R0, 0x20, R3, 0xf8, !PT ;  /* 0x0000002000047812 */ /* 0x000fe200078ef803 */
[----:B------:R-:W-:Y:S01]  /*0a50*/  IMAD.SHL.U32 R217, R217, 0x2, RZ ;  /* 0x00000002d9d97824 */ /* 0x000fe200078e00ff */
[----:B------:R-:W-:Y:S01]  /*0a60*/  SHF.R.U32.HI R3, RZ, 0x3, R0 ;  /* 0x00000003ff037819 */ /* 0x000fe20000011600 */
[----:B------:R-:W-:Y:S01]  /*0a70*/  IMAD R0, R12, 0x200, R5 ;  /* 0x000002000c007824 */ /* 0x000fe200078e0205 */
[----:B------:R-:W-:Y:S01]  /*0a80*/  SHF.R.S32.HI R2, RZ, 0x7, R20 ;  /* 0x00000007ff027819 */ /* 0x000fe20000011414 */
[----:B------:R-:W-:Y:S01]  /*0a90*/  IMAD.IADD R218, R217, 0x1, R218 ;  /* 0x00000001d9da7824 */ /* 0x000fe200078e02da */
[----:B------:R-:W-:Y:S01]  /*0aa0*/  LOP3.LUT R8, R4, R3, RZ, 0x3c, !PT ;  /* 0x0000000304087212 */ /* 0x000fe200078e3cff */
[----:B------:R-:W-:Y:S01]  /*0ab0*/  IMAD R9, R6, 0x20, R0 ;  /* 0x0000002006097824 */ /* 0x000fe200078e0200 */
[----:B------:R-:W-:Y:S01]  /*0ac0*/  SHF.R.S32.HI R0, RZ, 0x1, R7 ;  /* 0x00000001ff007819 */ /* 0x000fe20000011407 */
[----:B------:R-:W-:-:S02]  /*0ad0*/  IMAD.U32 R3, RZ, RZ, UR13 ;  /* 0x0000000dff037e24 */ /* 0x000fc4000f8e00ff */
[----:B------:R-:W-:Y:S01]  /*0ae0*/  IMAD R3, R2, 0x1000, R5 ;  /* 0x0000100002037824 */ /* 0x000fe200078e0205 */
[C---:B------:R-:W-:Y:S01]  /*0af0*/  LOP3.LUT P1, RZ, R0.reuse, 0x2, RZ, 0xc0, !PT ;  /* 0x0000000200ff7812 */ /* 0x040fe2000782c0ff */
[----:B------:R-:W-:Y:S02]  /*0b00*/  IMAD.SHL.U32 R0, R0, 0x40, RZ ;  /* 0x0000004000007824 */ /* 0x000fe400078e00ff */
[----:B------:R-:W-:Y:S02]  /*0b10*/  IMAD.SHL.U32 R2, R2, 0x8, RZ ;  /* 0x0000000802027824 */ /* 0x000fe400078e00ff */
[----:B------:R-:W-:Y:S01]  /*0b20*/  IMAD R5, R21, 0x400, R3 ;  /* 0x0000040015057824 */ /* 0x000fe200078e0203 */
[----:B------:R-:W-:Y:S01]  /*0b30*/  LOP3.LUT R0, R0, 0xc0, RZ, 0xc0, !PT ;  /* 0x000000c000007812 */ /* 0x000fe200078ec0ff */
[C---:B------:R-:W-:Y:S01]  /*0b40*/  IMAD.SHL.U32 R4, R15.reuse, 0x10, RZ ;  /* 0x000000100f047824 */ /* 0x040fe200078e00ff */
        /* <DEDUP_REMOVED lines=19> */
[----:B------:R-:W-:Y:S01]  /*0c80*/  IMAD.U32 R0, RZ, RZ, UR7 ;  /* 0x00000007ff007e24 */ /* 0x000fe2000f8e00ff */
[----:B------:R-:W-:Y:S01]  /*0c90*/  LOP3.LUT R5, R4, R2, R5, 0x1e, !PT ;  /* 0x0000000204057212 */ /* 0x000fe200078e1e05 */
[----:B------:R-:W-:Y:S01]  /*0ca0*/  IMAD.SHL.U32 R0, R16, 0x20, RZ ;  /* 0x0000002010007824 */ /* 0x000fe200078e00ff */
[----:B------:R-:W-:Y:S01]  /*0cb0*/  LOP3.LUT R2, R4, R7, R2, 0x1e, !PT ;  /* 0x0000000704027212 */ /* 0x000fe200078e1e02 */
[----:B------:R-:W-:Y:S01]  /*0cc0*/  IMAD.U32 R221, R221, 0x200, R6 ;  /* 0x00000200dddd7824 */ /* 0x000fe200078e0006 */
[----:B------:R-:W-:Y:S01]  /*0cd0*/  IADD3 R4, R22, 0x20, RZ ;  /* 0x0000002016047810 */ /* 0x000fe20007ffe0ff */
[----:B------:R-:W-:Y:S01]  /*0ce0*/  IMAD R227, R21, 0x200, R0 ;  /* 0x0000020015e37824 */ /* 0x000fe200078e0200 */
[----:B------:R-:W-:Y:S01]  /*0cf0*/  @P2 IADD3 R240, R242, -0x20, RZ ;  /* 0xffffffe0f2f02810 */ /* 0x000fe20007ffe0ff */
[----:B------:R-:W-:Y:S01]  /*0d00*/  IMAD.IADD R225, R0, 0x1, R2 ;  /* 0x0000000100e17824 */ /* 0x000fe200078e0202 */
[----:B------:R-:W-:Y:S01]  /*0d10*/  SHF.R.S32.HI R0, RZ, 0x2, R19 ;  /* 0x00000002ff007819 */ /* 0x000fe20000011413 */
[----:B------:R1:W-:Y:S01]  /*0d20*/  STL [R1+0x38], R4 ;  /* 0x0000380401007387 */ /* 0x0003e20000100800 */
[----:B------:R-:W-:Y:S01]  /*0d30*/  IADD3 R2, R22, 0x40, RZ ;  /* 0x0000004016027810 */ /* 0x000fe20007ffe0ff */
[----:B------:R-:W-:Y:S01]  /*0d40*/  IMAD.IADD R227, R227, 0x1, R5 ;  /* 0x00000001e3e37824 */ /* 0x000fe200078e0205 */
[----:B------:R-:W-:Y:S01]  /*0d50*/  LEA R221, R221, 0xf000, 0x1 ;  /* 0x0000f000dddd7811 */ /* 0x000fe200078e08ff */
[----:B------:R-:W-:-:S02]  /*0d60*/  IMAD R0, R21, 0x10, R0 ;  /* 0x0000001015007824 */ /* 0x000fc400078e0200 */
[----:B------:R2:W-:Y:S01]  /*0d70*/  STL [R1+0x3c], R2 ;  /* 0x00003c0201007387 */ /* 0x0005e20000100800 */
[----:B------:R-:W-:Y:S02]  /*0d80*/  IMAD.IADD R239, R239, 0x1, R240 ;  /* 0x00000001efef7824 */ /* 0x000fe400078e02f0 */
[C---:B------:R-:W-:Y:S01]  /*0d90*/  IMAD.IADD R222, R221.reuse, 0x1, R222 ;  /* 0x00000001ddde7824 */ /* 0x040fe200078e02de */
[----:B------:R3:W-:Y:S01]  /*0da0*/  STL [R1+0x14], R0 ;  /* 0x0000140001007387 */ /* 0x0007e20000100800 */
[--C-:B------:R-:W-:Y:S02]  /*0db0*/  IMAD.IADD R224, R221, 0x1, R223.reuse ;  /* 0x00000001dde07824 */ /* 0x100fe400078e02df */
[----:B------:R-:W-:Y:S01]  /*0dc0*/  IMAD.IADD R223, R222, 0x1, R223 ;  /* 0x00000001dedf7824 */ /* 0x000fe200078e02df */
[----:B-1----:R-:W-:-:S05]  /*0dd0*/  LEA R4, R8, 0x9000, 0x1 ;  /* 0x0000900008047811 */ /* 0x002fca00078e08ff */
[----:B------:R1:W-:Y:S01]  /*0de0*/  STL [R1+0x58], R4 ;  /* 0x0000580401007387 */ /* 0x0003e20000100800 */
[----:B--2---:R-:W-:Y:S01]  /*0df0*/  IMAD.SHL.U32 R2, R3, 0x2, RZ ;  /* 0x0000000203027824 */ /* 0x004fe200078e00ff */
[C---:B---3--:R-:W-:Y:S02]  /*0e00*/  IADD3 R0, R4.reuse, 0x20, RZ ;  /* 0x0000002004007810 */ /* 0x048fe40007ffe0ff */
[----:B------:R-:W-:-:S05]  /*0e10*/  @P1 IADD3 R0, R4, -0x20, RZ ;  /* 0xffffffe004001810 */ /* 0x000fca0007ffe0ff */
[----:B------:R1:W-:Y:S02]  /*0e20*/  STL [R1+0x5c], R0 ;  /* 0x00005c0001007387 */ /* 0x0003e40000100800 */
.L_x_336:
        /* <DEDUP_REMOVED lines=53> */
.L_x_295:
        /* <DEDUP_REMOVED lines=59> */
.L_x_297:
        /* <DEDUP_REMOVED lines=18> */
.L_x_298:
        /* <DEDUP_REMOVED lines=71> */
.L_x_299:
[----:B------:R-:W-:Y:S02]  /*1ac0*/  UMOV UR6, UR53 ;  /* 0x0000003500067c82 */ /* 0x000fe40008000000 */
.L_x_300:
[----:B------:R-:W2:Y:S04]  /*1ad0*/  LDL.64 R4, [R1+0x18] ;  /* 0x0000180001047983 */ /* 0x000ea80000100a00 */
[----:B------:R1:W2:Y:S01]  /*1ae0*/  LDL.64 R22, [R1+0x18] ;  /* 0x0000180001167983 */ /* 0x0002a20000100a00 */
[----:B------:R-:W-:Y:S01]  /*1af0*/  UIADD3 UR4, UP4, UP3, UR4, UR47, UR49 ;  /* 0x0000002f04047290 */ /* 0x000fe2000fb9e031 */
[----:B------:R-:W-:Y:S01]  /*1b00*/  IMAD.U32 R9, RZ, RZ, UR36 ;  /* 0x00000024ff097e24 */ /* 0x000fe2000f8e00ff */
[----:B------:R-:W-:Y:S01]  /*1b10*/  UIADD3 UR12, UR13, UR9, URZ ;  /* 0x000000090d0c7290 */ /* 0x000fe2000fffe03f */
[----:B------:R-:W3:Y:S01]  /*1b20*/  S2R R19, SR_TID.X ;  /* 0x0000000000137919 */ /* 0x000ee20000002100 */
[----:B------:R-:W-:Y:S01]  /*1b30*/  UIADD3 UR27, UP2, UP1, UR16, UR4, UR17 ;  /* 0x00000004101b7290 */ /* 0x000fe2000f95e011 */
[----:B------:R-:W-:Y:S01]  /*1b40*/  BSSY B1, `(.L_x_296) ;  /* 0x00008ce000017945 */ /* 0x000fe20003800000 */
[----:B------:R-:W-:-:S02]  /*1b50*/  UIADD3.X UR4, UR7, UR51, UR56, UP4, UP3 ;  /* 0x0000003307047290 */ /* 0x000fc4000a7e6438 */
[----:B------:R-:W-:Y:S02]  /*1b60*/  ULDC.64 UR16, c[0x0][0x3c8] ;  /* 0x0000f20000107ab9 */ /* 0x000fe40000000a00 */
        /* <DEDUP_REMOVED lines=17> */
[----:B------:R-:W-:Y:S02]  /*1c80*/  UMOV UR30, 0x4 ;  /* 0x00000004001e7882 */ /* 0x000fe40000000000 */
[----:B------:R-:W-:Y:S02]  /*1c90*/  UIMAD.WIDE UR4, UR4, UR30, UR16 ;  /* 0x0000001e040472a5 */ /* 0x000fe4000f8e0210 */
[----:B------:R-:W-:-:S05]  /*1ca0*/  IMAD R7, R7, c[0x0][0x190], RZ ;  /* 0x0000640007077a24 */ /* 0x000fca00078e02ff */
[----:B------:R-:W-:Y:S02]  /*1cb0*/  UMOV UR17, UR4 ;  /* 0x0000000400117c82 */ /* 0x000fe40008000000 */
[----:B------:R-:W-:Y:S02]  /*1cc0*/  UIADD3 UR4, -UR18, UR21, UR20 ;  /* 0x0000001512047290 */ /* 0x000fe4000fffe114 */
[----:B------:R-:W-:Y:S01]  /*1cd0*/  UMOV UR16, UR5 ;  /* 0x0000000500107c82 */ /* 0x000fe20008000000 */
[----:B--2---:R-:W-:-:S05]  /*1ce0*/  IMAD.MOV.U32 R22, RZ, RZ, R4 ;  /* 0x000000ffff167224 */ /* 0x004fca00078e0004 */
[----:B------:R-:W-:-:S05]  /*1cf0*/  SHF.R.S32.HI R23, RZ, 0x1f, R22 ;  /* 0x0000001fff177819 */ /* 0x000fca0000011416 */
[C---:B------:R-:W-:Y:S01]  /*1d00*/  IMAD.WIDE.U32 R4, R0.reuse, c[0x0][0x190], R22 ;  /* 0x0000640000047a25 */ /* 0x040fe200078e0016 */
[----:B------:R1:W-:Y:S03]  /*1d10*/  STL [R1+0x1c], R23 ;  /* 0x00001c1701007387 */ /* 0x0003e60000100800 */
[----:B------:R-:W-:Y:S01]  /*1d20*/  IMAD R0, R0, c[0x0][0x194], R7 ;  /* 0x0000650000007a24 */ /* 0x000fe200078e0207 */
[----:B------:R-:W-:Y:S01]  /*1d30*/  IADD3 R6, P0, R4, UR37, RZ ;  /* 0x0000002504067c10 */ /* 0x000fe2000ff1e0ff */
[----:B------:R-:W-:Y:S02]  /*1d40*/  ULDC UR37, c[0x0][0x2e8] ;  /* 0x0000ba0000257ab9 */ /* 0x000fe40000000800 */
[----:B------:R-:W-:Y:S01]  /*1d50*/  UIADD3 UR4, UR4, -UR37, URZ ;  /* 0x8000002504047290 */ /* 0x000fe2000fffe03f */
[----:B------:R-:W-:Y:S01]  /*1d60*/  IADD3.X R7, R5, UR34, R0, P0, !PT ;  /* 0x0000002205077c10 */ /* 0x000fe200087fe400 */
[----:B------:R-:W-:Y:S01]  /*1d70*/  IMAD.U32 R0, RZ, RZ, UR13 ;  /* 0x0000000dff007e24 */ /* 0x000fe2000f8e00ff */
[----:B------:R-:W-:Y:S01]  /*1d80*/  IADD3 R4, P0, R22, UR19, RZ ;  /* 0x0000001316047c10 */ /* 0x000fe2000ff1e0ff */
[----:B------:R-:W-:-:S02]  /*1d90*/  USHF.R.S32.HI UR19, URZ, 0x1f, UR4 ;  /* 0x0000001f3f137899 */ /* 0x000fc40008011404 */
[----:B------:R-:W-:Y:S01]  /*1da0*/  IMAD.WIDE.U32 R6, R9, c[0x0][0x1a8], R6 ;  /* 0x00006a0009067a25 */ /* 0x000fe200078e0006 */
[----:B------:R-:W-:Y:S01]  /*1db0*/  IADD3.X R5, R23, UR29, RZ, P0, !PT ;  /* 0x0000001d17057c10 */ /* 0x000fe200087fe4ff */
[----:B------:R-:W-:-:S03]  /*1dc0*/  ULEA.HI UR19, UR19, UR4, URZ, 0x6 ;  /* 0x0000000413137291 */ /* 0x000fc6000f8f303f */
[----:B------:R-:W-:Y:S01]  /*1dd0*/  IADD3 R10, R7, UR10, RZ ;  /* 0x0000000a070a7c10 */ /* 0x000fe2000fffe0ff */
[----:B------:R-:W-:Y:S01]  /*1de0*/  IMAD.WIDE.U32 R4, R0, c[0x0][0x370], R4 ;  /* 0x0000dc0000047a25 */ /* 0x000fe200078e0004 */
[----:B------:R-:W-:Y:S01]  /*1df0*/  LEA.HI R0, R20, R19, RZ, 0x5 ;  /* 0x0000001314007211 */ /* 0x000fe200078f28ff */
[----:B------:R-:W-:Y:S01]  /*1e00*/  USHF.R.S32.HI UR19, URZ, 0x6, UR19 ;  /* 0x000000063f137899 */ /* 0x000fe20008011413 */
[----:B------:R-:W-:Y:S01]  /*1e10*/  LEA R247, P4, R6, c[0x0][0x160], 0x1 ;  /* 0x0000580006f77a11 */ /* 0x000fe200078808ff */
[----:B------:R-:W-:Y:S01]  /*1e20*/  IMAD R7, R18, c[0x0][0x370], RZ ;  /* 0x0000dc0012077a24 */ /* 0x000fe200078e02ff */
[----:B------:R-:W-:Y:S01]  /*1e30*/  LOP3.LUT R8, R0, 0xffffffe0, RZ, 0xc0, !PT ;  /* 0xffffffe000087812 */ /* 0x000fe200078ec0ff */
[----:B------:R-:W-:Y:S01]  /*1e40*/  UISETP.LT.AND UP1, UPT, URZ, UR19, UPT ;  /* 0x000000133f00728c */ /* 0x000fe2000bf21270 */
[----:B------:R-:W-:Y:S01]  /*1e50*/  SHF.R.S32.HI R0, RZ, 0x5, R0 ;  /* 0x00000005ff007819 */ /* 0x000fe20000011400 */
[----:B------:R-:W-:Y:S01]  /*1e60*/  ULDC.64 UR4, c[0x0][0x200] ;  /* 0x0000800000047ab9 */ /* 0x000fe20000000a00 */
[----:B------:R-:W-:Y:S01]  /*1e70*/  IADD3 R5, R5, UR7, RZ ;  /* 0x0000000705057c10 */ /* 0x000fe2000fffe0ff */
[----:B------:R-:W-:Y:S01]  /*1e80*/  IMAD.IADD R16, R19, 0x1, -R8 ;  /* 0x0000000113107824 */ /* 0x000fe200078e0a08 */
[----:B------:R-:W-:Y:S01]  /*1e90*/  USEL UR19, URZ, UR19, !UP1 ;  /* 0x000000133f137287 */ /* 0x000fe2000c800000 */
[----:B------:R-:W-:Y:S01]  /*1ea0*/  LEA.HI.X R245, R6, c[0x0][0x164], R10, 0x1, P4 ;  /* 0x0000590006f57a11 */ /* 0x000fe200020f0c0a */
[----:B------:R-:W-:Y:S01]  /*1eb0*/  UIADD3 UR7, UR35, -0x1, URZ ;  /* 0xffffffff23077890 */ /* 0x000fe2000fffe03f */
[----:B------:R-:W-:Y:S01]  /*1ec0*/  IMAD R0, R0, UR48, R16 ;  /* 0x0000003000007c24 */ /* 0x000fe2000f8e0210 */
[----:B------:R-:W-:Y:S01]  /*1ed0*/  UISETP.GT.AND UP1, UPT, UR35, UR19, UPT ;  /* 0x000000132300728c */ /* 0x000fe2000bf24270 */
[----:B------:R-:W-:Y:S01]  /*1ee0*/  IMAD.WIDE.U32 R4, R9, c[0x0][0x378], R4 ;  /* 0x0000de0009047a25 */ /* 0x000fe200078e0004 */
[----:B------:R-:W-:-:S02]  /*1ef0*/  UIMAD.WIDE UR12, UR12, UR30, UR4 ;  /* 0x0000001e0c0c72a5 */ /* 0x000fc4000f8e0204 */
[C---:B------:R-:W-:Y:S02]  /*1f00*/  IADD3 R8, P0, R0.reuse, UR27, RZ ;  /* 0x0000001b00087c10 */ /* 0x040fe4000ff1e0ff */
[----:B------:R-:W-:Y:S02]  /*1f10*/  IADD3 R5, R5, UR8, RZ ;  /* 0x0000000805057c10 */ /* 0x000fe4000fffe0ff */
[----:B------:R-:W-:Y:S01]  /*1f20*/  LEA.HI.X.SX32 R9, R0, UR26, 0x1, P0 ;  /* 0x0000001a00097c11 */ /* 0x000fe200080f0eff */
[C---:B------:R-:W-:Y:S01]  /*1f30*/  IMAD R0, R3.reuse, c[0x0][0x374], R7 ;  /* 0x0000dd0003007a24 */ /* 0x040fe200078e0207 */
[----:B------:R-:W-:Y:S01]  /*1f40*/  PLOP3.LUT P0, PT, PT, PT, UP1, 0x80, 0x0 ;  /* 0x000000000000781c */ /* 0x000fe20003f0f018 */
[----:B------:R-:W-:Y:S01]  /*1f50*/  IMAD.WIDE.U32 R4, R3, c[0x0][0x370], R4 ;  /* 0x0000dc0003047a25 */ /* 0x000fe200078e0004 */
[----:B------:R-:W-:-:S03]  /*1f60*/  LEA R244, P2, R8, c[0x0][0x350], 0x2 ;  /* 0x0000d40008f47a11 */ /* 0x000fc600078410ff */
[----:B------:R-:W-:Y:S01]  /*1f70*/  IMAD.IADD R0, R5, 0x1, R0 ;  /* 0x0000000105007824 */ /* 0x000fe200078e0200 */
[----:B------:R-:W-:Y:S02]  /*1f80*/  LEA R248, P3, R4, c[0x0][0x330], 0x1 ;  /* 0x0000cc0004f87a11 */ /* 0x000fe400078608ff */
        /* <DEDUP_REMOVED lines=21> */
.L_x_302:
        /* <DEDUP_REMOVED lines=18> */
.L_x_303:
        /* <DEDUP_REMOVED lines=34> */
.L_x_305:
[----:B-1----:R-:W-:Y:S05]  /*2420*/  BSYNC B0 ;  /* 0x0000000000007941 */ /* 0x002fea0003800000 */
.L_x_304:
        /* <DEDUP_REMOVED lines=19> */
.L_x_307:
[----:B------:R-:W-:Y:S05]  /*2560*/  BSYNC B0 ;  /* 0x0000000000007941 */ /* 0x000fea0003800000 */
.L_x_306:
        /* <DEDUP_REMOVED lines=29> */
.L_x_309:
[----:B------:R-:W-:Y:S05]  /*2740*/  BSYNC B0 ;  /* 0x0000000000007941 */ /* 0x000fea0003800000 */
.L_x_308:
        /* <DEDUP_REMOVED lines=18> */
.L_x_301:
[----:B-1----:R-:W2:Y:S01]  /*2870*/  LDL R21, [R1+0x54] ;  /* 0x0000540001157983 */ /* 0x002ea20000100800 */
[----:B------:R-:W-:Y:S01]  /*2880*/  ULDC.64 UR4, c[0x0][0x1a0] ;  /* 0x0000680000047ab9 */ /* 0x000fe20000000a00 */
[----:B------:R-:W-:Y:S01]  /*2890*/  PLOP3.LUT P0, PT, PT, PT, UP6, 0x80, 0x0 ;  /* 0x000000000000781c */ /* 0x000fe20003f0f068 */
[----:B------:R-:W-:Y:S01]  /*28a0*/  UIMAD UR4, UR11, UR4, URZ ;  /* 0x000000040b0472a4 */ /* 0x000fe2000f8e023f */
[----:B------:R-:W-:Y:S01]  /*28b0*/  IMAD.U32 R15, RZ, RZ, UR20 ;  /* 0x00000014ff0f7e24 */ /* 0x000fe2000f8e00ff */
[----:B------:R-:W-:Y:S02]  /*28c0*/  BSSY B0, `(.L_x_311) ;  /* 0x000003b000007945 */ /* 0x000fe40003800000 */
[----:B------:R-:W-:Y:S01]  /*28d0*/  UIMAD UR5, UR20, UR5, UR4 ;  /* 0x00000005140572a4 */ /* 0x000fe2000f8e0204 */
[----:B------:R-:W-:Y:S01]  /*28e0*/  IMAD.WIDE.U32 R4, R15, c[0x0][0x1a0], R22 ;  /* 0x000068000f047a25 */ /* 0x000fe200078e0016 */
[----:B------:R-:W-:-:S04]  /*28f0*/  ULEA.HI UR4, UR7, UR7, URZ, 0x1 ;  /* 0x0000000707047291 */ /* 0x000fc8000f8f083f */
[----:B------:R-:W-:Y:S01]  /*2900*/  ULOP3.LUT UR4, UR4, 0xfffffffe, URZ, 0xc0, !UPT ;  /* 0xfffffffe04047892 */ /* 0x000fe2000f8ec03f */
[----:B------:R-:W-:Y:S01]  /*2910*/  IMAD.U32 R7, RZ, RZ, UR5 ;  /* 0x00000005ff077e24 */ /* 0x000fe2000f8e00ff */
[----:B------:R-:W-:Y:S01]  /*2920*/  @P0 BAR.SYNC.DEFER_BLOCKING 0x0 ;  /* 0x0000000000000b1d */ /* 0x000fe20000010000 */
[----:B------:R-:W-:Y:S01]  /*2930*/  IADD3 R6, P2, R4, UR31, RZ ;  /* 0x0000001f04067c10 */ /* 0x000fe2000ff5e0ff */
[----:B------:R-:W-:Y:S01]  /*2940*/  UIADD3 UR4, UR7, -UR4, URZ ;  /* 0x8000000407047290 */ /* 0x000fe2000fffe03f */
[----:B------:R-:W-:Y:S02]  /*2950*/  IMAD R4, R17, c[0x0][0x1b8], RZ ;  /* 0x00006e0011047a24 */ /* 0x000fe400078e02ff */
[----:B------:R-:W-:Y:S01]  /*2960*/  IADD3.X R7, R5, UR32, R7, P2, !PT ;  /* 0x0000002005077c10 */ /* 0x000fe200097fe407 */
[----:B------:R-:W-:Y:S01]  /*2970*/  UISETP.NE.AND UP0, UPT, UR4, 0x1, UPT ;  /* 0x000000010400788c */ /* 0x000fe2000bf05270 */
[----:B------:R-:W-:Y:S01]  /*2980*/  IMAD R4, R14, c[0x0][0x1bc], R4 ;  /* 0x00006f000e047a24 */ /* 0x000fe200078e0204 */
[----:B------:R-:W-:-:S02]  /*2990*/  UIMAD UR4, UR23, -0x80, UR18 ;  /* 0xffffff80170478a4 */ /* 0x000fc4000f8e0212 */
[----:B------:R-:W-:-:S04]  /*29a0*/  IMAD.WIDE.U32 R6, R14, c[0x0][0x1b8], R6 ;  /* 0x00006e000e067a25 */ /* 0x000fc800078e0006 */
[----:B------:R-:W-:Y:S02]  /*29b0*/  ISETP.GE.AND P1, PT, R3, UR4, PT ;  /* 0x0000000403007c0c */ /* 0x000fe4000bf26270 */
[----:B------:R-:W-:Y:S02]  /*29c0*/  IADD3 R13, R7, R4, RZ ;  /* 0x00000004070d7210 */ /* 0x000fe40007ffe0ff */
[----:B--2---:R-:W-:-:S09]  /*29d0*/  SHF.L.U32 R0, R21, 0x1, RZ ;  /* 0x0000000115007819 */ /* 0x004fd200000006ff */
        /* <DEDUP_REMOVED lines=41> */
.L_x_312:
[----:B------:R-:W-:Y:S05]  /*2c70*/  BSYNC B0 ;  /* 0x0000000000007941 */ /* 0x000fea0003800000 */
.L_x_311:
        /* <DEDUP_REMOVED lines=41> */
.L_x_314:
[----:B------:R-:W-:Y:S05]  /*2f10*/  BSYNC B0 ;  /* 0x0000000000007941 */ /* 0x000fea0003800000 */
.L_x_313:
        /* <DEDUP_REMOVED lines=39> */
.L_x_316:
[----:B------:R-:W-:Y:S05]  /*3190*/  BSYNC B0 ;  /* 0x0000000000007941 */ /* 0x000fea0003800000 */
.L_x_315:
        /* <DEDUP_REMOVED lines=19> */
.L_x_318:
        /* <DEDUP_REMOVED lines=36> */
.L_x_319:
[----:B------:R-:W-:Y:S05]  /*3510*/  BSYNC B0 ;  /* 0x0000000000007941 */ /* 0x000fea0003800000 */
.L_x_317:
[----:B--2-4-:R-:W2:Y:S01]  /*3520*/  LDL R9, [R1+0x14] ;  /* 0x0000140001097983 */ /* 0x014ea20000100800 */
[----:B-1----:R-:W-:Y:S01]  /*3530*/  IMAD.MOV.U32 R7, RZ, RZ, 0x4 ;  /* 0x00000004ff077424 */ /* 0x002fe200078e00ff */
[----:B------:R-:W-:Y:S01]  /*3540*/  MOV R8, 0x7f800000 ;  /* 0x7f80000000087802 */ /* 0x000fe20000000f00 */
[----:B------:R-:W-:Y:S01]  /*3550*/  IMAD.MOV.U32 R11, RZ, RZ, 0x7f800000 ;  /* 0x7f800000ff0b7424 */ /* 0x000fe200078e00ff */
[----:B------:R-:W-:Y:S02]  /*3560*/  MOV R10, 0x7f800000 ;  /* 0x7f800000000a7802 */ /* 0x000fe40000000f00 */
[C---:B--2---:R-:W-:Y:S02]  /*3570*/  IADD3 R6, R9.reuse, 0x28, RZ ;  /* 0x0000002809067810 */ /* 0x044fe40007ffe0ff */
[----:B------:R-:W-:Y:S02]  /*3580*/  IADD3 R4, R9, 0x20, RZ ;  /* 0x0000002009047810 */ /* 0x000fe40007ffe0ff */
[----:B------:R-:W-:-:S02]  /*3590*/  ISETP.GE.AND P2, PT, R6, UR4, PT ;  /* 0x0000000406007c0c */ /* 0x000fc4000bf46270 */
[----:B------:R-:W-:Y:S02]  /*35a0*/  IADD3 R5, R9, 0x8, RZ ;  /* 0x0000000809057810 */ /* 0x000fe40007ffe0ff */
[----:B------:R-:W-:Y:S01]  /*35b0*/  ISETP.GE.AND P3, PT, R4, UR4, PT ;  /* 0x0000000404007c0c */ /* 0x000fe2000bf66270 */
[----:B------:R-:W-:Y:S01]  /*35c0*/  IMAD.MOV.U32 R4, RZ, RZ, 0x4 ;  /* 0x00000004ff047424 */ /* 0x000fe200078e00ff */
[----:B------:R-:W-:Y:S02]  /*35d0*/  ISETP.GE.AND P4, PT, R5, UR4, PT ;  /* 0x0000000405007c0c */ /* 0x000fe4000bf86270 */
[C---:B------:R-:W-:Y:S01]  /*35e0*/  ISETP.GE.AND P6, PT, R9.reuse, UR4, PT ;  /* 0x0000000409007c0c */ /* 0x040fe2000bfc6270 */
[----:B------:R-:W-:Y:S01]  /*35f0*/  IMAD.WIDE R4, R9, R4, UR12 ;  /* 0x0000000c09047e25 */ /* 0x000fe2000f8e0204 */
[----:B------:R-:W-:-:S03]  /*3600*/  ULDC.64 UR4, c[0x0][0x198] ;  /* 0x0000660000047ab9 */ /* 0x000fc60000000a00 */
[----:B------:R-:W-:Y:S02]  /*3610*/  IMAD.MOV.U32 R9, RZ, RZ, 0x7f800000 ;  /* 0x7f800000ff097424 */ /* 0x000fe400078e00ff */
[----:B------:R-:W-:-:S04]  /*3620*/  @!P2 IMAD.WIDE R6, R6, R7, UR12 ;  /* 0x0000000c0606ae25 */ /* 0x000fc8000f8e0207 */
[----:B------:R1:W2:Y:S04]  /*3630*/  @!P3 LDG.E R9, [R4.64+0x80] ;  /* 0x0000800e0409b981 */ /* 0x0002a8000c1e1900 */
[----:B------:R4:W5:Y:S04]  /*3640*/  @!P2 LDG.E R8, [R6.64] ;  /* 0x0000000e0608a981 */ /* 0x000968000c1e1900 */
[----:B---3--:R1:W3:Y:S04]  /*3650*/  @!P4 LDG.E R10, [R4.64+0x20] ;  /* 0x0000200e040ac981 */ /* 0x0082e8000c1e1900 */
[----:B------:R1:W3:Y:S01]  /*3660*/  @!P6 LDG.E R11, [R4.64] ;  /* 0x0000000e040be981 */ /* 0x0002e2000c1e1900 */
[----:B------:R-:W-:-:S03]  /*3670*/  UIMAD UR4, UR11, UR4, URZ ;  /* 0x000000040b0472a4 */ /* 0x000fc6000f8e023f */
[----:B------:R2:W-:Y:S01]  /*3680*/  @P1 STS [R0+0x9000], RZ ;  /* 0x009000ff00001388 */ /* 0x0005e20000000800 */
[----:B------:R-:W-:-:S03]  /*3690*/  UIMAD UR4, UR20, UR5, UR4 ;  /* 0x00000005140472a4 */ /* 0x000fc6000f8e0204 */
[----:B------:R2:W-:Y:S04]  /*36a0*/  @P1 STS [R0+0x9004], RZ ;  /* 0x009004ff00001388 */ /* 0x0005e80000000800 */
[----:B------:R2:W-:Y:S04]  /*36b0*/  @P1 STS.64 [R0+0x9008], RZ ;  /* 0x009008ff00001388 */ /* 0x0005e80000000a00 */
[----:B------:R2:W-:Y:S04]  /*36c0*/  @P1 STS.128 [R0+0xb000], RZ ;  /* 0x00b000ff00001388 */ /* 0x0005e80000000c00 */
[----:B------:R2:W-:Y:S01]  /*36d0*/  @P1 STS.128 [R0+0xd000], RZ ;  /* 0x00d000ff00001388 */ /* 0x0005e20000000c00 */
[----:B-1----:R-:W-:-:S05]  /*36e0*/  IMAD.WIDE.U32 R4, R15, c[0x0][0x198], R22 ;  /* 0x000066000f047a25 */ /* 0x002fca00078e0016 */
[----:B----4-:R-:W-:Y:S02]  /*36f0*/  IADD3 R6, P2, R4, UR24, RZ ;  /* 0x0000001804067c10 */ /* 0x010fe4000ff5e0ff */
[----:B------:R-:W-:-:S04]  /*3700*/  MOV R4, UR4 ;  /* 0x0000000400047c02 */ /* 0x000fc80008000f00 */
[----:B------:R-:W-:Y:S01]  /*3710*/  IADD3.X R7, R5, UR28, R4, P2, !PT ;  /* 0x0000001c05077c10 */ /* 0x000fe200097fe404 */
[----:B------:R-:W-:Y:S01]  /*3720*/  IMAD R4, R17, c[0x0][0x1b0], RZ ;  /* 0x00006c0011047a24 */ /* 0x000fe200078e02ff */
[----:B------:R-:W-:Y:S03]  /*3730*/  BSSY B0, `(.L_x_320) ;  /* 0x000002c000007945 */ /* 0x000fe60003800000 */
[C---:B------:R-:W-:Y:S02]  /*3740*/  IMAD R4, R14.reuse, c[0x0][0x1b4], R4 ;  /* 0x00006d000e047a24 */ /* 0x040fe400078e0204 */
[----:B------:R-:W-:-:S04]  /*3750*/  IMAD.WIDE.U32 R6, R14, c[0x0][0x1b0], R6 ;  /* 0x00006c000e067a25 */ /* 0x000fc800078e0006 */
[----:B------:R-:W-:Y:S01]  /*3760*/  IMAD.IADD R13, R7, 0x1, R4 ;  /* 0x00000001070d7824 */ /* 0x000fe200078e0204 */
[----:B-----5:R1:W-:Y:S04]  /*3770*/  STL [R1+0x24], R8 ;  /* 0x0000240801007387 */ /* 0x0203e80000100800 */
[----:B--2---:R1:W-:Y:S04]  /*3780*/  STL [R1+0x20], R9 ;  /* 0x0000200901007387 */ /* 0x0043e80000100800 */
[----:B---3--:R1:W-:Y:S04]  /*3790*/  STL [R1+0x2c], R10 ;  /* 0x00002c0a01007387 */ /* 0x0083e80000100800 */
[----:B------:R1:W-:Y:S01]  /*37a0*/  STL [R1+0x28], R11 ;  /* 0x0000280b01007387 */ /* 0x0003e20000100800 */
        /* <DEDUP_REMOVED lines=36> */
.L_x_321:
[----:B------:R-:W-:Y:S05]  /*39f0*/  BSYNC B0 ;  /* 0x0000000000007941 */ /* 0x000fea0003800000 */
.L_x_320:
        /* <DEDUP_REMOVED lines=38> */
.L_x_323:
[----:B------:R-:W-:Y:S05]  /*3c60*/  BSYNC B0 ;  /* 0x0000000000007941 */ /* 0x000fea0003800000 */
.L_x_322:
[----:B------:R-:W0:Y:S01]  /*3c70*/  LDGDEPBAR ;  /* 0x00000000000079af */ /* 0x000e220000000000 */
[----:B------:R-:W-:Y:S02]  /*3c80*/  ULDC.64 UR8, c[0x0][0x318] ;  /* 0x0000c60000087ab9 */ /* 0x000fe40000000a00 */
[----:B------:R-:W-:-:S02]  /*3c90*/  UISETP.NE.U32.AND UP1, UPT, URZ, UR8, UPT ;  /* 0x000000083f00728c */ /* 0x000fc4000bf25070 */
        /* <DEDUP_REMOVED lines=14> */
[----:B------:R-:W-:Y:S02]  /*3d80*/  IMAD.U32 R5, RZ, RZ, UR9 ;  /* 0x00000009ff057e24 */ /* 0x000fe4000f8e00ff */
[----:B------:R-:W-:Y:S02]  /*3d90*/  IMAD.MOV.U32 R8, RZ, RZ, c[0x0][0x308] ;  /* 0x0000c200ff087624 */ /* 0x000fe400078e00ff */
[----:B------:R-:W-:Y:S01]  /*3da0*/  IMAD.MOV.U32 R9, RZ, RZ, c[0x0][0x30c] ;  /* 0x0000c300ff097624 */ /* 0x000fe200078e00ff */
[----:B------:R1:W3:Y:S04]  /*3db0*/  @P1 LDG.E R3, [R4.64] ;  /* 0x0000000e04031981 */ /* 0x0002e8000c1e1900 */
[----:B------:R-:W4:Y:S01]  /*3dc0*/  S2R R6, SR_TID.X ;  /* 0x0000000000067919 */ /* 0x000f220000002100 */
[----:B------:R-:W3:Y:S01]  /*3dd0*/  @P1 MUFU.RCP R10, c[0x0][0x238] ;  /* 0x00008e00000a1b08 */ /* 0x000ee20000001000 */
[----:B--2---:R-:W-:Y:S01]  /*3de0*/  LEA.HI R0, R20, R19, RZ, 0x6 ;  /* 0x0000001314007211 */ /* 0x004fe200078f30ff */
[----:B------:R-:W-:Y:S01]  /*3df0*/  IMAD.U32 R7, RZ, RZ, UR23 ;  /* 0x00000017ff077e24 */ /* 0x000fe2000f8e00ff */
[----:B------:R-:W2:Y:S04]  /*3e00*/  LDSM.16.M88.4 R168, [R217+0xf000] ;  /* 0x00f00000d9a8783b */ /* 0x000ea80000000200 */
[----:B------:R-:W2:Y:S04]  /*3e10*/  LDSM.16.M88.4 R172, [R217+0xf400] ;  /* 0x00f40000d9ac783b */ /* 0x000ea80000000200 */
[----:B------:R-:W2:Y:S04]  /*3e20*/  LDSM.16.M88.4 R176, [R218+0xf000] ;  /* 0x00f00000dab0783b */ /* 0x000ea80000000200 */
[----:B------:R-:W2:Y:S04]  /*3e30*/  LDSM.16.M88.4 R180, [R218+0xf400] ;  /* 0x00f40000dab4783b */ /* 0x000ea80000000200 */
[----:B------:R-:W2:Y:S04]  /*3e40*/  LDSM.16.M88.4 R184, [R217+0x11000] ;  /* 0x01100000d9b8783b */ /* 0x000ea80000000200 */
[----:B-1----:R1:W5:Y:S04]  /*3e50*/  LDG.E.64 R4, [R8.64+0x8] ;  /* 0x0000080e08047981 */ /* 0x002368000c1e1b00 */
[----:B------:R-:W2:Y:S04]  /*3e60*/  LDSM.16.M88.4 R188, [R217+0x11400] ;  /* 0x01140000d9bc783b */ /* 0x000ea80000000200 */
[----:B------:R-:W2:Y:S04]  /*3e70*/  LDSM.16.M88.4 R192, [R218+0x11000] ;  /* 0x01100000dac0783b */ /* 0x000ea80000000200 */
[----:B------:R-:W2:Y:S04]  /*3e80*/  LDSM.16.M88.4 R196, [R218+0x11400] ;  /* 0x01140000dac4783b */ /* 0x000ea80000000200 */
[----:B------:R-:W2:Y:S04]  /*3e90*/  LDSM.16.M88.4 R200, [R217+0x13000] ;  /* 0x01300000d9c8783b */ /* 0x000ea80000000200 */
[----:B------:R-:W2:Y:S04]  /*3ea0*/  LDSM.16.M88.4 R204, [R217+0x13400] ;  /* 0x01340000d9cc783b */ /* 0x000ea80000000200 */
[----:B------:R-:W2:Y:S04]  /*3eb0*/  LDSM.16.M88.4 R208, [R218+0x13000] ;  /* 0x01300000dad0783b */ /* 0x000ea80000000200 */
[----:B-1----:R-:W2:Y:S01]  /*3ec0*/  LDG.E.64 R8, [R8.64] ;  /* 0x0000000e08087981 */ /* 0x002ea2000c1e1b00 */
[----:B------:R-:W-:Y:S01]  /*3ed0*/  SHF.R.S32.HI R0, RZ, 0x6, R0 ;  /* 0x00000006ff007819 */ /* 0x000fe20000011400 */
[C---:B------:R-:W-:Y:S01]  /*3ee0*/  IMAD.SHL.U32 R219, R227.reuse, 0x2, RZ ;  /* 0x00000002e3db7824 */ /* 0x040fe200078e00ff */
[----:B----4-:R-:W-:Y:S01]  /*3ef0*/  SHF.L.U32 R6, R6, 0x1, RZ ;  /* 0x0000000106067819 */ /* 0x010fe200000006ff */
[----:B------:R-:W1:Y:S01]  /*3f00*/  LDSM.16.M88.4 R212, [R218+0x13400] ;  /* 0x01340000dad4783b */ /* 0x000e620000000200 */
[----:B------:R-:W-:Y:S01]  /*3f10*/  IADD3 R216, R227, 0x1800, RZ ;  /* 0x00001800e3d87810 */ /* 0x000fe20007ffe0ff */
[----:B------:R-:W-:Y:S01]  /*3f20*/  IMAD.SHL.U32 R237, R0, 0x20, RZ ;  /* 0x0000002000ed7824 */ /* 0x000fe200078e00ff */
[----:B------:R-:W-:Y:S01]  /*3f30*/  UIADD3 UR20, UR21, 0x80, UR20 ;  /* 0x0000008015147890 */ /* 0x000fe2000fffe014 */
[----:B------:R-:W-:Y:S01]  /*3f40*/  IMAD R7, R7, 0x4, R0 ;  /* 0x0000000407077824 */ /* 0x000fe200078e0200 */
[----:B------:R-:W-:Y:S01]  /*3f50*/  SHF.R.S32.HI R0, RZ, 0x1f, R16 ;  /* 0x0000001fff007819 */ /* 0x000fe20000011410 */
[----:B------:R-:W-:Y:S01]  /*3f60*/  IMAD.MOV.U32 R249, RZ, RZ, R236 ;  /* 0x000000fffff97224 */ /* 0x000fe200078e00ec */
[----:B------:R-:W-:Y:S01]  /*3f70*/  LOP3.LUT R237, R237, 0x6, R6, 0xf8, !PT ;  /* 0x00000006eded7812 */ /* 0x000fe200078ef806 */
[----:B------:R-:W-:Y:S01]  /*3f80*/  IMAD.U32 R6, RZ, RZ, UR23 ;  /* 0x00000017ff067e24 */ /* 0x000fe2000f8e00ff */
[----:B------:R-:W-:Y:S01]  /*3f90*/  SEL R216, R216, R227, !P0 ;  /* 0x000000e3d8d87207 */ /* 0x000fe20004000000 */
[----:B------:R-:W-:Y:S01]  /*3fa0*/  CS2R R126, SRZ ;  /* 0x00000000007e7805 */ /* 0x000fe2000001ff00 */
[----:B------:R-:W-:Y:S01]  /*3fb0*/  CS2R R124, SRZ ;  /* 0x00000000007c7805 */ /* 0x000fe2000001ff00 */
[----:B------:R-:W-:Y:S01]  /*3fc0*/  CS2R R130, SRZ ;  /* 0x0000000000827805 */ /* 0x000fe2000001ff00 */
[----:B------:R-:W-:Y:S01]  /*3fd0*/  LEA R237, R6, R237, 0x7 ;  /* 0x000000ed06ed7211 */ /* 0x000fe200078e38ff */
[----:B------:R-:W-:Y:S01]  /*3fe0*/  CS2R R128, SRZ ;  /* 0x0000000000807805 */ /* 0x000fe2000001ff00 */
[----:B------:R-:W-:Y:S01]  /*3ff0*/  CS2R R122, SRZ ;  /* 0x00000000007a7805 */ /* 0x000fe2000001ff00 */
[----:B------:R-:W-:Y:S01]  /*4000*/  CS2R R120, SRZ ;  /* 0x0000000000787805 */ /* 0x000fe2000001ff00 */
[C---:B------:R-:W-:Y:S01]  /*4010*/  IADD3 R252, R237.reuse, 0x8, RZ ;  /* 0x00000008edfc7810 */ /* 0x040fe20007ffe0ff */
[----:B------:R-:W-:Y:S01]  /*4020*/  I2F R250, R237 ;  /* 0x000000ed00fa7306 */ /* 0x000fe20000201400 */
[----:B------:R-:W-:Y:S01]  /*4030*/  IADD3 R251, R237, 0x1, RZ ;  /* 0x00000001edfb7810 */ /* 0x000fe20007ffe0ff */
[----:B------:R-:W-:Y:S01]  /*4040*/  CS2R R118, SRZ ;  /* 0x0000000000767805 */ /* 0x000fe2000001ff00 */
[----:B------:R-:W-:Y:S01]  /*4050*/  CS2R R116, SRZ ;  /* 0x0000000000747805 */ /* 0x000fe2000001ff00 */
[----:B------:R-:W-:Y:S01]  /*4060*/  CS2R R110, SRZ ;  /* 0x00000000006e7805 */ /* 0x000fe2000001ff00 */
[----:B------:R-:W-:Y:S01]  /*4070*/  CS2R R108, SRZ ;  /* 0x00000000006c7805 */ /* 0x000fe2000001ff00 */
[----:B------:R-:W-:Y:S01]  /*4080*/  CS2R R114, SRZ ;  /* 0x0000000000727805 */ /* 0x000fe2000001ff00 */
[----:B------:R-:W-:Y:S01]  /*4090*/  CS2R R112, SRZ ;  /* 0x0000000000707805 */ /* 0x000fe2000001ff00 */
[----:B------:R-:W-:Y:S01]  /*40a0*/  I2F R252, R252 ;  /* 0x000000fc00fc7306 */ /* 0x000fe20000201400 */
[----:B------:R-:W-:Y:S01]  /*40b0*/  CS2R R106, SRZ ;  /* 0x00000000006a7805 */ /* 0x000fe2000001ff00 */
        /* <DEDUP_REMOVED lines=36> */
[----:B------:R-:W-:Y:S01]  /*4300*/  IMAD.SHL.U32 R216, R216, 0x2, RZ ;  /* 0x00000002d8d87824 */ /* 0x000fe200078e00ff */
[----:B------:R-:W-:Y:S01]  /*4310*/  UMOV UR4, URZ ;  /* 0x0000003f00047c82 */ /* 0x000fe20008000000 */
[----:B------:R-:W-:Y:S01]  /*4320*/  IMAD.IADD R220, R219, 0x1, R226 ;  /* 0x00000001dbdc7824 */ /* 0x000fe200078e02e2 */
[----:B------:R-:W-:Y:S01]  /*4330*/  UIADD3 UR20, UR20, -UR18, URZ ;  /* 0x8000001214147290 */ /* 0x000fe2000fffe03f */
[----:B---3--:R-:W-:-:S04]  /*4340*/  @P1 FMUL.FTZ R3, R3, R10 ;  /* 0x0000000a03031220 */ /* 0x008fc80000410000 */
[----:B------:R3:W4:Y:S02]  /*4350*/  @P1 R2UR UR5, R3 ;  /* 0x00000000030513c2 */ /* 0x00072400000e0000 */
[----:B---3--:R-:W-:Y:S01]  /*4360*/  IADD3 R3, R225, 0x1800, RZ ;  /* 0x00001800e1037810 */ /* 0x008fe20007ffe0ff */
[----:B----4-:R-:W-:Y:S01]  /*4370*/  @UP1 UMOV UR4, UR5 ;  /* 0x0000000500041c82 */ /* 0x010fe20008000000 */
[----:B-----5:R-:W-:Y:S02]  /*4380*/  IADD3 R16, P2, P1, R4, UR46, R16 ;  /* 0x0000002e04107c10 */ /* 0x020fe4000f95e010 */
[----:B------:R-:W-:Y:S02]  /*4390*/  SEL R3, R3, R225, !P0 ;  /* 0x000000e103037207 */ /* 0x000fe40004000000 */
[----:B------:R-:W-:Y:S02]  /*43a0*/  IADD3.X R4, R5, UR50, R0, P2, P1 ;  /* 0x0000003205047c10 */ /* 0x000fe400097e2400 */
[----:B------:R-:W-:Y:S01]  /*43b0*/  IADD3 R0, R237, 0x19, RZ ;  /* 0x00000019ed007810 */ /* 0x000fe20007ffe0ff */
[----:B------:R-:W-:-:S05]  /*43c0*/  IMAD.SHL.U32 R3, R3, 0x2, RZ ;  /* 0x0000000203037824 */ /* 0x000fca00078e00ff */
[----:B------:R-:W3:Y:S01]  /*43d0*/  I2F R0, R0 ;  /* 0x0000000000007306 */ /* 0x000ee20000201400 */
[----:B--2---:R-:W2:Y:S01]  /*43e0*/  R2UR UR11, R8 ;  /* 0x00000000080b73c2 */ /* 0x004ea200000e0000 */
[----:B---3--:R3:W-:Y:S07]  /*43f0*/  STL [R1+0x10], R0 ;  /* 0x0000100001007387 */ /* 0x0087ee0000100800 */
[----:B------:R4:W5:Y:S01]  /*4400*/  R2UR UR10, R9 ;  /* 0x00000000090a73c2 */ /* 0x00096200000e0000 */
[----:B--2---:R-:W-:-:S02]  /*4410*/  LOP3.LUT R5, R4, UR11, RZ, 0x3c, !PT ;  /* 0x0000000b04057c12 */ /* 0x004fc4000f8e3cff */
[----:B---3--:R-:W-:Y:S02]  /*4420*/  IADD3 R0, R237, 0x18, RZ ;  /* 0x00000018ed007810 */ /* 0x008fe40007ffe0ff */
[----:B------:R-:W-:Y:S01]  /*4430*/  MOV R4, c[0x0][0x22c] ;  /* 0x00008b0000047a02 */ /* 0x000fe20000000f00 */
[----:B----4-:R-:W-:-:S03]  /*4440*/  IMAD.WIDE.U32 R8, R16, -0x2daee0ad, RZ ;  /* 0xd2511f5310087825 */ /* 0x010fc600078e00ff */
[----:B------:R-:W2:Y:S01]  /*4450*/  I2F R0, R0 ;  /* 0x0000000000007306 */ /* 0x000ea20000201400 */
[----:B------:R-:W-:Y:S01]  /*4460*/  IMAD R4, R4, c[0x0][0x1c0], RZ ;  /* 0x0000700004047a24 */ /* 0x000fe200078e02ff */
[----:B--2---:R2:W-:Y:S02]  /*4470*/  STL [R1+0xc], R0 ;  /* 0x00000c0001007387 */ /* 0x0045e40000100800 */
[----:B--2---:R-:W-:-:S06]  /*4480*/  IADD3 R0, R237, 0x11, RZ ;  /* 0x00000011ed007810 */ /* 0x004fcc0007ffe0ff */
[----:B------:R-:W2:Y:S02]  /*4490*/  I2F R0, R0 ;  /* 0x0000000000007306 */ /* 0x000ea40000201400 */
[----:B--2---:R2:W-:Y:S02]  /*44a0*/  STL [R1+0x8], R0 ;  /* 0x0000080001007387 */ /* 0x0045e40000100800 */
[----:B--2---:R-:W-:-:S06]  /*44b0*/  IADD3 R0, R237, 0x10, RZ ;  /* 0x00000010ed007810 */ /* 0x004fcc0007ffe0ff */
[----:B------:R-:W2:Y:S02]  /*44c0*/  I2F R0, R0 ;  /* 0x0000000000007306 */ /* 0x000ea40000201400 */
[----:B--2---:R2:W-:Y:S02]  /*44d0*/  STL [R1+0x4], R0 ;  /* 0x0000040001007387 */ /* 0x0045e40000100800 */
[----:B--2---:R-:W-:-:S06]  /*44e0*/  IADD3 R0, R237, 0x9, RZ ;  /* 0x00000009ed007810 */ /* 0x004fcc0007ffe0ff */
[----:B------:R-:W2:Y:S02]  /*44f0*/  I2F R0, R0 ;  /* 0x0000000000007306 */ /* 0x000ea40000201400 */
[----:B--2---:R5:W-:Y:S04]  /*4500*/  STL [R1], R0 ;  /* 0x0000000001007387 */ /* 0x004be80000100800 */
[----:B------:R2:W-:Y:S04]  /*4510*/  STL [R1+0x50], R5 ;  /* 0x0000500501007387 */ /* 0x0005e80000100800 */
[----:B------:R3:W-:Y:S01]  /*4520*/  STL.64 [R1+0x60], R8 ;  /* 0x0000600801007387 */ /* 0x0007e20000100a00 */
[----:B-----5:R-:W-:Y:S01]  /*4530*/  LOP3.LUT R0, R7, UR10, RZ, 0x3c, !PT ;  /* 0x0000000a07007c12 */ /* 0x020fe2000f8e3cff */
[----:B------:R-:W-:-:S02]  /*4540*/  IMAD.SHL.U32 R7, R4, 0x10, RZ ;  /* 0x0000001004077824 */ /* 0x000fc400078e00ff */
[----:B--2---:R-:W-:Y:S01]  /*4550*/  IMAD.SHL.U32 R5, R4, 0x8, RZ ;  /* 0x0000000804057824 */ /* 0x004fe200078e00ff */
[----:B------:R-:W-:Y:S02]  /*4560*/  LOP3.LUT R0, R9, R0, RZ, 0x3c, !PT ;  /* 0x0000000009007212 */ /* 0x000fe400078e3cff */
[C---:B------:R-:W-:Y:S02]  /*4570*/  IADD3 R6, R7.reuse, 0x20, RZ ;  /* 0x0000002007067810 */ /* 0x040fe40007ffe0ff */
[----:B------:R-:W-:Y:S01]  /*4580*/  IADD3 R4, R7, 0x40, RZ ;  /* 0x0000004007047810 */ /* 0x000fe20007ffe0ff */
[----:B---3--:R-:W-:Y:S01]  /*4590*/  IMAD.WIDE.U32 R8, R0, -0x326172a9, RZ ;  /* 0xcd9e8d5700087825 */ /* 0x008fe200078e00ff */
[----:B------:R-:W-:-:S03]  /*45a0*/  IADD3 R7, R5, R6, RZ ;  /* 0x0000000605077210 */ /* 0x000fc60007ffe0ff */
[C---:B------:R-:W-:Y:S02]  /*45b0*/  IMAD.IADD R6, R5.reuse, 0x1, R4 ;  /* 0x0000000105067824 */ /* 0x040fe400078e0204 */
[----:B------:R-:W-:-:S03]  /*45c0*/  IMAD.IADD R7, R5, 0x1, R7 ;  /* 0x0000000105077824 */ /* 0x000fc600078e0207 */
[C---:B------:R-:W-:Y:S01]  /*45d0*/  IADD3 R6, R5.reuse, R6, RZ ;  /* 0x0000000605067210 */ /* 0x040fe20007ffe0ff */
[----:B------:R-:W-:-:S04]  /*45e0*/  IMAD.IADD R7, R5, 0x1, R7 ;  /* 0x0000000105077824 */ /* 0x000fc800078e0207 */
[C---:B------:R-:W-:Y:S02]  /*45f0*/  IMAD.IADD R6, R5.reuse, 0x1, R6 ;  /* 0x0000000105067824 */ /* 0x040fe400078e0206 */
[----:B------:R-:W-:-:S03]  /*4600*/  IMAD.IADD R7, R5, 0x1, R7 ;  /* 0x0000000105077824 */ /* 0x000fc600078e0207 */
[C---:B------:R-:W-:Y:S01]  /*4610*/  IADD3 R6, R5.reuse, R6, RZ ;  /* 0x0000000605067210 */ /* 0x040fe20007ffe0ff */
[C---:B------:R-:W-:Y:S01]  /*4620*/  IMAD.IADD R4, R5.reuse, 0x1, R7 ;  /* 0x0000000105047824 */ /* 0x040fe200078e0207 */
[----:B------:R2:W-:Y:S03]  /*4630*/  STL [R1+0x44], R7 ;  /* 0x0000440701007387 */ /* 0x0005e60000100800 */
[----:B------:R-:W-:Y:S01]  /*4640*/  IMAD.IADD R0, R5, 0x1, R6 ;  /* 0x0000000105007824 */ /* 0x000fe200078e0206 */
[----:B------:R2:W-:Y:S04]  /*4650*/  STL.64 [R1+0x30], R8 ;  /* 0x0000300801007387 */ /* 0x0005e80000100a00 */
[----:B------:R2:W-:Y:S04]  /*4660*/  STL [R1+0x40], R6 ;  /* 0x0000400601007387 */ /* 0x0005e80000100800 */
[----:B------:R2:W-:Y:S04]  /*4670*/  STL [R1+0x4c], R4 ;  /* 0x00004c0401007387 */ /* 0x0005e80000100800 */
[----:B-1----:R2:W-:Y:S02]  /*4680*/  STL [R1+0x48], R0 ;  /* 0x0000480001007387 */ /* 0x0025e40000100800 */
.L_x_326:
[----:B------:R-:W0:Y:S01]  /*4690*/  LDGDEPBAR ;  /* 0x00000000000079af */ /* 0x000e220000000000 */
[----:B--2---:R-:W-:Y:S01]  /*46a0*/  IMAD.IADD R0, R226, 0x1, R216 ;  /* 0x00000001e2007824 */ /* 0x004fe200078e02d8 */
[----:B------:R-:W-:Y:S02]  /*46b0*/  UIADD3 UR8, UR11, 0x3c6ef372, URZ ;  /* 0x3c6ef3720b087890 */ /* 0x000fe4000fffe03f */
[----:B------:R-:W-:Y:S02]  /*46c0*/  USHF.L.U32 UR9, UR7, 0x6, URZ ;  /* 0x0000000607097899 */ /* 0x000fe4000800063f */
[----:B------:R-:W-:Y:S02]  /*46d0*/  USHF.L.U32 UR5, UR23, 0x7, URZ ;  /* 0x0000000717057899 */ /* 0x000fe4000800063f */
[----:B------:R-:W3:Y:S01]  /*46e0*/  LDL.64 R228, [R1+0x30] ;  /* 0x0000300001e47983 */ /* 0x000ee20000100a00 */
[----:B------:R-:W-:Y:S02]  /*46f0*/  UISETP.GE.AND UP0, UPT, UR9, UR20, UPT ;  /* 0x000000140900728c */ /* 0x000fe4000bf06270 */
[----:B------:R-:W-:Y:S02]  /*4700*/  UIADD3 UR5, UR5, 0x80, URZ ;  /* 0x0000008005057890 */ /* 0x000fe4000fffe03f */
[----:B------:R-:W-:Y:S01]  /*4710*/  UIADD3 UR6, UR10, -0x4498517b, URZ ;  /* 0xbb67ae850a067890 */ /* 0x000fe2000fffe03f */
[----:B------:R-:W3:Y:S01]  /*4720*/  LDL.64 R230, [R1+0x60] ;  /* 0x0000600001e67983 */ /* 0x000ee20000100a00 */
[----:B------:R-:W-:Y:S02]  /*4730*/  UISETP.LT.AND UP0, UPT, UR5, UR18, UP0 ;  /* 0x000000120500728c */ /* 0x000fe40008701270 */
[----:B------:R-:W-:Y:S02]  /*4740*/  UIADD3 UR5, UR11, -0x61c88647, URZ ;  /* 0x9e3779b90b057890 */ /* 0x000fe4000fffe03f */
[----:B------:R-:W-:Y:S01]  /*4750*/  UISETP.GT.AND UP3, UPT, UR7, UR19, UPT ;  /* 0x000000130700728c */ /* 0x000fe2000bf64270 */
[----:B------:R-:W4:Y:S01]  /*4760*/  LDL R233, [R1+0x68] ;  /* 0x0000680001e97983 */ /* 0x000f220000100800 */
[----:B------:R-:W-:Y:S03]  /*4770*/  PLOP3.LUT P0, PT, PT, PT, UP0, 0x80, 0x0 ;  /* 0x000000000000781c */ /* 0x000fe60003f0f008 */
[----:B------:R-:W3:Y:S04]  /*4780*/  LDL R232, [R1+0x50] ;  /* 0x0000500001e87983 */ /* 0x000ee80000100800 */
[----:B------:R1:W-:Y:S04]  /*4790*/  STL [R1+0x6c], R2 ;  /* 0x00006c0201007387 */ /* 0x0003e80000100800 */
[----:B-1----:R-:W3:Y:S01]  /*47a0*/  LDL R2, [R1+0x14] ;  /* 0x0000140001027983 */ /* 0x002ee20000100800 */
        /* <DEDUP_REMOVED lines=33> */
[----:B------:R-:W1:Y:S07]  /*49c0*/  LDSM.16.M88.4 R136, [R218+0xb400] ;  /* 0x00b40000da88783b */ /* 0x000e6e0000000200 */
[-C--:B------:R-:W-:Y:S01]  /*49d0*/  HMMA.16816.F32 R4, R132, R152.reuse, R4 ;  /* 0x000000988404723c */ /* 0x080fe20000001804 */
[----:B------:R-:W-:Y:S07]  /*49e0*/  LDSM.16.M88.4 R148, [R217+0xd000] ;  /* 0x00d00000d994783b */ /* 0x000fee0000000200 */
[C---:B------:R-:W-:Y:S08]  /*49f0*/  HMMA.16816.F32 R8, R156.reuse, R152, R8 ;  /* 0x000000989c08723c */ /* 0x040ff00000001808 */
[-C--:B------:R-:W-:Y:S08]  /*4a00*/  HMMA.16816.F32 R12, R156, R154.reuse, R12 ;  /* 0x0000009a9c0c723c */ /* 0x080ff0000000180c */
[C---:B------:R-:W-:Y:S01]  /*4a10*/  HMMA.16816.F32 R16, R132.reuse, R154, R16 ;  /* 0x0000009a8410723c */ /* 0x040fe20000001810 */
[----:B------:R-:W-:Y:S07]  /*4a20*/  LDSM.16.M88.4 R152, [R216+0x2800] ;  /* 0x00280000d898783b */ /* 0x000fee0000000200 */
[-C--:B------:R-:W-:Y:S08]  /*4a30*/  HMMA.16816.F32 R20, R132, R160.reuse, R20 ;  /* 0x000000a08414723c */ /* 0x080ff00000001814 */
[C---:B------:R-:W-:Y:S01]  /*4a40*/  HMMA.16816.F32 R24, R156.reuse, R160, R24 ;  /* 0x000000a09c18723c */ /* 0x040fe20000001818 */
[----:B------:R-:W2:Y:S07]  /*4a50*/  LDL R161, [R1+0x2c] ;  /* 0x00002c0001a17983 */ /* 0x000eae0000100800 */
[-C--:B------:R-:W-:Y:S01]  /*4a60*/  HMMA.16816.F32 R28, R156, R162.reuse, R28 ;  /* 0x000000a29c1c723c */ /* 0x080fe2000000181c */
[----:B------:R-:W-:Y:S07]  /*4a70*/  LDSM.16.M88.4 R156, [R217+0xd400] ;  /* 0x00d40000d99c783b */ /* 0x000fee0000000200 */
[----:B------:R-:W-:Y:S01]  /*4a80*/  HMMA.16816.F32 R32, R132, R162, R32 ;  /* 0x000000a28420723c */ /* 0x000fe20000001820 */
[----:B------:R-:W3:Y:S07]  /*4a90*/  LDSM.16.M88.4 R132, [R216+0x2000] ;  /* 0x00200000d884783b */ /* 0x000eee0000000200 */
        /* <DEDUP_REMOVED lines=8> */
[----:B------:R-:W2:Y:S04]  /*4b20*/  LDL R164, [R1+0x28] ;  /* 0x0000280001a47983 */ /* 0x000ea80000100800 */
[----:B------:R-:W2:Y:S03]  /*4b30*/  LDL R167, [R1+0x4] ;  /* 0x0000040001a77983 */ /* 0x000ea60000100800 */
[----:B------:R-:W-:Y:S01]  /*4b40*/  HMMA.16816.F32 R32, R140, R138, R32 ;  /* 0x0000008a8c20723c */ /* 0x000fe20000001820 */
[----:B------:R1:W-:Y:S07]  /*4b50*/  LDSM.16.M88.4 R136, [R0+0x2000] ;  /* 0x002000000088783b */ /* 0x0003ee0000000200 */
[-C--:B---3--:R-:W-:Y:S01]  /*4b60*/  HMMA.16816.F32 R4, R132, R148.reuse, R4 ;  /* 0x000000948404723c */ /* 0x088fe20000001804 */
[----:B------:R-:W3:Y:S07]  /*4b70*/  LDSM.16.M88.4 R140, [R218+0xd000] ;  /* 0x00d00000da8c783b */ /* 0x000eee0000000200 */
[C---:B------:R-:W-:Y:S08]  /*4b80*/  HMMA.16816.F32 R8, R152.reuse, R148, R8 ;  /* 0x000000949808723c */ /* 0x040ff00000001808 */
[-C--:B------:R-:W-:Y:S01]  /*4b90*/  HMMA.16816.F32 R12, R152, R150.reuse, R12 ;  /* 0x00000096980c723c */ /* 0x080fe2000000180c */
[----:B-1----:R-:W-:Y:S04]  /*4ba0*/  IMAD.U32 R0, RZ, RZ, UR7 ;  /* 0x00000007ff007e24 */ /* 0x002fe8000f8e00ff */
[----:B----4-:R-:W-:Y:S03]  /*4bb0*/  IMAD R0, R0, 0x4, R233 ;  /* 0x0000000400007824 */ /* 0x010fe600078e02e9 */
[C---:B------:R-:W-:Y:S04]  /*4bc0*/  HMMA.16816.F32 R16, R132.reuse, R150, R16 ;  /* 0x000000968410723c */ /* 0x040fe80000001810 */
[C---:B------:R-:W-:Y:S03]  /*4bd0*/  IADD3 R148, R0.reuse, 0x2, RZ ;  /* 0x0000000200947810 */ /* 0x040fe60007ffe0ff */
[----:B------:R-:W-:Y:S01]  /*4be0*/  IMAD.WIDE.U32 R150, R0, -0x326172a9, RZ ;  /* 0xcd9e8d5700967825 */ /* 0x000fe200078e00ff */
[----:B------:R-:W-:Y:S01]  /*4bf0*/  LOP3.LUT R0, R230, UR6, RZ, 0x3c, !PT ;  /* 0x00000006e6007c12 */ /* 0x000fe2000f8e3cff */
[-C--:B------:R-:W-:Y:S01]  /*4c00*/  HMMA.16816.F32 R20, R132, R156.reuse, R20 ;  /* 0x0000009c8414723c */ /* 0x080fe20000001814 */
[----:B------:R-:W-:Y:S02]  /*4c10*/  UIADD3 UR6, UR11, -0x255992d5, URZ ;  /* 0xdaa66d2b0b067890 */ /* 0x000fe4000fffe03f */
[-C--:B------:R-:W-:Y:S01]  /*4c20*/  LOP3.LUT R151, R151, R232.reuse, RZ, 0x3c, !PT ;  /* 0x000000e897977212 */ /* 0x080fe200078e3cff */
[----:B------:R-:W-:Y:S01]  /*4c30*/  IMAD.WIDE.U32 R148, R148, -0x326172a9, RZ ;  /* 0xcd9e8d5794947825 */ /* 0x000fe200078e00ff */
[----:B------:R-:W-:Y:S03]  /*4c40*/  LOP3.LUT R150, R229, UR5, R150, 0x96, !PT ;  /* 0x00000005e5967c12 */ /* 0x000fe6000f8e9696 */
[C---:B------:R-:W-:Y:S04]  /*4c50*/  HMMA.16816.F32 R24, R152.reuse, R156, R24 ;  /* 0x0000009c9818723c */ /* 0x040fe80000001818 */
[----:B------:R-:W-:Y:S04]  /*4c60*/  IMAD.WIDE.U32 R230, R150, -0x2daee0ad, RZ ;  /* 0xd2511f5396e67825 */ /* 0x000fe800078e00ff */
[-C--:B------:R-:W-:Y:S01]  /*4c70*/  HMMA.16816.F32 R28, R152, R158.reuse, R28 ;  /* 0x0000009e981c723c */ /* 0x080fe2000000181c */
[----:B------:R-:W4:Y:S04]  /*4c80*/  LDL R153, [R1+0x24] ;  /* 0x0000240001997983 */ /* 0x000f280000100800 */
[----:B------:R-:W4:Y:S02]  /*4c90*/  LDL R154, [R1+0x20] ;  /* 0x00002000019a7983 */ /* 0x000f240000100800 */
[----:B------:R-:W-:Y:S01]  /*4ca0*/  LOP3.LUT R155, R228, UR8, RZ, 0x3c, !PT ;  /* 0x00000008e49b7c12 */ /* 0x000fe2000f8e3cff */
[----:B------:R-:W-:Y:S01]  /*4cb0*/  HMMA.16816.F32 R32, R132, R158, R32 ;  /* 0x0000009e8420723c */ /* 0x000fe20000001820 */
[----:B------:R-:W-:Y:S01]  /*4cc0*/  LOP3.LUT R152, R149, R232, RZ, 0x3c, !PT ;  /* 0x000000e895987212 */ /* 0x000fe200078e3cff */
[----:B------:R-:W4:Y:S01]  /*4cd0*/  LDL R228, [R1] ;  /* 0x0000000001e47983 */ /* 0x000f220000100800 */
[----:B------:R-:W-:Y:S01]  /*4ce0*/  UIADD3 UR8, UR11, 0x1715609d, URZ ;  /* 0x1715609d0b087890 */ /* 0x000fe2000fffe03f */
[----:B------:R-:W-:Y:S01]  /*4cf0*/  LOP3.LUT R149, R229, UR5, R148, 0x96, !PT ;  /* 0x00000005e5957c12 */ /* 0x000fe2000f8e9694 */
[----:B------:R-:W-:Y:S01]  /*4d00*/  UIADD3 UR5, UR10, 0x76cf5d0a, URZ ;  /* 0x76cf5d0a0a057890 */ /* 0x000fe2000fffe03f */
[----:B------:R-:W-:Y:S02]  /*4d10*/  IMAD.U32 R148, RZ, RZ, UR9 ;  /* 0x00000009ff947e24 */ /* 0x000fe4000f8e00ff */
[-C--:B---3--:R-:W-:Y:S01]  /*4d20*/  HMMA.16816.F32 R4, R136, R140.reuse, R4 ;  /* 0x0000008c8804723c */ /* 0x088fe20000001804 */
[----:B------:R-:W-:Y:S04]  /*4d30*/  IMAD.WIDE.U32 R132, R151, -0x2daee0ad, RZ ;  /* 0xd2511f5397847825 */ /* 0x000fe800078e00ff */
[----:B------:R-:W-:Y:S01]  /*4d40*/  IMAD.U32 R134, RZ, RZ, UR21 ;  /* 0x00000015ff867e24 */ /* 0x000fe2000f8e00ff */
[----:B------:R-:W-:Y:S01]  /*4d50*/  LOP3.LUT R135, R0, R133, RZ, 0x3c, !PT ;  /* 0x0000008500877212 */ /* 0x000fe200078e3cff */
[----:B------:R-:W-:Y:S01]  /*4d60*/  IMAD.WIDE.U32 R162, R149, -0x2daee0ad, RZ ;  /* 0xd2511f5395a27825 */ /* 0x000fe200078e00ff */
[----:B------:R-:W-:Y:S01]  /*4d70*/  LOP3.LUT R156, R231, UR5, R132, 0x96, !PT ;  /* 0x00000005e79c7c12 */ /* 0x000fe2000f8e9684 */
[C---:B------:R-:W-:Y:S03]  /*4d80*/  HMMA.16816.F32 R8, R144.reuse, R140, R8 ;  /* 0x0000008c9008723c */ /* 0x040fe60000001808 */
[----:B------:R-:W-:Y:S01]  /*4d90*/  @!P0 IADD3 R134, -R134, 0x1, R2 ;  /* 0x0000000186868810 */ /* 0x000fe20007ffe102 */
[----:B------:R-:W-:Y:S01]  /*4da0*/  IMAD.WIDE.U32 R132, R152, -0x2daee0ad, RZ ;  /* 0xd2511f5398847825 */ /* 0x000fe200078e00ff */
[----:B------:R-:W-:Y:S02]  /*4db0*/  @!P0 IADD3 R152, R237, 0x11, RZ ;  /* 0x00000011ed988810 */ /* 0x000fe40007ffe0ff */
[----:B------:R-:W-:Y:S01]  /*4dc0*/  @!P0 IADD3 R148, R148, UR18, R134 ;  /* 0x0000001294948c10 */ /* 0x000fe2000fffe086 */
[----:B------:R-:W-:Y:S01]  /*4dd0*/  IMAD.WIDE.U32 R134, R135, -0x326172a9, RZ ;  /* 0xcd9e8d5787867825 */ /* 0x000fe200078e00ff */
[----:B------:R-:W-:Y:S01]  /*4de0*/  LOP3.LUT R158, R0, R133, RZ, 0x3c, !PT ;  /* 0x00000085009e7212 */ /* 0x000fe200078e3cff */
[-C--:B------:R-:W-:Y:S02]  /*4df0*/  HMMA.16816.F32 R12, R144, R142.reuse, R12 ;  /* 0x0000008e900c723c */ /* 0x080fe4000000180c */
[----:B------:R-:W-:Y:S01]  /*4e00*/  @!P0 IADD3 R150, R148, 0x20, RZ ;  /* 0x0000002094968810 */ /* 0x000fe20007ffe0ff */
[----:B------:R-:W-:Y:S01]  /*4e10*/  IMAD.WIDE.U32 R156, R156, -0x326172a9, RZ ;  /* 0xcd9e8d579c9c7825 */ /* 0x000fe200078e00ff */
[C---:B------:R-:W-:Y:S02]  /*4e20*/  @!P0 IADD3 R151, R148.reuse, 0x8, RZ ;  /* 0x0000000894978810 */ /* 0x040fe40007ffe0ff */
[C---:B------:R-:W-:Y:S01]  /*4e30*/  @!P0 IADD3 R149, R148.reuse, 0x28, RZ ;  /* 0x0000002894958810 */ /* 0x040fe20007ffe0ff */
[----:B------:R-:W-:Y:S01]  /*4e40*/  FFMA.FTZ R7, R251, UR4, R7 ;  /* 0x00000004fb077c23 */ /* 0x000fe20008010007 */
[----:B------:R-:W-:Y:S01]  /*4e50*/  @!P0 IMNMX R148, R148, UR18, PT ;  /* 0x0000001294948c17 */ /* 0x000fe2000b800200 */
[C---:B------:R-:W-:Y:S03]  /*4e60*/  HMMA.16816.F32 R16, R136.reuse, R142, R16 ;  /* 0x0000008e8810723c */ /* 0x040fe60000001810 */
[-C--:B------:R-:W-:Y:S01]  /*4e70*/  @!P0 ISETP.GE.AND P4, PT, R237, R148.reuse, PT ;  /* 0x00000094ed00820c */ /* 0x080fe20003f86270 */
[----:B------:R-:W-:Y:S01]  /*4e80*/  FFMA.FTZ R4, R250, UR4, R4 ;  /* 0x00000004fa047c23 */ /* 0x000fe20008010004 */
[----:B------:R-:W-:Y:S01]  /*4e90*/  LOP3.LUT R159, R163, UR5, R132, 0x96, !PT ;  /* 0x00000005a39f7c12 */ /* 0x000fe2000f8e9684 */
[----:B------:R-:W-:Y:S01]  /*4ea0*/  FFMA.FTZ R9, R251, UR4, R9 ;  /* 0x00000004fb097c23 */ /* 0x000fe20008010009 */
[----:B------:R-:W-:Y:S01]  /*4eb0*/  LOP3.LUT R160, R155, R135, RZ, 0x3c, !PT ;  /* 0x000000879ba07212 */ /* 0x000fe200078e3cff */
[----:B------:R-:W-:Y:S01]  /*4ec0*/  FFMA.FTZ R5, R251, UR4, R5 ;  /* 0x00000004fb057c23 */ /* 0x000fe20008010005 */
[----:B------:R-:W-:Y:S01]  /*4ed0*/  LOP3.LUT R157, R157, UR6, R134, 0x96, !PT ;  /* 0x000000069d9d7c12 */ /* 0x000fe2000f8e9686 */
[----:B------:R-:W-:Y:S01]  /*4ee0*/  UIADD3 UR5, UR10, 0x32370b8f, URZ ;  /* 0x32370b8f0a057890 */ /* 0x000fe2000fffe03f */
[----:B------:R-:W1:Y:S01]  /*4ef0*/  LDSM.16.M88.4 R132, [R218+0xd400] ;  /* 0x00d40000da84783b */ /* 0x000e620000000200 */
[----:B------:R-:W-:Y:S01]  /*4f00*/  @!P0 FSEL R4, R4, -INF , !P4 ;  /* 0xff80000004048808 */ /* 0x000fe20006000000 */
[----:B------:R-:W-:Y:S01]  /*4f10*/  FFMA.FTZ R6, R250, UR4, R6 ;  /* 0x00000004fa067c23 */ /* 0x000fe20008010006 */
[----:B------:R-:W-:Y:S01]  /*4f20*/  @!P0 IADD3 R0, R237, 0x1, RZ ;  /* 0x00000001ed008810 */ /* 0x000fe20007ffe0ff */
[----:B------:R-:W-:Y:S01]  /*4f30*/  FFMA.FTZ R14, R252, UR4, R14 ;  /* 0x00000004fc0e7c23 */ /* 0x000fe2000801000e */
[----:B------:R-:W-:Y:S01]  /*4f40*/  @!P0 IMNMX R151, R151, UR18, PT ;  /* 0x0000001297978c17 */ /* 0x000fe2000b800200 */
[----:B------:R-:W-:Y:S01]  /*4f50*/  FFMA.FTZ R8, R250, UR4, R8 ;  /* 0x00000004fa087c23 */ /* 0x000fe20008010008 */
[----:B------:R-:W-:Y:S01]  /*4f60*/  @!P0 ISETP.GE.AND P3, PT, R0, R148, PT ;  /* 0x000000940000820c */ /* 0x000fe20003f66270 */
[----:B------:R-:W-:Y:S01]  /*4f70*/  FFMA.FTZ R10, R250, UR4, R10 ;  /* 0x00000004fa0a7c23 */ /* 0x000fe2000801000a */
[----:B------:R-:W-:Y:S01]  /*4f80*/  @!P0 IMNMX R150, R150, UR18, PT ;  /* 0x0000001296968c17 */ /* 0x000fe2000b800200 */
[----:B------:R-:W-:Y:S01]  /*4f90*/  FFMA.FTZ R11, R251, UR4, R11 ;  /* 0x00000004fb0b7c23 */ /* 0x000fe2000801000b */
[----:B------:R-:W-:Y:S01]  /*4fa0*/  @!P0 IMNMX R149, R149, UR18, PT ;  /* 0x0000001295958c17 */ /* 0x000fe2000b800200 */
[----:B------:R-:W-:Y:S01]  /*4fb0*/  FFMA.FTZ R12, R252, UR4, R12 ;  /* 0x00000004fc0c7c23 */ /* 0x000fe2000801000c */
[----:B------:R-:W-:Y:S01]  /*4fc0*/  @!P0 ISETP.GE.AND P5, PT, R0, R150, PT ;  /* 0x000000960000820c */ /* 0x000fe20003fa6270 */
[----:B------:R-:W-:Y:S01]  /*4fd0*/  FFMA.FTZ R16, R252, UR4, R16 ;  /* 0x00000004fc107c23 */ /* 0x000fe20008010010 */
[----:B------:R-:W-:Y:S01]  /*4fe0*/  @!P0 ISETP.GE.AND P1, PT, R0, R151, PT ;  /* 0x000000970000820c */ /* 0x000fe20003f26270 */
[----:B------:R-:W-:Y:S01]  /*4ff0*/  FFMA.FTZ R18, R252, UR4, R18 ;  /* 0x00000004fc127c23 */ /* 0x000fe20008010012 */
[-C--:B------:R-:W-:Y:S02]  /*5000*/  @!P0 ISETP.GE.AND P2, PT, R0, R149.reuse, PT ;  /* 0x000000950000820c */ /* 0x080fe40003f46270 */
[----:B------:R-:W-:Y:S02]  /*5010*/  @!P0 FSEL R5, R5, -INF , !P3 ;  /* 0xff80000005058808 */ /* 0x000fe40005800000 */
[----:B------:R-:W-:Y:S02]  /*5020*/  @!P0 FSEL R11, R11, -INF , !P2 ;  /* 0xff8000000b0b8808 */ /* 0x000fe40005000000 */
[----:B------:R-:W-:Y:S02]  /*5030*/  @!P0 IADD3 R143, R237, 0x10, RZ ;  /* 0x00000010ed8f8810 */ /* 0x000fe40007ffe0ff */
[----:B------:R-:W-:Y:S02]  /*5040*/  @!P0 FSEL R7, R7, -INF , !P1 ;  /* 0xff80000007078808 */ /* 0x000fe40004800000 */
[-C--:B------:R-:W-:Y:S02]  /*5050*/  @!P0 ISETP.GE.AND P1, PT, R143, R148.reuse, PT ;  /* 0x000000948f00820c */ /* 0x080fe40003f26270 */
[----:B------:R-:W-:Y:S02]  /*5060*/  @!P0 FSEL R9, R9, -INF , !P5 ;  /* 0xff80000009098808 */ /* 0x000fe40006800000 */
[-C--:B------:R-:W-:Y:S01]  /*5070*/  @!P0 ISETP.GE.AND P5, PT, R152, R148.reuse, PT ;  /* 0x000000949800820c */ /* 0x080fe20003fa6270 */
[-C--:B-1----:R-:W-:Y:S08]  /*5080*/  HMMA.16816.F32 R20, R136, R132.reuse, R20 ;  /* 0x000000848814723c */ /* 0x082ff00000001814 */
[C---:B------:R-:W-:Y:S07]  /*5090*/  HMMA.16816.F32 R24, R144.reuse, R132, R24 ;  /* 0x000000849018723c */ /* 0x040fee0000001818 */
[----:B------:R-:W-:Y:S01]  /*50a0*/  IMAD.WIDE.U32 R132, R157, -0x2daee0ad, RZ ;  /* 0xd2511f539d847825 */ /* 0x000fe200078e00ff */
[-C--:B------:R-:W-:Y:S01]  /*50b0*/  HMMA.16816.F32 R28, R144, R134.reuse, R28 ;  /* 0x00000086901c723c */ /* 0x080fe2000000181c */
[----:B------:R-:W3:Y:S07]  /*50c0*/  LDL R147, [R1+0x10] ;  /* 0x0000100001937983 */ /* 0x000eee0000100800 */
[----:B------:R-:W-:Y:S01]  /*50d0*/  HMMA.16816.F32 R32, R136, R134, R32 ;  /* 0x000000868820723c */ /* 0x000fe20000001820 */
[----:B--2---:R-:W-:Y:S01]  /*50e0*/  FMUL.FTZ R140, R161, 1.4426950216293334961 ;  /* 0x3fb8aa3ba18c7820 */ /* 0x004fe20000410000 */
[C---:B------:R-:W-:Y:S02]  /*50f0*/  FSETP.NEU.FTZ.AND P6, PT, R164.reuse, -INF , PT ;  /* 0xff800000a400780b */ /* 0x040fe40003fdd000 */
[----:B------:R-:W-:Y:S02]  /*5100*/  FMUL.FTZ R141, R164, 1.4426950216293334961 ;  /* 0x3fb8aa3ba48d7820 */ /* 0x000fe40000410000 */
[----:B------:R-:W-:Y:S03]  /*5110*/  FFMA.FTZ R20, R167, UR4, R20 ;  /* 0x00000004a7147c23 */ /* 0x000fe60008010014 */
[----:B------:R-:W-:Y:S03]  /*5120*/  FSEL R141, R141, RZ, P6 ;  /* 0x000000ff8d8d7208 */ /* 0x000fe60003000000 */
[----:B------:R-:W-:Y:S01]  /*5130*/  FFMA.FTZ R22, R167, UR4, R22 ;  /* 0x00000004a7167c23 */ /* 0x000fe20008010016 */
[----:B------:R-:W-:Y:S01]  /*5140*/  FSETP.NEU.FTZ.AND P6, PT, R161, -INF , PT ;  /* 0xff800000a100780b */ /* 0x000fe20003fdd000 */
[----:B------:R-:W-:Y:S01]  /*5150*/  FFMA.FTZ R24, R167, UR4, R24 ;  /* 0x00000004a7187c23 */ /* 0x000fe20008010018 */
[----:B------:R-:W-:Y:S01]  /*5160*/  @!P0 FSEL R20, R20, -INF , !P1 ;  /* 0xff80000014148808 */ /* 0x000fe20004800000 */
[--C-:B------:R-:W-:Y:S01]  /*5170*/  FFMA.FTZ R4, R4, c[0x0][0x23c], -R141.reuse ;  /* 0x00008f0004047a23 */ /* 0x100fe2000001088d */
[----:B------:R-:W-:Y:S01]  /*5180*/  FSEL R140, R140, RZ, P6 ;  /* 0x000000ff8c8c7208 */ /* 0x000fe20003000000 */
[----:B------:R-:W2:Y:S01]  /*5190*/  LDL R161, [R1+0x8] ;  /* 0x0000080001a17983 */ /* 0x000ea20000100800 */
[----:B------:R-:W-:Y:S01]  /*51a0*/  @!P0 ISETP.GE.AND P1, PT, R143, R149, PT ;  /* 0x000000958f00820c */ /* 0x000fe20003f26270 */
[----:B------:R1:W-:Y:S01]  /*51b0*/  MUFU.EX2 R166, R4 ;  /* 0x0000000400a67308 */ /* 0x0003e20000000800 */
[--C-:B------:R-:W-:Y:S01]  /*51c0*/  FFMA.FTZ R165, R5, c[0x0][0x23c], -R141.reuse ;  /* 0x00008f0005a57a23 */ /* 0x100fe2000001088d */
[----:B------:R-:W-:Y:S01]  /*51d0*/  @!P0 IADD3 R5, R237, 0x8, RZ ;  /* 0x00000008ed058810 */ /* 0x000fe20007ffe0ff */
[----:B------:R-:W-:Y:S02]  /*51e0*/  FFMA.FTZ R7, R7, c[0x0][0x23c], -R140 ;  /* 0x00008f0007077a23 */ /* 0x000fe4000001088c */
[--C-:B------:R-:W-:Y:S01]  /*51f0*/  FFMA.FTZ R20, R20, c[0x0][0x23c], -R141.reuse ;  /* 0x00008f0014147a23 */ /* 0x100fe2000001088d */
[----:B------:R-:W-:Y:S01]  /*5200*/  @!P0 ISETP.GE.AND P6, PT, R5, R148, PT ;  /* 0x000000940500820c */ /* 0x000fe20003fc6270 */
[----:B------:R-:W-:Y:S03]  /*5210*/  FFMA.FTZ R26, R167, UR4, R26 ;  /* 0x00000004a71a7c23 */ /* 0x000fe6000801001a */
[----:B------:R-:W-:Y:S01]  /*5220*/  @!P0 FSEL R16, R16, -INF , !P6 ;  /* 0xff80000010108808 */ /* 0x000fe20007000000 */
[----:B------:R-:W1:Y:S01]  /*5230*/  MUFU.EX2 R233, R7 ;  /* 0x0000000700e97308 */ /* 0x000e620000000800 */
[-C--:B------:R-:W-:Y:S02]  /*5240*/  @!P0 ISETP.GE.AND P6, PT, R5, R151.reuse, PT ;  /* 0x000000970500820c */ /* 0x080fe40003fc6270 */
[----:B------:R-:W-:Y:S01]  /*5250*/  @!P0 FSEL R26, R26, -INF , !P1 ;  /* 0xff8000001a1a8808 */ /* 0x000fe20004800000 */
[----:B------:R-:W-:Y:S01]  /*5260*/  FFMA.FTZ R16, R16, c[0x0][0x23c], -R141 ;  /* 0x00008f0010107a23 */ /* 0x000fe2000001088d */
[----:B------:R-:W-:Y:S02]  /*5270*/  @!P0 FSEL R18, R18, -INF , !P6 ;  /* 0xff80000012128808 */ /* 0x000fe40007000000 */
[-C--:B------:R-:W-:Y:S03]  /*5280*/  @!P0 ISETP.GE.AND P6, PT, R143, R151.reuse, PT ;  /* 0x000000978f00820c */ /* 0x080fe60003fc6270 */
[----:B------:R-:W-:Y:S01]  /*5290*/  MUFU.EX2 R163, R16 ;  /* 0x0000001000a37308 */ /* 0x000fe20000000800 */
[----:B------:R-:W-:Y:S01]  /*52a0*/  @!P0 FSEL R22, R22, -INF , !P6 ;  /* 0xff80000016168808 */ /* 0x000fe20007000000 */
[--C-:B------:R-:W-:Y:S01]  /*52b0*/  FFMA.FTZ R18, R18, c[0x0][0x23c], -R140.reuse ;  /* 0x00008f0012127a23 */ /* 0x100fe2000001088c */
[-C--:B------:R-:W-:Y:S03]  /*52c0*/  @!P0 ISETP.GE.AND P6, PT, R152, R150.reuse, PT ;  /* 0x000000969800820c */ /* 0x080fe60003fc6270 */
[----:B------:R-:W-:Y:S04]  /*52d0*/  FFMA.FTZ R22, R22, c[0x0][0x23c], -R140 ;  /* 0x00008f0016167a23 */ /* 0x000fe8000001088c */
[----:B------:R-:W-:Y:S10]  /*52e0*/  MUFU.EX2 R165, R165 ;  /* 0x000000a500a57308 */ /* 0x000ff40000000800 */
[----:B------:R-:W-:Y:S01]  /*52f0*/  MUFU.EX2 R157, R22 ;  /* 0x00000016009d7308 */ /* 0x000fe20000000800 */
[C---:B----4-:R-:W-:Y:S01]  /*5300*/  FSETP.NEU.FTZ.AND P3, PT, R153.reuse, -INF , PT ;  /* 0xff8000009900780b */ /* 0x050fe20003f7d000 */
[----:B------:R-:W-:Y:S01]  /*5310*/  FMUL.FTZ R0, R153, 1.4426950216293334961 ;  /* 0x3fb8aa3b99007820 */ /* 0x000fe20000410000 */
[C---:B------:R-:W-:Y:S02]  /*5320*/  @!P0 IADD3 R153, R237.reuse, 0x18, RZ ;  /* 0x00000018ed998810 */ /* 0x040fe40007ffe0ff */
[C---:B------:R-:W-:Y:S01]  /*5330*/  FSETP.NEU.FTZ.AND P4, PT, R154.reuse, -INF , PT ;  /* 0xff8000009a00780b */ /* 0x040fe20003f9d000 */
[----:B------:R-:W-:Y:S01]  /*5340*/  FMUL.FTZ R142, R154, 1.4426950216293334961 ;  /* 0x3fb8aa3b9a8e7820 */ /* 0x000fe20000410000 */
[----:B------:R-:W-:Y:S02]  /*5350*/  FSEL R0, R0, RZ, P3 ;  /* 0x000000ff00007208 */ /* 0x000fe40001800000 */
[----:B------:R-:W-:Y:S01]  /*5360*/  @!P0 ISETP.GE.AND P3, PT, R237, R151, PT ;  /* 0x00000097ed00820c */ /* 0x000fe20003f66270 */
[----:B------:R-:W-:Y:S01]  /*5370*/  FFMA.FTZ R15, R228, UR4, R15 ;  /* 0x00000004e40f7c23 */ /* 0x000fe2000801000f */
[----:B-1----:R-:W-:Y:S01]  /*5380*/  FSEL R4, R142, RZ, P4 ;  /* 0x000000ff8e047208 */ /* 0x002fe20002000000 */
[--C-:B------:R-:W-:Y:S01]  /*5390*/  FFMA.FTZ R11, R11, c[0x0][0x23c], -R0.reuse ;  /* 0x00008f000b0b7a23 */ /* 0x100fe20000010800 */
[----:B------:R-:W-:Y:S01]  /*53a0*/  @!P0 FSEL R6, R6, -INF , !P3 ;  /* 0xff80000006068808 */ /* 0x000fe20005800000 */
[----:B------:R-:W-:Y:S01]  /*53b0*/  FFMA.FTZ R26, R26, c[0x0][0x23c], -R0 ;  /* 0x00008f001a1a7a23 */ /* 0x000fe20000010800 */
[-C--:B------:R-:W-:Y:S01]  /*53c0*/  @!P0 ISETP.GE.AND P3, PT, R237, R150.reuse, PT ;  /* 0x00000096ed00820c */ /* 0x080fe20003f66270 */
[----:B------:R-:W-:Y:S01]  /*53d0*/  FFMA.FTZ R9, R9, c[0x0][0x23c], -R4 ;  /* 0x00008f0009097a23 */ /* 0x000fe20000010804 */
[C---:B------:R-:W-:Y:S01]  /*53e0*/  @!P0 IADD3 R142, R237.reuse, 0x9, RZ ;  /* 0x00000009ed8e8810 */ /* 0x040fe20007ffe0ff */
[----:B------:R-:W-:Y:S01]  /*53f0*/  FFMA.FTZ R6, R6, c[0x0][0x23c], -R140 ;  /* 0x00008f0006067a23 */ /* 0x000fe2000001088c */
[----:B------:R-:W-:Y:S01]  /*5400*/  @!P0 FSEL R8, R8, -INF , !P3 ;  /* 0xff80000008088808 */ /* 0x000fe20005800000 */
[----:B------:R-:W-:Y:S01]  /*5410*/  MUFU.EX2 R232, R9 ;  /* 0x0000000900e87308 */ /* 0x000fe20000000800 */
[-C--:B------:R-:W-:Y:S01]  /*5420*/  @!P0 ISETP.GE.AND P3, PT, R237, R149.reuse, PT ;  /* 0x00000095ed00820c */ /* 0x080fe20003f66270 */
[----:B------:R-:W-:Y:S01]  /*5430*/  FFMA.FTZ R13, R228, UR4, R13 ;  /* 0x00000004e40d7c23 */ /* 0x000fe2000801000d */
[-C--:B------:R-:W-:Y:S01]  /*5440*/  @!P0 ISETP.GE.AND P2, PT, R142, R150.reuse, PT ;  /* 0x000000968e00820c */ /* 0x080fe20003f46270 */
[----:B------:R-:W-:Y:S01]  /*5450*/  FFMA.FTZ R8, R8, c[0x0][0x23c], -R4 ;  /* 0x00008f0008087a23 */ /* 0x000fe20000010804 */
[----:B------:R-:W-:Y:S01]  /*5460*/  @!P0 FSEL R10, R10, -INF , !P3 ;  /* 0xff8000000a0a8808 */ /* 0x000fe20005800000 */
[C---:B------:R-:W-:Y:S01]  /*5470*/  FFMA.FTZ R17, R228.reuse, UR4, R17 ;  /* 0x00000004e4117c23 */ /* 0x040fe20008010011 */
[----:B------:R-:W-:Y:S01]  /*5480*/  @!P0 ISETP.GE.AND P3, PT, R5, R150, PT ;  /* 0x000000960500820c */ /* 0x000fe20003f66270 */
[----:B------:R-:W-:Y:S01]  /*5490*/  FFMA.FTZ R19, R228, UR4, R19 ;  /* 0x00000004e4137c23 */ /* 0x000fe20008010013 */
[----:B------:R-:W-:Y:S01]  /*54a0*/  @!P0 IADD3 R154, R237, 0x19, RZ ;  /* 0x00000019ed9a8810 */ /* 0x000fe20007ffe0ff */
[----:B------:R-:W-:Y:S01]  /*54b0*/  FFMA.FTZ R10, R10, c[0x0][0x23c], -R0 ;  /* 0x00008f000a0a7a23 */ /* 0x000fe20000010800 */
[----:B------:R-:W-:Y:S01]  /*54c0*/  @!P0 FSEL R12, R12, -INF , !P3 ;  /* 0xff8000000c0c8808 */ /* 0x000fe20005800000 */
[----:B------:R1:W-:Y:S01]  /*54d0*/  MUFU.EX2 R164, R6 ;  /* 0x0000000600a47308 */ /* 0x0003e20000000800 */
[-C--:B------:R-:W-:Y:S02]  /*54e0*/  @!P0 ISETP.GE.AND P3, PT, R5, R149.reuse, PT ;  /* 0x000000950500820c */ /* 0x080fe40003f66270 */
[----:B------:R-:W-:Y:S01]  /*54f0*/  @!P0 FSEL R13, R13, -INF , !P2 ;  /* 0xff8000000d0d8808 */ /* 0x000fe20005000000 */
[--C-:B------:R-:W-:Y:S01]  /*5500*/  FFMA.FTZ R12, R12, c[0x0][0x23c], -R4.reuse ;  /* 0x00008f000c0c7a23 */ /* 0x100fe20000010804 */
[C---:B------:R-:W-:Y:S02]  /*5510*/  @!P0 ISETP.GE.AND P2, PT, R142.reuse, R149, PT ;  /* 0x000000958e00820c */ /* 0x040fe40003f46270 */
[-C--:B------:R-:W-:Y:S01]  /*5520*/  @!P0 ISETP.GE.AND P4, PT, R142, R148.reuse, PT ;  /* 0x000000948e00820c */ /* 0x080fe20003f86270 */
[----:B------:R-:W-:Y:S01]  /*5530*/  FFMA.FTZ R13, R13, c[0x0][0x23c], -R4 ;  /* 0x00008f000d0d7a23 */ /* 0x000fe20000010804 */
[----:B------:R-:W-:Y:S01]  /*5540*/  @!P0 FSEL R14, R14, -INF , !P3 ;  /* 0xff8000000e0e8808 */ /* 0x000fe20005800000 */
[----:B------:R4:W-:Y:S01]  /*5550*/  MUFU.EX2 R234, R8 ;  /* 0x0000000800ea7308 */ /* 0x0009e20000000800 */
[-C--:B------:R-:W-:Y:S02]  /*5560*/  @!P0 ISETP.GE.AND P3, PT, R153, R148.reuse, PT ;  /* 0x000000949900820c */ /* 0x080fe40003f66270 */
[----:B------:R-:W-:Y:S01]  /*5570*/  @!P0 FSEL R15, R15, -INF , !P2 ;  /* 0xff8000000f0f8808 */ /* 0x000fe20005000000 */
[--C-:B------:R-:W-:Y:S01]  /*5580*/  FFMA.FTZ R14, R14, c[0x0][0x23c], -R0.reuse ;  /* 0x00008f000e0e7a23 */ /* 0x100fe20000010800 */
[----:B------:R-:W-:Y:S02]  /*5590*/  @!P0 ISETP.GE.AND P2, PT, R154, R148, PT ;  /* 0x000000949a00820c */ /* 0x000fe40003f46270 */
[----:B------:R-:W-:Y:S01]  /*55a0*/  @!P0 FSEL R17, R17, -INF , !P4 ;  /* 0xff80000011118808 */ /* 0x000fe20006000000 */
[----:B------:R-:W2:Y:S01]  /*55b0*/  LDL R148, [R1+0xc] ;  /* 0x00000c0001947983 */ /* 0x000ea20000100800 */
[----:B------:R-:W-:Y:S01]  /*55c0*/  @!P0 ISETP.GE.AND P4, PT, R142, R151, PT ;  /* 0x000000978e00820c */ /* 0x000fe20003f86270 */
[----:B------:R-:W-:Y:S01]  /*55d0*/  FFMA.FTZ R15, R15, c[0x0][0x23c], -R0 ;  /* 0x00008f000f0f7a23 */ /* 0x000fe20000010800 */
[----:B------:R-:W-:Y:S01]  /*55e0*/  @!P0 ISETP.GE.AND P1, PT, R153, R149, PT ;  /* 0x000000959900820c */ /* 0x000fe20003f26270 */
[----:B------:R4:W-:Y:S01]  /*55f0*/  MUFU.EX2 R235, R10 ;  /* 0x0000000a00eb7308 */ /* 0x0009e20000000800 */
[----:B------:R-:W-:Y:S01]  /*5600*/  @!P0 FSEL R19, R19, -INF , !P4 ;  /* 0xff80000013138808 */ /* 0x000fe20006000000 */
[----:B-1----:R-:W-:Y:S01]  /*5610*/  IMAD.WIDE.U32 R6, R158, -0x326172a9, RZ ;  /* 0xcd9e8d579e067825 */ /* 0x002fe200078e00ff */
[-C--:B------:R-:W-:Y:S03]  /*5620*/  @!P0 ISETP.GE.AND P4, PT, R143, R150.reuse, PT ;  /* 0x000000968f00820c */ /* 0x080fe60003f86270 */
[----:B------:R-:W-:Y:S01]  /*5630*/  IMAD.WIDE.U32 R142, R159, -0x326172a9, RZ ;  /* 0xcd9e8d579f8e7825 */ /* 0x000fe200078e00ff */
[----:B------:R-:W-:Y:S02]  /*5640*/  @!P0 FSEL R24, R24, -INF , !P4 ;  /* 0xff80000018188808 */ /* 0x000fe40006000000 */
[-C--:B------:R-:W-:Y:S01]  /*5650*/  @!P0 ISETP.GE.AND P4, PT, R153, R150.reuse, PT ;  /* 0x000000969900820c */ /* 0x080fe20003f86270 */
[----:B------:R-:W-:Y:S01]  /*5660*/  FFMA.FTZ R19, R19, c[0x0][0x23c], -R140 ;  /* 0x00008f0013137a23 */ /* 0x000fe2000001088c */
[----:B------:R-:W-:Y:S01]  /*5670*/  LOP3.LUT R5, R143, UR6, R6, 0x96, !PT ;  /* 0x000000068f057c12 */ /* 0x000fe2000f8e9606 */
[----:B------:R-:W-:Y:S01]  /*5680*/  FFMA.FTZ R24, R24, c[0x0][0x23c], -R4 ;  /* 0x00008f0018187a23 */ /* 0x000fe20000010804 */
[----:B----4-:R-:W-:Y:S01]  /*5690*/  LOP3.LUT R8, R155, R7, RZ, 0x3c, !PT ;  /* 0x000000079b087212 */ /* 0x010fe200078e3cff */
[----:B------:R-:W-:Y:S01]  /*56a0*/  IMAD.WIDE.U32 R6, R160, -0x2daee0ad, RZ ;  /* 0xd2511f53a0067825 */ /* 0x000fe200078e00ff */
[----:B------:R-:W-:Y:S01]  /*56b0*/  MUFU.EX2 R229, R14 ;  /* 0x0000000e00e57308 */ /* 0x000fe20000000800 */
[----:B------:R-:W-:Y:S02]  /*56c0*/  UIADD3 UR6, UR10, -0x126145ec, URZ ;  /* 0xed9eba140a067890 */ /* 0x000fe4000fffe03f */
[----:B------:R-:W-:Y:S01]  /*56d0*/  IMAD.WIDE.U32 R8, R8, -0x2daee0ad, RZ ;  /* 0xd2511f5308087825 */ /* 0x000fe200078e00ff */
[----:B------:R-:W-:Y:S03]  /*56e0*/  LOP3.LUT R7, R7, UR5, R230, 0x96, !PT ;  /* 0x0000000507077c12 */ /* 0x000fe6000f8e96e6 */
[----:B------:R-:W-:Y:S02]  /*56f0*/  LOP3.LUT R144, R133, UR6, R6, 0x96, !PT ;  /* 0x0000000685907c12 */ /* 0x000fe4000f8e9606 */
[----:B------:R-:W-:Y:S01]  /*5700*/  LOP3.LUT R10, R9, UR5, R162, 0x96, !PT ;  /* 0x00000005090a7c12 */ /* 0x000fe2000f8e96a2 */
[----:B------:R1:W-:Y:S01]  /*5710*/  MUFU.EX2 R230, R15 ;  /* 0x0000000f00e67308 */ /* 0x0003e20000000800 */
[----:B------:R-:W-:Y:S01]  /*5720*/  UIADD3 UR5, UR11, 0x78dde6e4, URZ ;  /* 0x78dde6e40b057890 */ /* 0x000fe2000fffe03f */
[----:B------:R-:W-:Y:S04]  /*5730*/  IMAD.WIDE.U32 R6, R7, -0x326172a9, RZ ;  /* 0xcd9e8d5707067825 */ /* 0x000fe800078e00ff */
[----:B------:R-:W-:Y:S04]  /*5740*/  IMAD.WIDE.U32 R144, R144, -0x326172a9, RZ ;  /* 0xcd9e8d5790907825 */ /* 0x000fe800078e00ff */
[----:B------:R4:W-:Y:S01]  /*5750*/  MUFU.EX2 R231, R11 ;  /* 0x0000000b00e77308 */ /* 0x0009e20000000800 */
[----:B------:R-:W-:Y:S09]  /*5760*/  FFMA.FTZ R162, R17, c[0x0][0x23c], -R141 ;  /* 0x00008f0011a27a23 */ /* 0x000ff2000001088d */
[----:B------:R4:W2:Y:S01]  /*5770*/  MUFU.EX2 R228, R12 ;  /* 0x0000000c00e47308 */ /* 0x0008a20000000800 */
[----:B-1----:R-:W-:Y:S05]  /*5780*/  IMAD.WIDE.U32 R14, R5, -0x2daee0ad, RZ ;  /* 0xd2511f53050e7825 */ /* 0x002fea00078e00ff */
[----:B------:R-:W-:Y:S04]  /*5790*/  LOP3.LUT R9, R15, UR6, R8, 0x96, !PT ;  /* 0x000000060f097c12 */ /* 0x000fe8000f8e9608 */
[----:B------:R1:W-:Y:S01]  /*57a0*/  MUFU.EX2 R167, R13 ;  /* 0x0000000d00a77308 */ /* 0x0003e20000000800 */
[----:B------:R-:W-:Y:S01]  /*57b0*/  LOP3.LUT R8, R145, UR8, R6, 0x96, !PT ;  /* 0x0000000891087c12 */ /* 0x000fe2000f8e9606 */
[----:B------:R-:W-:Y:S01]  /*57c0*/  UIADD3 UR6, UR10, -0x56f99767, URZ ;  /* 0xa90668990a067890 */ /* 0x000fe2000fffe03f */
[C---:B---3--:R-:W-:Y:S02]  /*57d0*/  FFMA.FTZ R31, R147.reuse, UR4, R31 ;  /* 0x00000004931f7c23 */ /* 0x048fe4000801001f */
[----:B----4-:R-:W-:Y:S04]  /*57e0*/  IMAD.WIDE.U32 R10, R10, -0x326172a9, RZ ;  /* 0xcd9e8d570a0a7825 */ /* 0x010fe800078e00ff */
[----:B------:R-:W-:Y:S01]  /*57f0*/  FFMA.FTZ R33, R147, UR4, R33 ;  /* 0x0000000493217c23 */ /* 0x000fe20008010021 */
[----:B------:R-:W-:Y:S01]  /*5800*/  LOP3.LUT R11, R11, UR5, R142, 0x96, !PT ;  /* 0x000000050b0b7c12 */ /* 0x000fe2000f8e968e */
[C---:B------:R-:W-:Y:S01]  /*5810*/  FFMA.FTZ R29, R147.reuse, UR4, R29 ;  /* 0x00000004931d7c23 */ /* 0x040fe2000801001d */
[----:B------:R-:W-:Y:S01]  /*5820*/  MUFU.EX2 R155, R24 ;  /* 0x00000018009b7308 */ /* 0x000fe20000000800 */
[----:B------:R-:W-:Y:S01]  /*5830*/  FFMA.FTZ R35, R147, UR4, R35 ;  /* 0x0000000493237c23 */ /* 0x000fe20008010023 */
[----:B------:R-:W-:Y:S01]  /*5840*/  LOP3.LUT R12, R7, UR5, R156, 0x96, !PT ;  /* 0x00000005070c7c12 */ /* 0x000fe2000f8e969c */
[----:B------:R-:W-:Y:S01]  /*5850*/  IMAD.WIDE.U32 R16, R9, -0x326172a9, RZ ;  /* 0xcd9e8d5709107825 */ /* 0x000fe200078e00ff */
[----:B------:R-:W-:Y:S01]  /*5860*/  UIADD3 UR5, UR10, 0x646e171e, URZ ;  /* 0x646e171e0a057890 */ /* 0x000fe2000fffe03f */
[----:B------:R-:W-:Y:S02]  /*5870*/  @!P0 FSEL R33, R33, -INF , !P2 ;  /* 0xff80000021218808 */ /* 0x000fe40005000000 */
[----:B------:R-:W-:Y:S01]  /*5880*/  IMAD.WIDE.U32 R8, R8, -0x2daee0ad, RZ ;  /* 0xd2511f5308087825 */ /* 0x000fe200078e00ff */
[----:B------:R-:W-:Y:S02]  /*5890*/  LOP3.LUT R6, R17, UR8, R10, 0x96, !PT ;  /* 0x0000000811067c12 */ /* 0x000fe4000f8e960a */
[----:B------:R3:W4:Y:S01]  /*58a0*/  MUFU.EX2 R160, R19 ;  /* 0x0000001300a07308 */ /* 0x0007220000000800 */
[----:B------:R-:W-:Y:S01]  /*58b0*/  IMAD.WIDE.U32 R10, R11, -0x2daee0ad, RZ ;  /* 0xd2511f530b0a7825 */ /* 0x000fe200078e00ff */
[C---:B------:R-:W-:Y:S02]  /*58c0*/  LOP3.LUT R142, R8.reuse, 0xffff, RZ, 0xc0, !PT ;  /* 0x0000ffff088e7812 */ /* 0x040fe400078ec0ff */
[----:B------:R-:W-:Y:S01]  /*58d0*/  LOP3.LUT R5, R8, 0xff, RZ, 0xc0, !PT ;  /* 0x000000ff08057812 */ /* 0x000fe200078ec0ff */
[----:B-1----:R-:W-:Y:S01]  /*58e0*/  IMAD.WIDE.U32 R12, R12, -0x2daee0ad, RZ ;  /* 0xd2511f530c0c7825 */ /* 0x002fe200078e00ff */
[----:B------:R-:W-:Y:S02]  /*58f0*/  LOP3.LUT R14, R11, UR6, R14, 0x96, !PT ;  /* 0x000000060b0e7c12 */ /* 0x000fe4000f8e960e */
[----:B------:R-:W-:Y:S01]  /*5900*/  SHF.R.U32.HI R146, RZ, 0x10, R8 ;  /* 0x00000010ff927819 */ /* 0x000fe20000011608 */
[----:B------:R-:W-:Y:S01]  /*5910*/  IMAD.WIDE.U32 R6, R6, -0x2daee0ad, RZ ;  /* 0xd2511f5306067825 */ /* 0x000fe200078e00ff */
[----:B------:R-:W-:Y:S01]  /*5920*/  LOP3.LUT R132, R13, UR6, R132, 0x96, !PT ;  /* 0x000000060d847c12 */ /* 0x000fe2000f8e9684 */
[----:B------:R-:W-:Y:S01]  /*5930*/  UIADD3 UR6, UR11, -0x4ab325aa, URZ ;  /* 0xb54cda560b067890 */ /* 0x000fe2000fffe03f */
[----:B------:R-:W-:Y:S01]  /*5940*/  LOP3.LUT R12, R9, UR5, R12, 0x96, !PT ;  /* 0x00000005090c7c12 */ /* 0x000fe2000f8e960c */
[----:B------:R-:W-:Y:S01]  /*5950*/  MUFU.EX2 R162, R162 ;  /* 0x000000a200a27308 */ /* 0x000fe20000000800 */
[----:B------:R-:W-:Y:S01]  /*5960*/  SHF.R.U32.HI R13, RZ, 0x18, R8 ;  /* 0x00000018ff0d7819 */ /* 0x000fe20000011608 */
[----:B------:R-:W-:Y:S01]  /*5970*/  IMAD.WIDE.U32 R8, R132, -0x326172a9, RZ ;  /* 0xcd9e8d5784087825 */ /* 0x000fe200078e00ff */
[C---:B------:R-:W-:Y:S02]  /*5980*/  LOP3.LUT R133, R6.reuse, 0xff, RZ, 0xc0, !PT ;  /* 0x000000ff06857812 */ /* 0x040fe400078ec0ff */
[----:B------:R-:W-:Y:S02]  /*5990*/  SHF.R.U32.HI R238, RZ, 0x10, R6 ;  /* 0x00000010ffee7819 */ /* 0x000fe40000011606 */
[----:B------:R-:W-:Y:S02]  /*59a0*/  LOP3.LUT R143, R6, 0xffff, RZ, 0xc0, !PT ;  /* 0x0000ffff068f7812 */ /* 0x000fe400078ec0ff */
[----:B------:R-:W-:Y:S01]  /*59b0*/  LOP3.LUT R11, R7, UR5, R10, 0x96, !PT ;  /* 0x00000005070b7c12 */ /* 0x000fe2000f8e960a */
[----:B------:R-:W-:Y:S01]  /*59c0*/  ULDC.U8 UR5, c[0x0][0x2d8] ;  /* 0x0000b60000057ab9 */ /* 0x000fe20000000000 */
[----:B------:R-:W-:Y:S01]  /*59d0*/  SHF.R.U32.HI R145, RZ, 0x18, R6 ;  /* 0x00000018ff917819 */ /* 0x000fe20000011606 */
[----:B------:R-:W-:Y:S01]  /*59e0*/  IMAD.WIDE.U32 R6, R14, -0x326172a9, RZ ;  /* 0xcd9e8d570e067825 */ /* 0x000fe200078e00ff */
[----:B------:R-:W-:Y:S01]  /*59f0*/  LOP3.LUT R10, R9, UR6, R144, 0x96, !PT ;  /* 0x00000006090a7c12 */ /* 0x000fe2000f8e9690 */
[----:B------:R-:W-:Y:S01]  /*5a00*/  MUFU.EX2 R159, R20 ;  /* 0x00000014009f7308 */ /* 0x000fe20000000800 */
[----:B------:R-:W-:Y:S02]  /*5a10*/  LOP3.LUT R15, R8, 0xffff, RZ, 0xc0, !PT ;  /* 0x0000ffff080f7812 */ /* 0x000fe400078ec0ff */
[----:B------:R-:W-:Y:S02]  /*5a20*/  LOP3.LUT R9, R6, 0xffff, RZ, 0xc0, !PT ;  /* 0x0000ffff06097812 */ /* 0x000fe400078ec0ff */
[--C-:B------:R-:W-:Y:S02]  /*5a30*/  SHF.R.U32.HI R17, RZ, 0x10, R8.reuse ;  /* 0x00000010ff117819 */ /* 0x100fe40000011608 */
[----:B---3--:R-:W-:Y:S02]  /*5a40*/  SHF.R.U32.HI R19, RZ, 0x18, R8 ;  /* 0x00000018ff137819 */ /* 0x008fe40000011608 */
[----:B------:R-:W-:Y:S01]  /*5a50*/  SHF.R.U32.HI R14, RZ, 0x18, R6 ;  /* 0x00000018ff0e7819 */ /* 0x000fe20000011606 */
[C---:B--2---:R-:W-:Y:S02]  /*5a60*/  FFMA.FTZ R21, R161.reuse, UR4, R21 ;  /* 0x00000004a1157c23 */ /* 0x044fe40008010015 */
[C---:B------:R-:W-:Y:S02]  /*5a70*/  FFMA.FTZ R23, R161.reuse, UR4, R23 ;  /* 0x00000004a1177c23 */ /* 0x040fe40008010017 */
[----:B------:R-:W-:Y:S01]  /*5a80*/  FFMA.FTZ R25, R161, UR4, R25 ;  /* 0x00000004a1197c23 */ /* 0x000fe20008010019 */
[----:B------:R-:W-:Y:S01]  /*5a90*/  @!P0 FSEL R21, R21, -INF , !P5 ;  /* 0xff80000015158808 */ /* 0x000fe20006800000 */
[----:B------:R-:W-:Y:S01]  /*5aa0*/  FFMA.FTZ R27, R161, UR4, R27 ;  /* 0x00000004a11b7c23 */ /* 0x000fe2000801001b */
[C---:B------:R-:W-:Y:S01]  /*5ab0*/  @!P0 ISETP.GE.AND P5, PT, R152.reuse, R151, PT ;  /* 0x000000979800820c */ /* 0x040fe20003fa6270 */
[----:B------:R1:W-:Y:S01]  /*5ac0*/  MUFU.EX2 R161, R18 ;  /* 0x0000001200a17308 */ /* 0x0003e20000000800 */
[----:B------:R-:W-:Y:S01]  /*5ad0*/  @!P0 FSEL R25, R25, -INF , !P6 ;  /* 0xff80000019198808 */ /* 0x000fe20007000000 */
[--C-:B------:R-:W-:Y:S01]  /*5ae0*/  FFMA.FTZ R21, R21, c[0x0][0x23c], -R141.reuse ;  /* 0x00008f0015157a23 */ /* 0x100fe2000001088d */
[----:B------:R-:W-:Y:S02]  /*5af0*/  @!P0 FSEL R23, R23, -INF , !P5 ;  /* 0xff80000017178808 */ /* 0x000fe40006800000 */
[-C--:B------:R-:W-:Y:S01]  /*5b00*/  @!P0 ISETP.GE.AND P5, PT, R152, R149.reuse, PT ;  /* 0x000000959800820c */ /* 0x080fe20003fa6270 */
[----:B------:R-:W-:Y:S01]  /*5b10*/  FFMA.FTZ R25, R25, c[0x0][0x23c], -R4 ;  /* 0x00008f0019197a23 */ /* 0x000fe20000010804 */
[C---:B------:R-:W-:Y:S01]  /*5b20*/  @!P0 ISETP.GE.AND P6, PT, R154.reuse, R150, PT ;  /* 0x000000969a00820c */ /* 0x040fe20003fc6270 */
[----:B------:R-:W-:Y:S01]  /*5b30*/  FFMA.FTZ R23, R23, c[0x0][0x23c], -R140 ;  /* 0x00008f0017177a23 */ /* 0x000fe2000001088c */
[----:B------:R-:W-:Y:S01]  /*5b40*/  @!P0 FSEL R27, R27, -INF , !P5 ;  /* 0xff8000001b1b8808 */ /* 0x000fe20006800000 */
[----:B------:R-:W-:Y:S01]  /*5b50*/  MUFU.EX2 R158, R21 ;  /* 0x00000015009e7308 */ /* 0x000fe20000000800 */
[----:B------:R-:W-:Y:S02]  /*5b60*/  @!P0 ISETP.GE.AND P5, PT, R154, R149, PT ;  /* 0x000000959a00820c */ /* 0x000fe40003fa6270 */
[----:B------:R-:W-:Y:S01]  /*5b70*/  @!P0 FSEL R29, R29, -INF , !P6 ;  /* 0xff8000001d1d8808 */ /* 0x000fe20007000000 */
[----:B------:R-:W-:Y:S01]  /*5b80*/  FFMA.FTZ R27, R27, c[0x0][0x23c], -R0 ;  /* 0x00008f001b1b7a23 */ /* 0x000fe20000010800 */
[----:B------:R-:W-:Y:S02]  /*5b90*/  @!P0 FSEL R31, R31, -INF , !P5 ;  /* 0xff8000001f1f8808 */ /* 0x000fe40006800000 */
[----:B------:R-:W-:Y:S02]  /*5ba0*/  ISETP.LE.U32.AND P5, PT, R13, UR5, PT ;  /* 0x000000050d007c0c */ /* 0x000fe4000bfa3070 */
[----:B------:R-:W-:Y:S01]  /*5bb0*/  LOP3.LUT R13, R6, 0xff, RZ, 0xc0, !PT ;  /* 0x000000ff060d7812 */ /* 0x000fe200078ec0ff */
[----:B------:R-:W-:Y:S01]  /*5bc0*/  MUFU.EX2 R156, R23 ;  /* 0x00000017009c7308 */ /* 0x000fe20000000800 */
[-C--:B------:R-:W-:Y:S02]  /*5bd0*/  @!P0 ISETP.GE.AND P6, PT, R154, R151.reuse, PT ;  /* 0x000000979a00820c */ /* 0x080fe40003fc6270 */
[----:B-1----:R-:W-:Y:S02]  /*5be0*/  LOP3.LUT R18, R8, 0xff, RZ, 0xc0, !PT ;  /* 0x000000ff08127812 */ /* 0x002fe400078ec0ff */
[----:B------:R-:W-:Y:S02]  /*5bf0*/  SHF.R.U32.HI R8, RZ, 0x10, R6 ;  /* 0x00000010ff087819 */ /* 0x000fe40000011606 */
[----:B------:R-:W-:Y:S02]  /*5c00*/  SHF.R.U32.HI R6, RZ, 0x18, R10 ;  /* 0x00000018ff067819 */ /* 0x000fe4000001160a */
[----:B------:R-:W-:Y:S01]  /*5c10*/  @!P0 FSEL R35, R35, -INF , !P6 ;  /* 0xff80000023238808 */ /* 0x000fe20007000000 */
[----:B------:R-:W-:Y:S01]  /*5c20*/  MUFU.EX2 R154, R25 ;  /* 0x00000019009a7308 */ /* 0x000fe20000000800 */
[----:B------:R-:W-:Y:S09]  /*5c30*/  ISETP.LE.U32.AND P2, PT, R6, UR5, PT ;  /* 0x0000000506007c0c */ /* 0x000ff2000bf43070 */
[----:B------:R-:W-:Y:S04]  /*5c40*/  MUFU.EX2 R152, R27 ;  /* 0x0000001b00987308 */ /* 0x000fe80000000800 */
[----:B------:R-:W-:Y:S01]  /*5c50*/  @!P2 FADD.FTZ R233, -R233, -RZ ;  /* 0x800000ffe9e9a221 */ /* 0x000fe20000010100 */
[----:B------:R-:W-:Y:S11]  /*5c60*/  ISETP.LE.U32.AND P2, PT, R13, UR5, PT ;  /* 0x000000050d007c0c */ /* 0x000ff6000bf43070 */
[----:B------:R-:W-:Y:S02]  /*5c70*/  @!UPT UIADD3 URZ, URZ, URZ, URZ ;  /* 0x0000003f3f3ff290 */ /* 0x000fe4000fffe03f */
[----:B------:R-:W-:Y:S01]  /*5c80*/  @!P2 FADD.FTZ R228, -R228, -RZ ;  /* 0x800000ffe4e4a221 */ /* 0x000fe20000010100 */
[----:B------:R-:W-:Y:S11]  /*5c90*/  ISETP.LE.U32.AND P2, PT, R18, UR5, PT ;  /* 0x0000000512007c0c */ /* 0x000ff6000bf43070 */
[----:B------:R-:W-:Y:S02]  /*5ca0*/  @!UPT UIADD3 URZ, URZ, URZ, URZ ;  /* 0x0000003f3f3ff290 */ /* 0x000fe4000fffe03f */
[----:B------:R-:W-:Y:S01]  /*5cb0*/  @!P2 FADD.FTZ R163, -R163, -RZ ;  /* 0x800000ffa3a3a221 */ /* 0x000fe20000010100 */
[----:B------:R-:W-:Y:S11]  /*5cc0*/  ISETP.LE.U32.AND P2, PT, R19, UR5, PT ;  /* 0x0000000513007c0c */ /* 0x000ff6000bf43070 */
[----:B------:R-:W-:Y:S02]  /*5cd0*/  @!UPT UIADD3 URZ, URZ, URZ, URZ ;  /* 0x0000003f3f3ff290 */ /* 0x000fe4000fffe03f */
[----:B----4-:R-:W-:Y:S02]  /*5ce0*/  @!P2 FADD.FTZ R160, -R160, -RZ ;  /* 0x800000ffa0a0a221 */ /* 0x010fe40000010100 */
[C---:B------:R-:W-:Y:S02]  /*5cf0*/  FFMA.FTZ R30, R148.reuse, UR4, R30 ;  /* 0x00000004941e7c23 */ /* 0x040fe4000801001e */
[C---:B------:R-:W-:Y:S02]  /*5d00*/  FFMA.FTZ R32, R148.reuse, UR4, R32 ;  /* 0x0000000494207c23 */ /* 0x040fe40008010020 */
[----:B------:R-:W-:Y:S01]  /*5d10*/  FFMA.FTZ R28, R148, UR4, R28 ;  /* 0x00000004941c7c23 */ /* 0x000fe2000801001c */
[----:B------:R-:W-:Y:S01]  /*5d20*/  @!P0 FSEL R30, R30, -INF , !P1 ;  /* 0xff8000001e1e8808 */ /* 0x000fe20004800000 */
[----:B------:R-:W-:Y:S01]  /*5d30*/  FFMA.FTZ R34, R148, UR4, R34 ;  /* 0x0000000494227c23 */ /* 0x000fe20008010022 */
[----:B------:R-:W-:Y:S02]  /*5d40*/  ISETP.LE.U32.AND P1, PT, R5, UR5, PT ;  /* 0x0000000505007c0c */ /* 0x000fe4000bf23070 */
[----:B------:R-:W-:Y:S01]  /*5d50*/  LOP3.LUT R5, R7, UR6, R16, 0x96, !PT ;  /* 0x0000000607057c12 */ /* 0x000fe2000f8e9610 */
[--C-:B------:R-:W-:Y:S01]  /*5d60*/  FFMA.FTZ R30, R30, c[0x0][0x23c], -R0.reuse ;  /* 0x00008f001e1e7a23 */ /* 0x100fe20000010800 */
[----:B------:R-:W-:Y:S01]  /*5d70*/  LOP3.LUT R7, R10, 0xff, RZ, 0xc0, !PT ;  /* 0x000000ff0a077812 */ /* 0x000fe200078ec0ff */
[----:B------:R-:W-:Y:S01]  /*5d80*/  FFMA.FTZ R0, R31, c[0x0][0x23c], -R0 ;  /* 0x00008f001f007a23 */ /* 0x000fe20000010800 */
[----:B------:R-:W-:Y:S01]  /*5d90*/  @!P0 FSEL R32, R32, -INF , !P3 ;  /* 0xff80000020208808 */ /* 0x000fe20005800000 */
[----:B------:R-:W-:Y:S01]  /*5da0*/  MUFU.EX2 R147, R30 ;  /* 0x0000001e00937308 */ /* 0x000fe20000000800 */
[----:B------:R-:W-:Y:S02]  /*5db0*/  ISETP.LE.U32.AND P3, PT, R7, UR5, PT ;  /* 0x0000000507007c0c */ /* 0x000fe4000bf63070 */
[----:B------:R-:W-:Y:S01]  /*5dc0*/  SHF.R.U32.HI R7, RZ, 0x10, R10 ;  /* 0x00000010ff077819 */ /* 0x000fe2000001160a */
[--C-:B------:R-:W-:Y:S01]  /*5dd0*/  FFMA.FTZ R32, R32, c[0x0][0x23c], -R141.reuse ;  /* 0x00008f0020207a23 */ /* 0x100fe2000001088d */
[----:B------:R-:W-:Y:S01]  /*5de0*/  LOP3.LUT R10, R10, 0xffff, RZ, 0xc0, !PT ;  /* 0x0000ffff0a0a7812 */ /* 0x000fe200078ec0ff */
[----:B------:R-:W-:Y:S01]  /*5df0*/  FFMA.FTZ R141, R33, c[0x0][0x23c], -R141 ;  /* 0x00008f00218d7a23 */ /* 0x000fe2000001088d */
[----:B------:R-:W-:Y:S02]  /*5e00*/  @!P0 FSEL R28, R28, -INF , !P4 ;  /* 0xff8000001c1c8808 */ /* 0x000fe40006000000 */
[----:B------:R-:W-:Y:S01]  /*5e10*/  SHF.R.U32.HI R6, RZ, 0x8, R10 ;  /* 0x00000008ff067819 */ /* 0x000fe2000001160a */
[----:B------:R1:W-:Y:S01]  /*5e20*/  MUFU.EX2 R148, R141 ;  /* 0x0000008d00947308 */ /* 0x0003e20000000800 */
[----:B------:R-:W-:Y:S01]  /*5e30*/  @!P0 ISETP.GE.AND P4, PT, R153, R151, PT ;  /* 0x000000979900820c */ /* 0x000fe20003f86270 */
[--C-:B------:R-:W-:Y:S01]  /*5e40*/  FFMA.FTZ R28, R28, c[0x0][0x23c], -R4.reuse ;  /* 0x00008f001c1c7a23 */ /* 0x100fe20000010804 */
[----:B------:R-:W-:Y:S01]  /*5e50*/  LOP3.LUT R6, R6, 0xffff, RZ, 0xc0, !PT ;  /* 0x0000ffff06067812 */ /* 0x000fe200078ec0ff */
[----:B------:R-:W-:Y:S01]  /*5e60*/  FFMA.FTZ R4, R29, c[0x0][0x23c], -R4 ;  /* 0x00008f001d047a23 */ /* 0x000fe20000010804 */
[----:B------:R-:W-:Y:S01]  /*5e70*/  @!P0 FSEL R34, R34, -INF , !P4 ;  /* 0xff80000022228808 */ /* 0x000fe20006000000 */
[----:B------:R-:W-:Y:S01]  /*5e80*/  @!P3 FADD.FTZ R166, -R166, -RZ ;  /* 0x800000ffa6a6b221 */ /* 0x000fe20000010100 */
[----:B------:R-:W-:Y:S02]  /*5e90*/  ISETP.LE.U32.AND P0, PT, R6, UR5, PT ;  /* 0x0000000506007c0c */ /* 0x000fe4000bf03070 */
[----:B------:R-:W-:Y:S01]  /*5ea0*/  LOP3.LUT R7, R7, 0xff, RZ, 0xc0, !PT ;  /* 0x000000ff07077812 */ /* 0x000fe200078ec0ff */
[----:B------:R-:W-:Y:S01]  /*5eb0*/  MUFU.EX2 R150, R4 ;  /* 0x0000000400967308 */ /* 0x000fe20000000800 */
[----:B------:R-:W-:Y:S01]  /*5ec0*/  LOP3.LUT R6, R5, 0xffff, RZ, 0xc0, !PT ;  /* 0x0000ffff05067812 */ /* 0x000fe200078ec0ff */
[--C-:B------:R-:W-:Y:S01]  /*5ed0*/  FFMA.FTZ R34, R34, c[0x0][0x23c], -R140.reuse ;  /* 0x00008f0022227a23 */ /* 0x100fe2000001088c */
[----:B------:R-:W-:Y:S01]  /*5ee0*/  ISETP.LE.U32.AND P4, PT, R7, UR5, PT ;  /* 0x0000000507007c0c */ /* 0x000fe2000bf83070 */
[----:B------:R-:W-:Y:S01]  /*5ef0*/  FFMA.FTZ R140, R35, c[0x0][0x23c], -R140 ;  /* 0x00008f00238c7a23 */ /* 0x000fe2000001088c */
[----:B------:R-:W-:Y:S02]  /*5f00*/  LOP3.LUT R7, R5, 0xff, RZ, 0xc0, !PT ;  /* 0x000000ff05077812 */ /* 0x000fe400078ec0ff */
[----:B------:R-:W-:Y:S02]  /*5f10*/  SHF.R.U32.HI R6, RZ, 0x8, R6 ;  /* 0x00000008ff067819 */ /* 0x000fe40000011606 */
[----:B------:R-:W-:Y:S01]  /*5f20*/  ISETP.LE.U32.AND P6, PT, R7, UR5, PT ;  /* 0x0000000507007c0c */ /* 0x000fe2000bfc3070 */
[----:B------:R-:W-:Y:S01]  /*5f30*/  @!P0 FADD.FTZ R165, -R165, -RZ ;  /* 0x800000ffa5a58221 */ /* 0x000fe20000010100 */
[----:B------:R-:W-:Y:S01]  /*5f40*/  LOP3.LUT R6, R6, 0xffff, RZ, 0xc0, !PT ;  /* 0x0000ffff06067812 */ /* 0x000fe200078ec0ff */
[----:B------:R-:W2:Y:S01]  /*5f50*/  MUFU.EX2 R149, R32 ;  /* 0x0000002000957308 */ /* 0x000ea20000000800 */
[--C-:B------:R-:W-:Y:S01]  /*5f60*/  SHF.R.U32.HI R7, RZ, 0x18, R5.reuse ;  /* 0x00000018ff077819 */ /* 0x100fe20000011605 */
[----:B-1----:R-:W-:Y:S01]  /*5f70*/  IMAD.U32 R141, RZ, RZ, UR16 ;  /* 0x00000010ff8d7e24 */ /* 0x002fe2000f8e00ff */
[----:B------:R-:W-:Y:S01]  /*5f80*/  SHF.R.U32.HI R5, RZ, 0x10, R5 ;  /* 0x00000010ff057819 */ /* 0x000fe20000011605 */
[----:B------:R-:W-:Y:S01]  /*5f90*/  @!P4 FADD.FTZ R164, -R164, -RZ ;  /* 0x800000ffa4a4c221 */ /* 0x000fe20000010100 */
[----:B------:R-:W-:Y:S02]  /*5fa0*/  ISETP.LE.U32.AND P0, PT, R6, UR5, PT ;  /* 0x0000000506007c0c */ /* 0x000fe4000bf03070 */
[----:B------:R-:W-:Y:S02]  /*5fb0*/  LOP3.LUT R5, R5, 0xff, RZ, 0xc0, !PT ;  /* 0x000000ff05057812 */ /* 0x000fe400078ec0ff */
[----:B------:R-:W-:Y:S01]  /*5fc0*/  SHF.R.U32.HI R6, RZ, 0x8, R9 ;  /* 0x00000008ff067819 */ /* 0x000fe20000011609 */
[----:B------:R-:W-:Y:S01]  /*5fd0*/  @!P6 FADD.FTZ R234, -R234, -RZ ;  /* 0x800000ffeaeae221 */ /* 0x000fe20000010100 */
[----:B------:R-:W-:Y:S01]  /*5fe0*/  ISETP.LE.U32.AND P4, PT, R5, UR5, PT ;  /* 0x0000000505007c0c */ /* 0x000fe2000bf83070 */
[----:B------:R-:W-:Y:S01]  /*5ff0*/  MUFU.EX2 R144, R0 ;  /* 0x0000000000907308 */ /* 0x000fe20000000800 */
[----:B------:R-:W-:Y:S02]  /*6000*/  LOP3.LUT R5, R8, 0xff, RZ, 0xc0, !PT ;  /* 0x000000ff08057812 */ /* 0x000fe400078ec0ff */
[----:B------:R-:W-:Y:S02]  /*6010*/  ISETP.LE.U32.AND P3, PT, R7, UR5, PT ;  /* 0x0000000507007c0c */ /* 0x000fe4000bf63070 */
[----:B------:R-:W-:Y:S01]  /*6020*/  ISETP.LE.U32.AND P6, PT, R5, UR5, PT ;  /* 0x0000000505007c0c */ /* 0x000fe2000bfc3070 */
[----:B------:R-:W-:Y:S01]  /*6030*/  @!P0 FADD.FTZ R232, -R232, -RZ ;  /* 0x800000ffe8e88221 */ /* 0x000fe20000010100 */
[----:B------:R-:W-:Y:S02]  /*6040*/  LOP3.LUT R5, R6, 0xffff, RZ, 0xc0, !PT ;  /* 0x0000ffff06057812 */ /* 0x000fe400078ec0ff */
[----:B------:R-:W-:Y:S01]  /*6050*/  LOP3.LUT R6, R12, 0xff, RZ, 0xc0, !PT ;  /* 0x000000ff0c067812 */ /* 0x000fe200078ec0ff */
[----:B------:R-:W1:Y:S01]  /*6060*/  MUFU.EX2 R153, R26 ;  /* 0x0000001a00997308 */ /* 0x000e620000000800 */
[----:B------:R-:W-:Y:S01]  /*6070*/  ISETP.LE.U32.AND P0, PT, R5, UR5, PT ;  /* 0x0000000505007c0c */ /* 0x000fe2000bf03070 */
[----:B------:R-:W-:Y:S01]  /*6080*/  @!P4 FADD.FTZ R235, -R235, -RZ ;  /* 0x800000ffebebc221 */ /* 0x000fe20000010100 */
[----:B------:R-:W-:Y:S01]  /*6090*/  SHF.R.U32.HI R5, RZ, 0x8, R15 ;  /* 0x00000008ff057819 */ /* 0x000fe2000001160f */
[----:B--2---:R-:W-:Y:S01]  /*60a0*/  @!P1 FADD.FTZ R149, -R149, -RZ ;  /* 0x800000ff95959221 */ /* 0x004fe20000010100 */
[----:B------:R-:W-:Y:S01]  /*60b0*/  ISETP.LE.U32.AND P4, PT, R6, UR5, PT ;  /* 0x0000000506007c0c */ /* 0x000fe2000bf83070 */
[----:B------:R-:W-:Y:S01]  /*60c0*/  @!P3 FADD.FTZ R231, -R231, -RZ ;  /* 0x800000ffe7e7b221 */ /* 0x000fe20000010100 */
[----:B------:R-:W-:Y:S01]  /*60d0*/  LOP3.LUT R6, R17, 0xff, RZ, 0xc0, !PT ;  /* 0x000000ff11067812 */ /* 0x000fe200078ec0ff */
[----:B------:R-:W-:Y:S01]  /*60e0*/  @!P6 FADD.FTZ R229, -R229, -RZ ;  /* 0x800000ffe5e5e221 */ /* 0x000fe20000010100 */
[----:B------:R-:W-:Y:S01]  /*60f0*/  LOP3.LUT R5, R5, 0xffff, RZ, 0xc0, !PT ;  /* 0x0000ffff05057812 */ /* 0x000fe200078ec0ff */
[----:B------:R-:W-:Y:S01]  /*6100*/  MUFU.EX2 R151, R28 ;  /* 0x0000001c00977308 */ /* 0x000fe20000000800 */
[----:B------:R-:W-:Y:S02]  /*6110*/  ISETP.LE.U32.AND P3, PT, R14, UR5, PT ;  /* 0x000000050e007c0c */ /* 0x000fe4000bf63070 */
[----:B------:R-:W-:Y:S01]  /*6120*/  ISETP.LE.U32.AND P6, PT, R5, UR5, PT ;  /* 0x0000000505007c0c */ /* 0x000fe2000bfc3070 */
[----:B------:R-:W-:Y:S01]  /*6130*/  @!P0 FADD.FTZ R167, -R167, -RZ ;  /* 0x800000ffa7a78221 */ /* 0x000fe20000010100 */
[----:B------:R-:W-:Y:S02]  /*6140*/  ISETP.LE.U32.AND P0, PT, R6, UR5, PT ;  /* 0x0000000506007c0c */ /* 0x000fe4000bf03070 */
[----:B------:R-:W-:Y:S01]  /*6150*/  LOP3.LUT R5, R12, 0xffff, RZ, 0xc0, !PT ;  /* 0x0000ffff0c057812 */ /* 0x000fe200078ec0ff */
[----:B------:R-:W-:Y:S01]  /*6160*/  @!P4 FADD.FTZ R159, -R159, -RZ ;  /* 0x800000ff9f9fc221 */ /* 0x000fe20000010100 */
[--C-:B------:R-:W-:Y:S02]  /*6170*/  SHF.R.U32.HI R6, RZ, 0x18, R12.reuse ;  /* 0x00000018ff067819 */ /* 0x100fe4000001160c */
[----:B------:R-:W-:Y:S02]  /*6180*/  SHF.R.U32.HI R4, RZ, 0x8, R5 ;  /* 0x00000008ff047819 */ /* 0x000fe40000011605 */
[----:B------:R-:W-:Y:S01]  /*6190*/  SHF.R.U32.HI R12, RZ, 0x10, R12 ;  /* 0x00000010ff0c7819 */ /* 0x000fe2000001160c */
[----:B------:R-:W-:Y:S01]  /*61a0*/  @!P3 FADD.FTZ R230, -R230, -RZ ;  /* 0x800000ffe6e6b221 */ /* 0x000fe20000010100 */
[----:B------:R-:W-:Y:S01]  /*61b0*/  LOP3.LUT R4, R4, 0xffff, RZ, 0xc0, !PT ;  /* 0x0000ffff04047812 */ /* 0x000fe200078ec0ff */
[----:B------:R-:W-:Y:S01]  /*61c0*/  @!P6 FADD.FTZ R162, -R162, -RZ ;  /* 0x800000ffa2a2e221 */ /* 0x000fe20000010100 */
[----:B------:R-:W-:Y:S01]  /*61d0*/  LOP3.LUT R12, R12, 0xff, RZ, 0xc0, !PT ;  /* 0x000000ff0c0c7812 */ /* 0x000fe200078ec0ff */
[----:B------:R-:W-:Y:S01]  /*61e0*/  @!P0 FADD.FTZ R161, -R161, -RZ ;  /* 0x800000ffa1a18221 */ /* 0x000fe20000010100 */
[----:B------:R-:W-:Y:S02]  /*61f0*/  ISETP.LE.U32.AND P0, PT, R4, UR5, PT ;  /* 0x0000000504007c0c */ /* 0x000fe4000bf03070 */
[C---:B------:R-:W-:Y:S02]  /*6200*/  LOP3.LUT R4, R11.reuse, 0xffff, RZ, 0xc0, !PT ;  /* 0x0000ffff0b047812 */ /* 0x040fe400078ec0ff */
[----:B------:R-:W-:Y:S02]  /*6210*/  ISETP.LE.U32.AND P3, PT, R6, UR5, PT ;  /* 0x0000000506007c0c */ /* 0x000fe4000bf63070 */
[----:B------:R-:W-:Y:S02]  /*6220*/  LOP3.LUT R6, R11, 0xff, RZ, 0xc0, !PT ;  /* 0x000000ff0b067812 */ /* 0x000fe400078ec0ff */
[----:B------:R-:W-:Y:S02]  /*6230*/  ISETP.LE.U32.AND P6, PT, R12, UR5, PT ;  /* 0x000000050c007c0c */ /* 0x000fe4000bfc3070 */
[----:B------:R-:W-:Y:S02]  /*6240*/  SHF.R.U32.HI R5, RZ, 0x10, R11 ;  /* 0x00000010ff057819 */ /* 0x000fe4000001160b */
[----:B------:R-:W-:Y:S01]  /*6250*/  SHF.R.U32.HI R4, RZ, 0x8, R4 ;  /* 0x00000008ff047819 */ /* 0x000fe20000011604 */
[----:B------:R-:W-:Y:S01]  /*6260*/  @!P0 FADD.FTZ R158, -R158, -RZ ;  /* 0x800000ff9e9e8221 */ /* 0x000fe20000010100 */
[----:B------:R-:W-:Y:S02]  /*6270*/  ISETP.LE.U32.AND P2, PT, R6, UR5, PT ;  /* 0x0000000506007c0c */ /* 0x000fe4000bf43070 */
[----:B------:R-:W-:Y:S01]  /*6280*/  LOP3.LUT R4, R4, 0xffff, RZ, 0xc0, !PT ;  /* 0x0000ffff04047812 */ /* 0x000fe200078ec0ff */
[----:B------:R-:W-:Y:S01]  /*6290*/  @!P3 FADD.FTZ R156, -R156, -RZ ;  /* 0x800000ff9c9cb221 */ /* 0x000fe20000010100 */
[----:B------:R-:W-:Y:S02]  /*62a0*/  LOP3.LUT R5, R5, 0xff, RZ, 0xc0, !PT ;  /* 0x000000ff05057812 */ /* 0x000fe400078ec0ff */
[----:B------:R-:W-:Y:S01]  /*62b0*/  ISETP.LE.U32.AND P0, PT, R4, UR5, PT ;  /* 0x0000000504007c0c */ /* 0x000fe2000bf03070 */
[----:B------:R-:W-:Y:S01]  /*62c0*/  @!P6 FADD.FTZ R157, -R157, -RZ ;  /* 0x800000ff9d9de221 */ /* 0x000fe20000010100 */
[----:B------:R-:W-:Y:S02]  /*62d0*/  LOP3.LUT R4, R146, 0xff, RZ, 0xc0, !PT ;  /* 0x000000ff92047812 */ /* 0x000fe400078ec0ff */
[----:B------:R-:W-:Y:S01]  /*62e0*/  ISETP.LE.U32.AND P4, PT, R5, UR5, PT ;  /* 0x0000000505007c0c */ /* 0x000fe2000bf83070 */
[----:B------:R-:W2:Y:S01]  /*62f0*/  MUFU.EX2 R146, R34 ;  /* 0x0000002200927308 */ /* 0x000ea20000000800 */
[----:B------:R-:W-:Y:S01]  /*6300*/  SHF.R.U32.HI R5, RZ, 0x8, R142 ;  /* 0x00000008ff057819 */ /* 0x000fe2000001168e */
[----:B------:R-:W-:Y:S01]  /*6310*/  @!P2 FADD.FTZ R155, -R155, -RZ ;  /* 0x800000ff9b9ba221 */ /* 0x000fe20000010100 */
[----:B------:R-:W-:Y:S02]  /*6320*/  ISETP.LE.U32.AND P6, PT, R4, UR5, PT ;  /* 0x0000000504007c0c */ /* 0x000fe4000bfc3070 */
[----:B------:R-:W-:Y:S02]  /*6330*/  LOP3.LUT R4, R5, 0xffff, RZ, 0xc0, !PT ;  /* 0x0000ffff05047812 */ /* 0x000fe400078ec0ff */
[----:B------:R-:W-:Y:S01]  /*6340*/  SHF.R.U32.HI R5, RZ, 0x8, R143 ;  /* 0x00000008ff057819 */ /* 0x000fe2000001168f */
[----:B------:R-:W-:Y:S01]  /*6350*/  @!P0 FADD.FTZ R154, -R154, -RZ ;  /* 0x800000ff9a9a8221 */ /* 0x000fe20000010100 */
[----:B------:R-:W-:Y:S02]  /*6360*/  ISETP.LE.U32.AND P2, PT, R4, UR5, PT ;  /* 0x0000000504007c0c */ /* 0x000fe4000bf43070 */
[----:B------:R-:W-:Y:S01]  /*6370*/  F2FP.RELU.PACK_AB R4, R165, R166 ;  /* 0x000000a6a504723e */ /* 0x000fe200000008ff */
[----:B-1----:R-:W-:Y:S01]  /*6380*/  @!P4 FADD.FTZ R153, -R153, -RZ ;  /* 0x800000ff9999c221 */ /* 0x002fe20000010100 */
[----:B------:R-:W-:Y:S02]  /*6390*/  F2FP.RELU.PACK_AB R7, R233, R164 ;  /* 0x000000a4e907723e */ /* 0x000fe400000008ff */
[----:B------:R-:W-:Y:S01]  /*63a0*/  LOP3.LUT R5, R5, 0xffff, RZ, 0xc0, !PT ;  /* 0x0000ffff05057812 */ /* 0x000fe200078ec0ff */
[----:B------:R1:W-:Y:S01]  /*63b0*/  STS [R242+0x13000], R4 ;  /* 0x01300004f2007388 */ /* 0x0003e20000000800 */
[----:B------:R-:W-:Y:S02]  /*63c0*/  LOP3.LUT R6, R238, 0xff, RZ, 0xc0, !PT ;  /* 0x000000ffee067812 */ /* 0x000fe400078ec0ff */
[----:B------:R-:W-:Y:S01]  /*63d0*/  F2FP.RELU.PACK_AB R0, R231, R235 ;  /* 0x000000ebe700723e */ /* 0x000fe200000008ff */
[----:B------:R3:W-:Y:S01]  /*63e0*/  STS [R242+0x13400], R7 ;  /* 0x01340007f2007388 */ /* 0x0007e20000000800 */
[----:B------:R-:W-:Y:S01]  /*63f0*/  ISETP.LE.U32.AND P1, PT, R6, UR5, PT ;  /* 0x0000000506007c0c */ /* 0x000fe2000bf23070 */
[----:B------:R-:W-:Y:S01]  /*6400*/  @!P2 FADD.FTZ R148, -R148, -RZ ;  /* 0x800000ff9494a221 */ /* 0x000fe20000010100 */
[----:B------:R-:W-:Y:S01]  /*6410*/  ISETP.LE.U32.AND P2, PT, R5, UR5, PT ;  /* 0x0000000505007c0c */ /* 0x000fe2000bf43070 */
[----:B--2---:R-:W-:Y:S01]  /*6420*/  @!P6 FADD.FTZ R146, -R146, -RZ ;  /* 0x800000ff9292e221 */ /* 0x004fe20000010100 */
[----:B------:R-:W-:Y:S01]  /*6430*/  F2FP.RELU.PACK_AB R5, R162, R163 ;  /* 0x000000a3a205723e */ /* 0x000fe200000008ff */
[----:B------:R2:W5:Y:S01]  /*6440*/  LDL R238, [R1+0x3c] ;  /* 0x00003c0001ee7983 */ /* 0x0005620000100800 */
[----:B------:R-:W-:Y:S02]  /*6450*/  F2FP.RELU.PACK_AB R6, R232, R234 ;  /* 0x000000eae806723e */ /* 0x000fe400000008ff */
[----:B------:R-:W-:Y:S01]  /*6460*/  ISETP.LE.U32.AND P0, PT, R145, UR5, PT ;  /* 0x0000000591007c0c */ /* 0x000fe2000bf03070 */
[----:B------:R4:W-:Y:S01]  /*6470*/  STS [R241+0x13000], R5 ;  /* 0x01300005f1007388 */ /* 0x0009e20000000800 */
[----:B------:R-:W2:Y:S01]  /*6480*/  MUFU.EX2 R145, R140 ;  /* 0x0000008c00917308 */ /* 0x000ea20000000800 */
[----:B------:R-:W-:Y:S02]  /*6490*/  SHF.R.U32.HI R11, RZ, 0x18, R11 ;  /* 0x00000018ff0b7819 */ /* 0x000fe4000001160b */
[----:B------:R-:W-:Y:S01]  /*64a0*/  ISETP.LE.U32.AND P3, PT, R133, UR5, PT ;  /* 0x0000000585007c0c */ /* 0x000fe2000bf63070 */
[----:B------:R-:W-:Y:S01]  /*64b0*/  @!P1 FADD.FTZ R147, -R147, -RZ ;  /* 0x800000ff93939221 */ /* 0x000fe20000010100 */
[----:B------:R-:W-:Y:S01]  /*64c0*/  ISETP.LE.U32.AND P4, PT, R11, UR5, PT ;  /* 0x000000050b007c0c */ /* 0x000fe2000bf83070 */
[----:B------:R-:W-:Y:S01]  /*64d0*/  @!P2 FADD.FTZ R150, -R150, -RZ ;  /* 0x800000ff9696a221 */ /* 0x000fe20000010100 */
[----:B------:R-:W-:Y:S02]  /*64e0*/  FSETP.GE.FTZ.AND P1, PT, R165, RZ, PT ;  /* 0x000000ffa500720b */ /* 0x000fe40003f36000 */
[----:B------:R-:W-:Y:S02]  /*64f0*/  FSETP.GE.FTZ.AND P2, PT, R166, RZ, PT ;  /* 0x000000ffa600720b */ /* 0x000fe40003f56000 */
[----:B-1----:R-:W-:Y:S01]  /*6500*/  F2FP.RELU.PACK_AB R4, R160, R161 ;  /* 0x000000a1a004723e */ /* 0x002fe200000008ff */
[----:B------:R-:W-:Y:S01]  /*6510*/  @!P0 FADD.FTZ R144, -R144, -RZ ;  /* 0x800000ff90908221 */ /* 0x000fe20000010100 */
[----:B---3--:R-:W-:Y:S03]  /*6520*/  F2FP.RELU.PACK_AB R7, R167, R228 ;  /* 0x000000e4a707723e */ /* 0x008fe600000008ff */
[----:B------:R1:W-:Y:S01]  /*6530*/  STS [R241+0x13400], R4 ;  /* 0x01340004f1007388 */ /* 0x0003e20000000800 */
[----:B------:R-:W-:Y:S01]  /*6540*/  @!P3 FADD.FTZ R151, -R151, -RZ ;  /* 0x800000ff9797b221 */ /* 0x000fe20000010100 */
[----:B------:R-:W-:Y:S01]  /*6550*/  FSETP.GE.FTZ.AND P3, PT, R159, RZ, PT ;  /* 0x000000ff9f00720b */ /* 0x000fe20003f76000 */
[----:B------:R-:W-:Y:S01]  /*6560*/  @!P4 FADD.FTZ R152, -R152, -RZ ;  /* 0x800000ff9898c221 */ /* 0x000fe20000010100 */
[----:B------:R3:W-:Y:S01]  /*6570*/  STS [R242+0x14000], R6 ;  /* 0x01400006f2007388 */ /* 0x0007e20000000800 */
[----:B------:R-:W-:Y:S03]  /*6580*/  FSETP.GE.FTZ.AND P4, PT, R162, RZ, PT ;  /* 0x000000ffa200720b */ /* 0x000fe60003f96000 */
[----:B------:R3:W-:Y:S01]  /*6590*/  STS [R242+0x14400], R0 ;  /* 0x01440000f2007388 */ /* 0x0007e20000000800 */
[----:B----4-:R-:W-:Y:S01]  /*65a0*/  F2FP.RELU.PACK_AB R5, R158, R159 ;  /* 0x0000009f9e05723e */ /* 0x010fe200000008ff */
[----:B--2---:R-:W-:Y:S01]  /*65b0*/  @!P5 FADD.FTZ R145, -R145, -RZ ;  /* 0x800000ff9191d221 */ /* 0x004fe20000010100 */
[----:B------:R-:W-:Y:S01]  /*65c0*/  FSETP.GE.FTZ.AND P5, PT, R163, RZ, PT ;  /* 0x000000ffa300720b */ /* 0x000fe20003fb6000 */
[----:B------:R2:W-:Y:S01]  /*65d0*/  STS [R241+0x14000], R7 ;  /* 0x01400007f1007388 */ /* 0x0005e20000000800 */
[----:B------:R-:W-:Y:S05]  /*65e0*/  IMAD.U32 R140, RZ, RZ, UR17 ;  /* 0x00000011ff8c7e24 */ /* 0x000fea000f8e00ff */
[C---:B------:R-:W-:Y:S04]  /*65f0*/  LEA R142, P0, R2.reuse, R140, 0x2 ;  /* 0x0000008c028e7211 */ /* 0x040fe800078010ff */
[----:B------:R-:W-:Y:S02]  /*6600*/  LEA.HI.X.SX32 R143, R2, R141, 0x2, P0 ;  /* 0x0000008d028f7211 */ /* 0x000fe400000f16ff */
[----:B------:R4:W5:Y:S01]  /*6610*/  LDL.LU R2, [R1+0x6c] ;  /* 0x00006c0001027983 */ /* 0x0009620000300800 */
[----:B-1----:R-:W-:Y:S02]  /*6620*/  F2FP.RELU.PACK_AB R4, R156, R157 ;  /* 0x0000009d9c04723e */ /* 0x002fe400000008ff */
[----:B------:R-:W-:Y:S01]  /*6630*/  FSETP.GE.FTZ.AND P0, PT, R164, RZ, PT ;  /* 0x000000ffa400720b */ /* 0x000fe20003f16000 */
[----:B------:R-:W4:Y:S01]  /*6640*/  LDG.E R141, [R142.64] ;  /* 0x0000000e8e8d7981 */ /* 0x000f22000c1e1900 */
[----:B---3--:R-:W-:Y:S03]  /*6650*/  F2FP.RELU.PACK_AB R6, R230, R229 ;  /* 0x000000e5e606723e */ /* 0x008fe600000008ff */
[----:B------:R-:W3:Y:S01]  /*6660*/  LDG.E R140, [R142.64+0x20] ;  /* 0x0000200e8e8c7981 */ /* 0x000ee2000c1e1900 */
[----:B------:R-:W-:Y:S03]  /*6670*/  F2FP.RELU.PACK_AB R0, R148, R149 ;  /* 0x000000959400723e */ /* 0x000fe600000008ff */
[----:B------:R1:W-:Y:S01]  /*6680*/  STS [R241+0x14400], R6 ;  /* 0x01440006f1007388 */ /* 0x0003e20000000800 */
[----:B--2---:R-:W-:Y:S03]  /*6690*/  F2FP.RELU.PACK_AB R7, R154, R155 ;  /* 0x0000009b9a07723e */ /* 0x004fe600000008ff */
[----:B------:R2:W-:Y:S04]  /*66a0*/  STS [R240+0x13000], R5 ;  /* 0x01300005f0007388 */ /* 0x0005e80000000800 */
[----:B------:R2:W-:Y:S04]  /*66b0*/  STS [R240+0x13400], R4 ;  /* 0x01340004f0007388 */ /* 0x0005e80000000800 */
[----:B------:R2:W-:Y:S01]  /*66c0*/  STS [R239+0x13000], R0 ;  /* 0x01300000ef007388 */ /* 0x0005e20000000800 */
[----:B-1----:R-:W-:Y:S02]  /*66d0*/  F2FP.RELU.PACK_AB R6, R152, R153 ;  /* 0x000000999806723e */ /* 0x002fe400000008ff */
[----:B--2---:R-:W-:Y:S02]  /*66e0*/  F2FP.RELU.PACK_AB R5, R145, R146 ;  /* 0x000000929105723e */ /* 0x004fe400000008ff */
        /* <DEDUP_REMOVED lines=8> */
[----:B------:R-:W2:Y:S08]  /*6770*/  LDSM.16.M88.4 R28, [R219+0x6800] ;  /* 0x00680000db1c783b */ /* 0x000eb00000000200 */
[----:B------:R-:W2:Y:S08]  /*6780*/  LDSM.16.M88.4 R132, [R220+0x6000] ;  /* 0x00600000dc84783b */ /* 0x000eb00000000200 */
[----:B------:R-:W2:Y:S01]  /*6790*/  LDSM.16.M88.4 R136, [R220+0x6800] ;  /* 0x00680000dc88783b */ /* 0x000ea20000000200 */
[-C--:B-1----:R-:W-:Y:S08]  /*67a0*/  HMMA.16816.F32 R4, R32, R168.reuse, RZ ;  /* 0x000000a82004723c */ /* 0x082ff000000018ff */
[C---:B--2---:R-:W-:Y:S08]  /*67b0*/  HMMA.16816.F32 R8, R28.reuse, R168, RZ ;  /* 0x000000a81c08723c */ /* 0x044ff000000018ff */
        /* <DEDUP_REMOVED lines=48> */
[C---:B----4-:R-:W-:Y:S02]  /*6ac0*/  FADD.FTZ R136, -R141.reuse, R4 ;  /* 0x000000048d887221 */ /* 0x050fe40000010100 */
        /* <DEDUP_REMOVED lines=13> */
[----:B------:R2:W3:Y:S04]  /*6ba0*/  LDG.E R4, [R142.64+0x80] ;  /* 0x0000800e8e047981 */ /* 0x0004e8000c1e1900 */
[----:B------:R2:W4:Y:S02]  /*6bb0*/  LDG.E R0, [R142.64+0xa0] ;  /* 0x0000a00e8e007981 */ /* 0x000524000c1e1900 */
        /* <DEDUP_REMOVED lines=17> */
[----:B------:R-:W-:Y:S03]  /*6cd0*/  FSETP.GE.FTZ.AND P2, PT, R161, RZ, PT ;  /* 0x000000ffa100720b */ /* 0x000fe60003f56000 */
[----:B------:R-:W-:Y:S01]  /*6ce0*/  FMUL.FTZ R158, R158, R6 ;  /* 0x000000069e9e7220 */ /* 0x000fe20000410000 */
[-C--:B------:R-:W-:Y:S01]  /*6cf0*/  FSEL R17, R17, R141.reuse, P4 ;  /* 0x0000008d11117208 */ /* 0x080fe20002000000 */
[----:B------:R-:W-:Y:S01]  /*6d00*/  FADD.FTZ R6, -R140, R19 ;  /* 0x000000138c067221 */ /* 0x000fe20000010100 */
[----:B------:R-:W-:Y:S01]  /*6d10*/  FSETP.GE.FTZ.AND P4, PT, R156, RZ, PT ;  /* 0x000000ff9c00720b */ /* 0x000fe20003f96000 */
[----:B------:R-:W-:Y:S01]  /*6d20*/  FMUL.FTZ R20, R163, R20 ;  /* 0x00000014a3147220 */ /* 0x000fe20000410000 */
[----:B------:R-:W-:Y:S01]  /*6d30*/  FSEL R16, R16, R141, P3 ;  /* 0x0000008d10107208 */ /* 0x000fe20001800000 */
[----:B------:R-:W-:Y:S01]  /*6d40*/  FMUL.FTZ R162, R162, R17 ;  /* 0x00000011a2a27220 */ /* 0x000fe20000410000 */
[----:B------:R1:W5:Y:S01]  /*6d50*/  LDL R163, [R1+0x38] ;  /* 0x0000380001a37983 */ /* 0x0003620000100800 */
[----:B------:R-:W-:Y:S02]  /*6d60*/  FSETP.GE.FTZ.AND P3, PT, R146, RZ, PT ;  /* 0x000000ff9200720b */ /* 0x000fe40003f76000 */
[----:B------:R-:W-:Y:S02]  /*6d70*/  FMUL.FTZ R159, R159, R16 ;  /* 0x000000109f9f7220 */ /* 0x000fe40000410000 */
        /* <DEDUP_REMOVED lines=8> */
[-C--:B------:R-:W-:Y:S01]  /*6e00*/  FSEL R6, R6, R140.reuse, P1 ;  /* 0x0000008c06067208 */ /* 0x080fe20000800000 */
[----:B------:R-:W-:Y:S01]  /*6e10*/  FMUL.FTZ R141, R148, R141 ;  /* 0x0000008d948d7220 */ /* 0x000fe20000410000 */
[----:B------:R-:W-:Y:S01]  /*6e20*/  FSETP.GE.FTZ.AND P1, PT, R234, RZ, PT ;  /* 0x000000ffea00720b */ /* 0x000fe20003f36000 */
[----:B------:R-:W-:Y:S01]  /*6e30*/  FMUL.FTZ R233, R233, R7 ;  /* 0x00000007e9e97220 */ /* 0x000fe20000410000 */
[----:B------:R-:W-:Y:S01]  /*6e40*/  FSEL R7, R18, R140, P2 ;  /* 0x0000008c12077208 */ /* 0x000fe20001000000 */
[----:B------:R-:W-:Y:S01]  /*6e50*/  FMUL.FTZ R160, R160, R6 ;  /* 0x00000006a0a07220 */ /* 0x000fe20000410000 */
[----:B------:R-:W-:Y:S02]  /*6e60*/  FSETP.GE.FTZ.AND P2, PT, R145, RZ, PT ;  /* 0x000000ff9100720b */ /* 0x000fe40003f56000 */
[----:B------:R-:W-:Y:S01]  /*6e70*/  FSETP.GE.FTZ.AND P0, PT, R157, RZ, PT ;  /* 0x000000ff9d00720b */ /* 0x000fe20003f16000 */
[----:B------:R-:W-:Y:S02]  /*6e80*/  FMUL.FTZ R161, R161, R7 ;  /* 0x00000007a1a17220 */ /* 0x000fe40000410000 */
[----:B------:R-:W-:Y:S01]  /*6e90*/  FADD.FTZ R7, -R140, R34 ;  /* 0x000000228c077221 */ /* 0x000fe20000010100 */
[-C--:B------:R-:W-:Y:S02]  /*6ea0*/  FSEL R5, R5, R140.reuse, P0 ;  /* 0x0000008c05057208 */ /* 0x080fe40000000000 */
[----:B------:R-:W-:Y:S02]  /*6eb0*/  FSETP.GE.FTZ.AND P0, PT, R232, RZ, PT ;  /* 0x000000ffe800720b */ /* 0x000fe40003f16000 */
[-C--:B------:R-:W-:Y:S01]  /*6ec0*/  FSEL R7, R7, R140.reuse, P3 ;  /* 0x0000008c07077208 */ /* 0x080fe20001800000 */
[----:B------:R-:W-:Y:S01]  /*6ed0*/  FMUL.FTZ R157, R157, R5 ;  /* 0x000000059d9d7220 */ /* 0x000fe20000410000 */
[----:B------:R-:W-:Y:S03]  /*6ee0*/  FSETP.GE.FTZ.AND P3, PT, R167, RZ, PT ;  /* 0x000000ffa700720b */ /* 0x000fe60003f76000 */
[----:B------:R-:W-:Y:S02]  /*6ef0*/  FMUL.FTZ R146, R146, R7 ;  /* 0x0000000792927220 */ /* 0x000fe40000410000 */
[C---:B---3--:R-:W-:Y:S01]  /*6f00*/  FADD.FTZ R6, -R4.reuse, R8 ;  /* 0x0000000804067221 */ /* 0x048fe20000010100 */
[----:B------:R-:W-:Y:S01]  /*6f10*/  FSEL R8, R23, R140, P4 ;  /* 0x0000008c17087208 */ /* 0x000fe20002000000 */
[C---:B------:R-:W-:Y:S01]  /*6f20*/  FADD.FTZ R12, -R4.reuse, R12 ;  /* 0x0000000c040c7221 */ /* 0x040fe20000010100 */
[----:B------:R-:W-:Y:S01]  /*6f30*/  FSETP.GE.FTZ.AND P4, PT, R153, RZ, PT ;  /* 0x000000ff9900720b */ /* 0x000fe20003f96000 */
[----:B------:R-:W-:Y:S01]  /*6f40*/  FADD.FTZ R24, -R4, R24 ;  /* 0x0000001804187221 */ /* 0x000fe20000010100 */
[-C--:B------:R-:W-:Y:S01]  /*6f50*/  FSEL R6, R6, R4.reuse, P1 ;  /* 0x0000000406067208 */ /* 0x080fe20000800000 */
[----:B------:R-:W-:Y:S01]  /*6f60*/  FADD.FTZ R25, -R4, R25 ;  /* 0x0000001904197221 */ /* 0x000fe20000010100 */
[----:B------:R-:W-:Y:S01]  /*6f70*/  FSETP.GE.FTZ.AND P1, PT, R228, RZ, PT ;  /* 0x000000ffe400720b */ /* 0x000fe20003f36000 */
[----:B------:R-:W-:Y:S01]  /*6f80*/  @P2 FADD.FTZ R140, -R140, R35 ;  /* 0x000000238c8c2221 */ /* 0x000fe20000010100 */
[----:B------:R-:W-:Y:S01]  /*6f90*/  FSETP.GE.FTZ.AND P2, PT, R155, RZ, PT ;  /* 0x000000ff9b00720b */ /* 0x000fe20003f56000 */
[----:B------:R-:W-:Y:S01]  /*6fa0*/  FADD.FTZ R5, -R4, R9 ;  /* 0x0000000904057221 */ /* 0x000fe20000010100 */
[-C--:B------:R-:W-:Y:S01]  /*6fb0*/  FSEL R12, R12, R4.reuse, P1 ;  /* 0x000000040c0c7208 */ /* 0x080fe20000800000 */
[----:B------:R-:W-:Y:S01]  /*6fc0*/  FADD.FTZ R13, -R4, R13 ;  /* 0x0000000d040d7221 */ /* 0x000fe20000010100 */
[----:B------:R-:W-:Y:S01]  /*6fd0*/  FSETP.GE.FTZ.AND P1, PT, R154, RZ, PT ;  /* 0x000000ff9a00720b */ /* 0x000fe20003f36000 */
[----:B------:R-:W-:Y:S01]  /*6fe0*/  FADD.FTZ R28, -R4, R28 ;  /* 0x0000001c041c7221 */ /* 0x000fe20000010100 */
[----:B------:R-:W-:Y:S01]  /*6ff0*/  FSEL R24, R24, R4, P2 ;  /* 0x0000000418187208 */ /* 0x000fe20001000000 */
[----:B------:R-:W-:Y:S01]  /*7000*/  FMUL.FTZ R234, R234, R6 ;  /* 0x00000006eaea7220 */ /* 0x000fe20000410000 */
[-C--:B------:R-:W-:Y:S01]  /*7010*/  FSEL R25, R25, R4.reuse, P1 ;  /* 0x0000000419197208 */ /* 0x080fe20000800000 */
[----:B----4-:R-:W-:Y:S01]  /*7020*/  FADD.FTZ R6, -R0, R11 ;  /* 0x0000000b00067221 */ /* 0x010fe20000010100 */
[----:B------:R-:W-:Y:S01]  /*7030*/  FSEL R5, R5, R4, P0 ;  /* 0x0000000405057208 */ /* 0x000fe20000000000 */
[----:B------:R-:W-:Y:S01]  /*7040*/  FMUL.FTZ R24, R155, R24 ;  /* 0x000000189b187220 */ /* 0x000fe20000410000 */
[----:B------:R-:W-:Y:S01]  /*7050*/  FSETP.GE.FTZ.AND P0, PT, R150, RZ, PT ;  /* 0x000000ff9600720b */ /* 0x000fe20003f16000 */
[----:B------:R-:W-:Y:S01]  /*7060*/  FMUL.FTZ R25, R154, R25 ;  /* 0x000000199a197220 */ /* 0x000fe20000410000 */
[----:B------:R-:W-:Y:S01]  /*7070*/  FSETP.GE.FTZ.AND P1, PT, R151, RZ, PT ;  /* 0x000000ff9700720b */ /* 0x000fe20003f36000 */
[----:B------:R-:W-:Y:S01]  /*7080*/  FMUL.FTZ R232, R232, R5 ;  /* 0x00000005e8e87220 */ /* 0x000fe20000410000 */
[----:B------:R1:W5:Y:S01]  /*7090*/  LDL.64 R154, [R1+0x18] ;  /* 0x00001800019a7983 */ /* 0x0003620000100a00 */
[C---:B------:R-:W-:Y:S01]  /*70a0*/  FADD.FTZ R5, -R0.reuse, R14 ;  /* 0x0000000e00057221 */ /* 0x040fe20000010100 */
[-C--:B------:R-:W-:Y:S01]  /*70b0*/  FSEL R13, R13, R4.reuse, P3 ;  /* 0x000000040d0d7208 */ /* 0x080fe20001800000 */
[----:B------:R-:W-:Y:S01]  /*70c0*/  FADD.FTZ R7, -R0, R15 ;  /* 0x0000000f00077221 */ /* 0x000fe20000010100 */
[----:B------:R-:W-:Y:S01]  /*70d0*/  FSEL R28, R28, R4, P1 ;  /* 0x000000041c1c7208 */ /* 0x000fe20000800000 */
[----:B------:R-:W-:Y:S01]  /*70e0*/  FMUL.FTZ R156, R156, R8 ;  /* 0x000000089c9c7220 */ /* 0x000fe20000410000 */
[----:B------:R-:W-:Y:S01]  /*70f0*/  FSETP.GE.FTZ.AND P1, PT, R231, RZ, PT ;  /* 0x000000ffe700720b */ /* 0x000fe20003f36000 */
[----:B------:R-:W-:Y:S01]  /*7100*/  FADD.FTZ R8, -R0, R10 ;  /* 0x0000000a00087221 */ /* 0x000fe20000010100 */
[----:B------:R-:W-:Y:S01]  /*7110*/  FSETP.GE.FTZ.AND P2, PT, R235, RZ, PT ;  /* 0x000000ffeb00720b */ /* 0x000fe20003f56000 */
[----:B------:R-:W-:Y:S01]  /*7120*/  @P0 FADD.FTZ R4, -R4, R29 ;  /* 0x0000001d04040221 */ /* 0x000fe20000010100 */
[----:B------:R-:W-:Y:S01]  /*7130*/  FSETP.GE.FTZ.AND P0, PT, R229, RZ, PT ;  /* 0x000000ffe500720b */ /* 0x000fe20003f16000 */
[----:B------:R-:W-:Y:S01]  /*7140*/  FMUL.FTZ R167, R167, R13 ;  /* 0x0000000da7a77220 */ /* 0x000fe20000410000 */
[----:B------:R-:W-:Y:S01]  /*7150*/  FSEL R6, R6, R0, P1 ;  /* 0x0000000006067208 */ /* 0x000fe20000800000 */
[----:B------:R-:W-:Y:S01]  /*7160*/  FMUL.FTZ R18, R150, R4 ;  /* 0x0000000496127220 */ /* 0x000fe20000410000 */
[----:B------:R-:W-:Y:S01]  /*7170*/  FSEL R5, R5, R0, P0 ;  /* 0x0000000005057208 */ /* 0x000fe20000000000 */
[----:B------:R-:W-:Y:S01]  /*7180*/  FADD.FTZ R4, -R0, R30 ;  /* 0x0000001e00047221 */ /* 0x000fe20000010100 */
[----:B------:R-:W-:Y:S01]  /*7190*/  FSETP.GE.FTZ.AND P0, PT, R230, RZ, PT ;  /* 0x000000ffe600720b */ /* 0x000fe20003f16000 */
[----:B------:R-:W-:Y:S01]  /*71a0*/  FMUL.FTZ R13, R231, R6 ;  /* 0x00000006e70d7220 */ /* 0x000fe20000410000 */
[----:B------:R-:W-:Y:S01]  /*71b0*/  FSETP.GE.FTZ.AND P1, PT, R144, RZ, PT ;  /* 0x000000ff9000720b */ /* 0x000fe20003f36000 */
[----:B------:R-:W-:Y:S01]  /*71c0*/  FMUL.FTZ R9, R229, R5 ;  /* 0x00000005e5097220 */ /* 0x000fe20000410000 */
[-C--:B------:R-:W-:Y:S01]  /*71d0*/  FSEL R7, R7, R0.reuse, P0 ;  /* 0x0000000007077208 */ /* 0x080fe20000000000 */
[C---:B------:R-:W-:Y:S01]  /*71e0*/  FADD.FTZ R6, -R0.reuse, R26 ;  /* 0x0000001a00067221 */ /* 0x040fe20000010100 */
[----:B------:R-:W-:Y:S01]  /*71f0*/  PLOP3.LUT P0, PT, PT, PT, UP3, 0x80, 0x0 ;  /* 0x000000000000781c */ /* 0x000fe20003f0f038 */
[----:B------:R-:W-:Y:S01]  /*7200*/  FADD.FTZ R5, -R0, R27 ;  /* 0x0000001b00057221 */ /* 0x000fe20000010100 */
        /* <DEDUP_REMOVED lines=45> */
[----:B--2---:R-:W-:Y:S02]  /*74e0*/  @!P1 IMAD.MOV.U32 R4, RZ, RZ, R247 ;  /* 0x000000ffff049224 */ /* 0x004fe400078e00f7 */
[----:B------:R-:W-:Y:S05]  /*74f0*/  @!P1 IMAD.MOV.U32 R5, RZ, RZ, R245 ;  /* 0x000000ffff059224 */ /* 0x000fea00078e00f5 */
        /* <DEDUP_REMOVED lines=19> */
.L_x_324:
        /* <DEDUP_REMOVED lines=56> */
[----:B------:R-:W-:Y:S07]  /*79b0*/  LDSM.16.MT88.4 R12, [R0+0x6800] ;  /* 0x00680000000c783b */ /* 0x000fee0000004200 */
[----:B------:R-:W-:Y:S01]  /*79c0*/  HMMA.16816.F32 R80, R4, R22, R80 ;  /* 0x000000160450723c */ /* 0x000fe20000001850 */
[----:B------:R-:W1:Y:S04]  /*79d0*/  LDSM.16.MT88.4 R4, [R2+0x14000] ;  /* 0x014000000204783b */ /* 0x000e680000004200 */
        /* <DEDUP_REMOVED lines=11> */
[-C--:B------:R-:W-:Y:S08]  /*7a90*/  HMMA.16816.F32 R68, R8, R32.reuse, R68 ;  /* 0x000000200844723c */ /* 0x080ff00000001844 */
[C---:B------:R-:W-:Y:S08]  /*7aa0*/  HMMA.16816.F32 R72, R24.reuse, R32, R72 ;  /* 0x000000201848723c */ /* 0x040ff00000001848 */
[-C--:B------:R-:W-:Y:S01]  /*7ab0*/  HMMA.16816.F32 R76, R24, R34.reuse, R76 ;  /* 0x00000022184c723c */ /* 0x080fe2000000184c */
[----:B------:R-:W-:Y:S07]  /*7ac0*/  LDSM.16.MT88.4 R24, [R0+0x7c00] ;  /* 0x007c00000018783b */ /* 0x000fee0000004200 */
[----:B------:R-:W-:Y:S01]  /*7ad0*/  HMMA.16816.F32 R80, R8, R34, R80 ;  /* 0x000000220850723c */ /* 0x000fe20000001850 */
[----:B------:R-:W-:Y:S04]  /*7ae0*/  LDSM.16.MT88.4 R8, [R2+0x14800] ;  /* 0x014800000208783b */ /* 0x000fe80000004200 */
[----:B------:R-:W-:Y:S03]  /*7af0*/  LDSM.16.MT88.4 R32, [R0+0x8c00] ;  /* 0x008c00000020783b */ /* 0x000fe60000004200 */
[-C--:B-1----:R-:W-:Y:S08]  /*7b00*/  HMMA.16816.F32 R36, R4, R12.reuse, R36 ;  /* 0x0000000c0424723c */ /* 0x082ff00000001824 */
[C---:B--2---:R-:W-:Y:S08]  /*7b10*/  HMMA.16816.F32 R40, R16.reuse, R12, R40 ;  /* 0x0000000c1028723c */ /* 0x044ff00000001828 */
[-C--:B------:R-:W-:Y:S08]  /*7b20*/  HMMA.16816.F32 R44, R16, R14.reuse, R44 ;  /* 0x0000000e102c723c */ /* 0x080ff0000000182c */
[C---:B------:R-:W-:Y:S01]  /*7b30*/  HMMA.16816.F32 R48, R4.reuse, R14, R48 ;  /* 0x0000000e0430723c */ /* 0x040fe20000001830 */
[----:B------:R-:W1:Y:S07]  /*7b40*/  LDSM.16.MT88.4 R12, [R0+0x6c00] ;  /* 0x006c0000000c783b */ /* 0x000e6e0000004200 */
[-C--:B------:R-:W-:Y:S08]  /*7b50*/  HMMA.16816.F32 R52, R4, R20.reuse, R52 ;  /* 0x000000140434723c */ /* 0x080ff00000001834 */
[C---:B------:R-:W-:Y:S08]  /*7b60*/  HMMA.16816.F32 R56, R16.reuse, R20, R56 ;  /* 0x000000141038723c */ /* 0x040ff00000001838 */
[-C--:B------:R-:W-:Y:S08]  /*7b70*/  HMMA.16816.F32 R60, R16, R22.reuse, R60 ;  /* 0x00000016103c723c */ /* 0x080ff0000000183c */
[C---:B------:R-:W-:Y:S01]  /*7b80*/  HMMA.16816.F32 R64, R4.reuse, R22, R64 ;  /* 0x000000160440723c */ /* 0x040fe20000001840 */
[----:B------:R-:W2:Y:S04]  /*7b90*/  LDSM.16.MT88.4 R20, [R2+0x16800] ;  /* 0x016800000214783b */ /* 0x000ea80000004200 */
[----:B------:R-:W-:Y:S03]  /*7ba0*/  BAR.SYNC.DEFER_BLOCKING 0x0 ;  /* 0x0000000000007b1d */ /* 0x000fe60000010000 */
[-C--:B---3--:R-:W-:Y:S08]  /*7bb0*/  HMMA.16816.F32 R68, R4, R28.reuse, R68 ;  /* 0x0000001c0444723c */ /* 0x088ff00000001844 */
[C---:B------:R-:W-:Y:S08]  /*7bc0*/  HMMA.16816.F32 R72, R16.reuse, R28, R72 ;  /* 0x0000001c1048723c */ /* 0x040ff00000001848 */
[-C--:B------:R-:W-:Y:S08]  /*7bd0*/  HMMA.16816.F32 R76, R16, R30.reuse, R76 ;  /* 0x0000001e104c723c */ /* 0x080ff0000000184c */
[----:B------:R-:W-:Y:S08]  /*7be0*/  HMMA.16816.F32 R80, R4, R30, R80 ;  /* 0x0000001e0450723c */ /* 0x000ff00000001850 */
[-C--:B-1----:R-:W-:Y:S08]  /*7bf0*/  HMMA.16816.F32 R36, R8, R12.reuse, R36 ;  /* 0x0000000c0824723c */ /* 0x082ff00000001824 */
[C---:B--2---:R-:W-:Y:S08]  /*7c00*/  HMMA.16816.F32 R40, R20.reuse, R12, R40 ;  /* 0x0000000c1428723c */ /* 0x044ff00000001828 */
        /* <DEDUP_REMOVED lines=44> */
.L_x_325:
[----:B------:R-:W-:Y:S01]  /*7ed0*/  LDSM.16.M88.4 R24, [R221] ;  /* 0x00000000dd18783b */ /* 0x000fe20000000200 */
[----:B------:R-:W-:Y:S01]  /*7ee0*/  IMAD.MOV.U32 R148, RZ, RZ, 0x4 ;  /* 0x00000004ff947424 */ /* 0x000fe200078e00ff */
[----:B------:R-:W-:Y:S01]  /*7ef0*/  ULOP3.LUT UR5, UR7, 0x1, URZ, 0xc0, !UPT ;  /* 0x0000000107057892 */ /* 0x000fe2000f8ec03f */
[----:B------:R-:W-:Y:S01]  /*7f00*/  IMAD.MOV.U32 R147, RZ, RZ, c[0x0][0x22c] ;  /* 0x00008b00ff937624 */ /* 0x000fe200078e00ff */
[----:B-1----:R-:W1:Y:S01]  /*7f10*/  LDSM.16.MT88.4 R8, [R0+0x9000] ;  /* 0x009000000008783b */ /* 0x002e620000004200 */
[----:B------:R-:W-:Y:S02]  /*7f20*/  UISETP.GT.AND UP2, UPT, UR7, UR19, UPT ;  /* 0x000000130700728c */ /* 0x000fe4000bf44270 */
[----:B------:R-:W-:Y:S01]  /*7f30*/  IMAD R147, R147, c[0x0][0x1c0], RZ ;  /* 0x0000700093937a24 */ /* 0x000fe200078e02ff */
[----:B------:R-:W2:Y:S01]  /*7f40*/  LDSM.16.MT88.4 R16, [R0+0xb000] ;  /* 0x00b000000010783b */ /* 0x000ea20000004200 */
[----:B------:R-:W-:Y:S02]  /*7f50*/  UISETP.NE.U32.AND UP0, UPT, UR5, 0x1, UPT ;  /* 0x000000010500788c */ /* 0x000fe4000bf05070 */
[----:B------:R-:W-:Y:S01]  /*7f60*/  IMAD.U32 R147, R147, -0x40, RZ ;  /* 0xffffffc093937824 */ /* 0x000fe200078e00ff */
[----:B------:R-:W3:Y:S01]  /*7f70*/  LDSM.16.MT88.4 R28, [R0+0xd000] ;  /* 0x00d00000001c783b */ /* 0x000ee20000004200 */
[----:B------:R-:W-:Y:S02]  /*7f80*/  @UP3 UIADD3 UR6, UP1, UR12, -0x100, URZ ;  /* 0xffffff000c063890 */ /* 0x000fe4000ff3e03f */
[----:B------:R-:W-:Y:S01]  /*7f90*/  UIADD3 UR7, UR7, -0x1, URZ ;  /* 0xffffffff07077890 */ /* 0x000fe2000fffe03f */
[----:B------:R-:W4:Y:S01]  /*7fa0*/  LDL R149, [R1+0x14] ;  /* 0x0000140001957983 */ /* 0x000f220000100800 */
[C---:B------:R-:W-:Y:S01]  /*7fb0*/  LEA R244, P1, R147.reuse, R142, 0x2 ;  /* 0x0000008e93f47211 */ /* 0x040fe200078210ff */
[----:B------:R-:W-:Y:S02]  /*7fc0*/  @UP3 UIADD3.X UR5, UR13, -0x1, URZ, UP1, !UPT ;  /* 0xffffffff0d053890 */ /* 0x000fe40008ffe43f */
[----:B------:R-:W-:Y:S01]  /*7fd0*/  LDSM.16.M88.4 R32, [R222] ;  /* 0x00000000de20783b */ /* 0x000fe20000000200 */
[----:B------:R-:W-:Y:S01]  /*7fe0*/  LEA.HI.X.SX32 R243, R147, R143, 0x2, P1 ;  /* 0x0000008f93f37211 */ /* 0x000fe200008f16ff */
[----:B------:R-:W-:Y:S02]  /*7ff0*/  IMAD.MOV.U32 R147, RZ, RZ, c[0x0][0x22c] ;  /* 0x00008b00ff937624 */ /* 0x000fe400078e00ff */
[----:B------:R2:W5:Y:S02]  /*8000*/  LDL R140, [R1+0x28] ;  /* 0x00002800018c7983 */ /* 0x0005640000100800 */
[----:B------:R-:W-:Y:S02]  /*8010*/  IMAD R147, R147, c[0x0][0x1c0], RZ ;  /* 0x0000700093937a24 */ /* 0x000fe400078e02ff */
[----:B------:R-:W3:Y:S02]  /*8020*/  LDSM.16.MT88.4 R132, [R0+0x9400] ;  /* 0x009400000084783b */ /* 0x000ee40000004200 */
[----:B------:R-:W-:Y:S02]  /*8030*/  IMAD R147, R147, 0x18, RZ ;  /* 0x0000001893937824 */ /* 0x000fe400078e02ff */
[----:B------:R2:W4:Y:S04]  /*8040*/  LDL R141, [R1+0x2c] ;  /* 0x00002c00018d7983 */ /* 0x0005280000100800 */
[----:B------:R-:W3:Y:S04]  /*8050*/  LDSM.16.MT88.4 R136, [R0+0xb400] ;  /* 0x00b400000088783b */ /* 0x000ee80000004200 */
[----:B------:R3:W4:Y:S01]  /*8060*/  LDL R145, [R1+0x24] ;  /* 0x0000240001917983 */ /* 0x0007220000100800 */
[C---:B-1----:R-:W-:Y:S03]  /*8070*/  HMMA.16816.F32 R4, R24.reuse, R8, RZ ;  /* 0x000000081804723c */ /* 0x042fe600000018ff */
[----:B------:R1:W4:Y:S05]  /*8080*/  LDL R146, [R1+0x20] ;  /* 0x0000200001927983 */ /* 0x00032a0000100800 */
        /* <DEDUP_REMOVED lines=65> */
[----:B------:R3:W5:Y:S03]  /*84a0*/  LDSM.16.MT88.4 R132, [R0+0xec00] ;  /* 0x00ec00000084783b */ /* 0x0007660000004200 */
[C---:B-1----:R-:W-:Y:S01]  /*84b0*/  HMMA.16816.F32 R4, R28.reuse, R136, R4 ;  /* 0x000000881c04723c */ /* 0x042fe20000001804 */
[----:B---3--:R-:W-:Y:S06]  /*84c0*/  IMAD.MOV.U32 R0, RZ, RZ, c[0x0][0x22c] ;  /* 0x00008b00ff007624 */ /* 0x008fec00078e00ff */
[----:B----4-:R-:W-:Y:S01]  /*84d0*/  @P0 IADD3 R136, R149, -0x40, RZ ;  /* 0xffffffc095880810 */ /* 0x010fe20007ffe0ff */
[C---:B------:R-:W-:Y:S04]  /*84e0*/  HMMA.16816.F32 R8, R28.reuse, R138, R8 ;  /* 0x0000008a1c08723c */ /* 0x040fe80000001808 */
[----:B------:R-:W-:Y:S01]  /*84f0*/  @P0 IMAD.WIDE R136, R136, R148, UR12 ;  /* 0x0000000c88880e25 */ /* 0x000fe2000f8e0294 */
[----:B------:R-:W-:Y:S02]  /*8500*/  @UP3 UMOV UR12, UR6 ;  /* 0x00000006000c3c82 */ /* 0x000fe40008000000 */
[----:B------:R-:W-:Y:S01]  /*8510*/  @UP3 UMOV UR13, UR5 ;  /* 0x00000005000d3c82 */ /* 0x000fe20008000000 */
[C---:B--2---:R-:W-:Y:S01]  /*8520*/  HMMA.16816.F32 R12, R28.reuse, R32, R12 ;  /* 0x000000201c0c723c */ /* 0x044fe2000000180c */
[----:B-----5:R-:W2:Y:S03]  /*8530*/  @P0 LDG.E R140, [R136.64] ;  /* 0x0000000e888c0981 */ /* 0x020ea6000c1e1900 */
[----:B------:R-:W-:Y:S01]  /*8540*/  IMAD R0, R0, c[0x0][0x1c0], RZ ;  /* 0x0000700000007a24 */ /* 0x000fe200078e02ff */
[----:B------:R-:W3:Y:S01]  /*8550*/  @P0 LDG.E R141, [R136.64+0x20] ;  /* 0x0000200e888d0981 */ /* 0x000ee2000c1e1900 */
[----:B------:R-:W-:Y:S02]  /*8560*/  IMAD.MOV.U32 R148, RZ, RZ, c[0x0][0x22c] ;  /* 0x00008b00ff947624 */ /* 0x000fe400078e00ff */
[C---:B------:R-:W-:Y:S01]  /*8570*/  HMMA.16816.F32 R16, R28.reuse, R34, R16 ;  /* 0x000000221c10723c */ /* 0x040fe20000001810 */
[----:B------:R-:W4:Y:S03]  /*8580*/  @P0 LDG.E R145, [R136.64+0xa0] ;  /* 0x0000a00e88910981 */ /* 0x000f26000c1e1900 */
[----:B------:R-:W-:Y:S01]  /*8590*/  IMAD.MOV.U32 R32, RZ, RZ, R244 ;  /* 0x000000ffff207224 */ /* 0x000fe200078e00f4 */
[----:B------:R-:W5:Y:S01]  /*85a0*/  @P0 LDG.E R146, [R136.64+0x80] ;  /* 0x0000800e88920981 */ /* 0x000f62000c1e1900 */
[----:B------:R-:W-:Y:S02]  /*85b0*/  IMAD.MOV.U32 R33, RZ, RZ, R243 ;  /* 0x000000ffff217224 */ /* 0x000fe400078e00f3 */
[C---:B------:R-:W-:Y:S03]  /*85c0*/  HMMA.16816.F32 R20, R28.reuse, R132, R20 ;  /* 0x000000841c14723c */ /* 0x040fe60000001814 */
[----:B------:R-:W-:Y:S01]  /*85d0*/  RED.E.ADD.F32.FTZ.RN.STRONG.GPU [R32.64], R4 ;  /* 0x000000042000798e */ /* 0x000fe2000c10e78e */
[----:B------:R-:W-:Y:S02]  /*85e0*/  IMAD R0, R0, 0x30, RZ ;  /* 0x0000003000007824 */ /* 0x000fe400078e02ff */
[----:B------:R-:W-:Y:S02]  /*85f0*/  IMAD R148, R148, c[0x0][0x1c0], RZ ;  /* 0x0000700094947a24 */ /* 0x000fe400078e02ff */
[----:B------:R-:W-:Y:S04]  /*8600*/  HMMA.16816.F32 R24, R28, R134, R24 ;  /* 0x000000861c18723c */ /* 0x000fe80000001818 */
[----:B------:R-:W-:Y:S01]  /*8610*/  IMAD R148, R148, 0x38, RZ ;  /* 0x0000003894947824 */ /* 0x000fe200078e02ff */
[----:B--2---:R1:W-:Y:S04]  /*8620*/  @P0 STL [R1+0x28], R140 ;  /* 0x0000288c01000387 */ /* 0x0043e80000100800 */
[----:B---3--:R2:W-:Y:S04]  /*8630*/  @P0 STL [R1+0x2c], R141 ;  /* 0x00002c8d01000387 */ /* 0x0085e80000100800 */
[----:B------:R-:W3:Y:S04]  /*8640*/  LDL R139, [R1+0x44] ;  /* 0x00004400018b7983 */ /* 0x000ee80000100800 */
[----:B------:R-:W3:Y:S04]  /*8650*/  LDL R138, [R1+0x4c] ;  /* 0x00004c00018a7983 */ /* 0x000ee80000100800 */
[----:B----4-:R4:W-:Y:S04]  /*8660*/  @P0 STL [R1+0x24], R145 ;  /* 0x0000249101000387 */ /* 0x0109e80000100800 */
[----:B-----5:R5:W-:Y:S01]  /*8670*/  @P0 STL [R1+0x20], R146 ;  /* 0x0000209201000387 */ /* 0x020be20000100800 */
[----:B-1----:R-:W-:Y:S04]  /*8680*/  IMAD.MOV.U32 R140, RZ, RZ, c[0x0][0x22c] ;  /* 0x00008b00ff8c7624 */ /* 0x002fe800078e00ff */
[----:B------:R-:W-:Y:S02]  /*8690*/  IMAD R140, R140, c[0x0][0x1c0], RZ ;  /* 0x000070008c8c7a24 */ /* 0x000fe400078e02ff */
[----:B--2---:R-:W-:Y:S02]  /*86a0*/  IMAD.MOV.U32 R141, RZ, RZ, c[0x0][0x22c] ;  /* 0x00008b00ff8d7624 */ /* 0x004fe400078e00ff */
[----:B------:R-:W-:Y:S02]  /*86b0*/  IMAD.SHL.U32 R140, R140, 0x8, RZ ;  /* 0x000000088c8c7824 */ /* 0x000fe400078e00ff */
[----:B------:R-:W-:Y:S03]  /*86c0*/  IMAD R141, R141, c[0x0][0x1c0], RZ ;  /* 0x000070008d8d7a24 */ /* 0x000fe600078e02ff */
[CC--:B------:R-:W-:Y:S01]  /*86d0*/  LEA R34, P1, R140.reuse, R32.reuse, 0x2 ;  /* 0x000000208c227211 */ /* 0x0c0fe200078210ff */
[----:B------:R-:W-:Y:S02]  /*86e0*/  IMAD.SHL.U32 R141, R141, 0x10, RZ ;  /* 0x000000108d8d7824 */ /* 0x000fe400078e00ff */
[----:B----4-:R-:W-:Y:S01]  /*86f0*/  IMAD.MOV.U32 R145, RZ, RZ, c[0x0][0x22c] ;  /* 0x00008b00ff917624 */ /* 0x010fe200078e00ff */
[-C--:B------:R-:W-:Y:S02]  /*8700*/  LEA.HI.X.SX32 R35, R140, R33.reuse, 0x2, P1 ;  /* 0x000000218c237211 */ /* 0x080fe400008f16ff */
[-C--:B------:R-:W-:Y:S01]  /*8710*/  LEA R136, P0, R141, R32.reuse, 0x2 ;  /* 0x000000208d887211 */ /* 0x080fe200078010ff */
[----:B-----5:R-:W-:Y:S01]  /*8720*/  IMAD.MOV.U32 R146, RZ, RZ, c[0x0][0x22c] ;  /* 0x00008b00ff927624 */ /* 0x020fe200078e00ff */
[-C--:B------:R-:W-:Y:S01]  /*8730*/  LEA R132, P1, R147, R32.reuse, 0x2 ;  /* 0x0000002093847211 */ /* 0x080fe200078210ff */
[----:B------:R1:W-:Y:S01]  /*8740*/  RED.E.ADD.F32.FTZ.RN.STRONG.GPU [R34.64], R5 ;  /* 0x000000052200798e */ /* 0x0003e2000c10e78e */
[-C--:B------:R-:W-:Y:S01]  /*8750*/  LEA.HI.X.SX32 R137, R141, R33.reuse, 0x2, P0 ;  /* 0x000000218d897211 */ /* 0x080fe200000f16ff */
[----:B------:R-:W-:Y:S01]  /*8760*/  IMAD R146, R146, c[0x0][0x1c0], RZ ;  /* 0x0000700092927a24 */ /* 0x000fe200078e02ff */
[-C--:B------:R-:W-:Y:S01]  /*8770*/  LEA.HI.X.SX32 R133, R147, R33.reuse, 0x2, P1 ;  /* 0x0000002193857211 */ /* 0x080fe200008f16ff */
[----:B------:R-:W-:Y:S01]  /*8780*/  IMAD R145, R145, c[0x0][0x1c0], RZ ;  /* 0x0000700091917a24 */ /* 0x000fe200078e02ff */
[-C--:B------:R-:W-:Y:S01]  /*8790*/  LEA R4, P1, R0, R32.reuse, 0x2 ;  /* 0x0000002000047211 */ /* 0x080fe200078210ff */
[----:B------:R2:W-:Y:S01]  /*87a0*/  RED.E.ADD.F32.FTZ.RN.STRONG.GPU [R136.64], R6 ;  /* 0x000000068800798e */ /* 0x0005e2000c10e78e */
[----:B------:R-:W-:Y:S01]  /*87b0*/  IMAD.SHL.U32 R146, R146, 0x20, RZ ;  /* 0x0000002092927824 */ /* 0x000fe200078e00ff */
[----:B------:R-:W-:Y:S01]  /*87c0*/  IADD3 R134, R141, 0x40, RZ ;  /* 0x000000408d867810 */ /* 0x000fe20007ffe0ff */
[----:B------:R-:W-:Y:S01]  /*87d0*/  IMAD R145, R145, 0x28, RZ ;  /* 0x0000002891917824 */ /* 0x000fe200078e02ff */
[----:B------:R4:W-:Y:S01]  /*87e0*/  RED.E.ADD.F32.FTZ.RN.STRONG.GPU [R132.64], R7 ;  /* 0x000000078400798e */ /* 0x0009e2000c10e78e */
[----:B------:R-:W-:Y:S01]  /*87f0*/  IMAD.MOV.U32 R147, RZ, RZ, c[0x0][0x22c] ;  /* 0x00008b00ff937624 */ /* 0x000fe200078e00ff */
[CC--:B------:R-:W-:Y:S02]  /*8800*/  LEA R30, P0, R146.reuse, R32.reuse, 0x2 ;  /* 0x00000020921e7211 */ /* 0x0c0fe400078010ff */
[-C--:B------:R-:W-:Y:S01]  /*8810*/  LEA R28, P2, R145, R32.reuse, 0x2 ;  /* 0x00000020911c7211 */ /* 0x080fe200078410ff */
[----:B------:R-:W-:Y:S01]  /*8820*/  IMAD R147, R147, c[0x0][0x1c0], RZ ;  /* 0x0000700093937a24 */ /* 0x000fe200078e02ff */
[-C--:B------:R-:W-:Y:S01]  /*8830*/  LEA.HI.X.SX32 R31, R146, R33.reuse, 0x2, P0 ;  /* 0x00000021921f7211 */ /* 0x080fe200000f16ff */
[----:B------:R-:W-:Y:S01]  /*8840*/  IMAD.MOV.U32 R146, RZ, RZ, c[0x0][0x22c] ;  /* 0x00008b00ff927624 */ /* 0x000fe200078e00ff */
[-C--:B------:R-:W-:Y:S01]  /*8850*/  LEA.HI.X.SX32 R29, R145, R33.reuse, 0x2, P2 ;  /* 0x00000021911d7211 */ /* 0x080fe200010f16ff */
[----:B------:R-:W-:Y:S02]  /*8860*/  IMAD.MOV.U32 R145, RZ, RZ, c[0x0][0x22c] ;  /* 0x00008b00ff917624 */ /* 0x000fe400078e00ff */
[----:B------:R5:W-:Y:S01]  /*8870*/  RED.E.ADD.F32.FTZ.RN.STRONG.GPU [R30.64], R8 ;  /* 0x000000081e00798e */ /* 0x000be2000c10e78e */
[----:B------:R-:W-:Y:S02]  /*8880*/  IMAD.SHL.U32 R147, R147, 0x10, RZ ;  /* 0x0000001093937824 */ /* 0x000fe400078e00ff */
[----:B------:R-:W-:Y:S01]  /*8890*/  IMAD R145, R145, c[0x0][0x1c0], RZ ;  /* 0x0000700091917a24 */ /* 0x000fe200078e02ff */
[----:B------:R5:W-:Y:S01]  /*88a0*/  RED.E.ADD.F32.FTZ.RN.STRONG.GPU [R28.64], R9 ;  /* 0x000000091c00798e */ /* 0x000be2000c10e78e */
[----:B------:R-:W-:Y:S01]  /*88b0*/  IMAD R146, R146, c[0x0][0x1c0], RZ ;  /* 0x0000700092927a24 */ /* 0x000fe200078e02ff */
[-C--:B-1----:R-:W-:Y:S01]  /*88c0*/  LEA.HI.X.SX32 R5, R0, R33.reuse, 0x2, P1 ;  /* 0x0000002100057211 */ /* 0x082fe200008f16ff */
[----:B------:R-:W-:Y:S01]  /*88d0*/  IMAD.SHL.U32 R145, R145, 0x10, RZ ;  /* 0x0000001091917824 */ /* 0x000fe200078e00ff */
[----:B------:R-:W3:Y:S01]  /*88e0*/  LDL R0, [R1+0x48] ;  /* 0x0000480001007983 */ /* 0x000ee20000100800 */
[----:B------:R-:W-:Y:S01]  /*88f0*/  IADD3 R143, R147, 0x20, RZ ;  /* 0x00000020938f7810 */ /* 0x000fe20007ffe0ff */
[----:B------:R-:W-:Y:S02]  /*8900*/  IMAD.SHL.U32 R146, R146, 0x8, RZ ;  /* 0x0000000892927824 */ /* 0x000fe400078e00ff */
[----:B------:R1:W-:Y:S01]  /*8910*/  RED.E.ADD.F32.FTZ.RN.STRONG.GPU [R4.64], R10 ;  /* 0x0000000a0400798e */ /* 0x0003e2000c10e78e */
[-C--:B--2---:R-:W-:Y:S01]  /*8920*/  LEA R6, P0, R148, R32.reuse, 0x2 ;  /* 0x0000002094067211 */ /* 0x084fe200078010ff */
[----:B------:R-:W-:Y:S01]  /*8930*/  IMAD.IADD R143, R146, 0x1, R143 ;  /* 0x00000001928f7824 */ /* 0x000fe200078e028f */
[----:B------:R-:W-:Y:S01]  /*8940*/  IADD3 R142, R145, 0x20, RZ ;  /* 0x00000020918e7810 */ /* 0x000fe20007ffe0ff */
[----:B----4-:R-:W2:Y:S01]  /*8950*/  LDL R132, [R1+0x40] ;  /* 0x0000400001847983 */ /* 0x010ea20000100800 */
[-C--:B------:R-:W-:Y:S01]  /*8960*/  LEA.HI.X.SX32 R7, R148, R33.reuse, 0x2, P0 ;  /* 0x0000002194077211 */ /* 0x080fe200000f16ff */
[C---:B------:R-:W-:Y:S01]  /*8970*/  IMAD.IADD R143, R146.reuse, 0x1, R143 ;  /* 0x00000001928f7824 */ /* 0x040fe200078e028f */
[----:B------:R-:W-:Y:S02]  /*8980*/  IADD3 R145, R147, 0x20, RZ ;  /* 0x0000002093917810 */ /* 0x000fe40007ffe0ff */
[C---:B------:R-:W-:Y:S01]  /*8990*/  IADD3 R133, R141.reuse, 0x40, RZ ;  /* 0x000000408d857810 */ /* 0x040fe20007ffe0ff */
[----:B------:R4:W-:Y:S02]  /*89a0*/  RED.E.ADD.F32.FTZ.RN.STRONG.GPU [R6.64], R11 ;  /* 0x0000000b0600798e */ /* 0x0009e4000c10e78e */
[----:B------:R-:W-:Y:S02]  /*89b0*/  IMAD.IADD R145, R146, 0x1, R145 ;  /* 0x0000000192917824 */ /* 0x000fe400078e0291 */
[----:B------:R4:W-:Y:S01]  /*89c0*/  RED.E.ADD.F32.FTZ.RN.STRONG.GPU [R32.64+0x80], R12 ;  /* 0x0000800c2000798e */ /* 0x0009e2000c10e78e */
[C---:B-----5:R-:W-:Y:S01]  /*89d0*/  IADD3 R31, R141.reuse, 0x40, RZ ;  /* 0x000000408d1f7810 */ /* 0x060fe20007ffe0ff */
[C---:B------:R-:W-:Y:S01]  /*89e0*/  IMAD.IADD R133, R140.reuse, 0x1, R133 ;  /* 0x000000018c857824 */ /* 0x040fe200078e0285 */
[----:B------:R-:W-:Y:S01]  /*89f0*/  IADD3 R30, R141, 0x40, RZ ;  /* 0x000000408d1e7810 */ /* 0x000fe20007ffe0ff */
[----:B------:R5:W-:Y:S01]  /*8a00*/  RED.E.ADD.F32.FTZ.RN.STRONG.GPU [R34.64+0x80], R13 ;  /* 0x0000800d2200798e */ /* 0x000be2000c10e78e */
[CC--:B------:R-:W-:Y:S01]  /*8a10*/  LEA R28, P1, R145.reuse, R32.reuse, 0x2 ;  /* 0x00000020911c7211 */ /* 0x0c0fe200078210ff */
[C---:B------:R-:W-:Y:S02]  /*8a20*/  IMAD.IADD R31, R140.reuse, 0x1, R31 ;  /* 0x000000018c1f7824 */ /* 0x040fe400078e021f */
[C---:B------:R-:W-:Y:S01]  /*8a30*/  IMAD.IADD R30, R140.reuse, 0x1, R30 ;  /* 0x000000018c1e7824 */ /* 0x040fe200078e021e */
[-C--:B------:R-:W-:Y:S01]  /*8a40*/  LEA.HI.X.SX32 R29, R145, R33.reuse, 0x2, P1 ;  /* 0x00000021911d7211 */ /* 0x080fe200008f16ff */
[C---:B------:R-:W-:Y:S02]  /*8a50*/  IMAD.IADD R133, R140.reuse, 0x1, R133 ;  /* 0x000000018c857824 */ /* 0x040fe400078e0285 */
[----:B------:R-:W-:Y:S01]  /*8a60*/  IMAD.IADD R30, R140, 0x1, R30 ;  /* 0x000000018c1e7824 */ /* 0x000fe200078e021e */
[-C--:B-1----:R-:W-:Y:S01]  /*8a70*/  LEA R4, P0, R142, R32.reuse, 0x2 ;  /* 0x000000208e047211 */ /* 0x082fe200078010ff */
[----:B------:R-:W-:Y:S03]  /*8a80*/  IMAD.IADD R133, R140, 0x1, R133 ;  /* 0x000000018c857824 */ /* 0x000fe600078e0285 */
[-C--:B------:R-:W-:Y:S02]  /*8a90*/  LEA.HI.X.SX32 R5, R142, R33.reuse, 0x2, P0 ;  /* 0x000000218e057211 */ /* 0x080fe400000f16ff */
[----:B------:R-:W-:Y:S02]  /*8aa0*/  IADD3 R142, R147, 0x20, RZ ;  /* 0x00000020938e7810 */ /* 0x000fe40007ffe0ff */
[CC--:B------:R-:W-:Y:S01]  /*8ab0*/  LEA R10, P0, R143.reuse, R32.reuse, 0x2 ;  /* 0x000000208f0a7211 */ /* 0x0c0fe200078010ff */
[----:B------:R1:W-:Y:S02]  /*8ac0*/  RED.E.ADD.F32.FTZ.RN.STRONG.GPU [R4.64], R14 ;  /* 0x0000000e0400798e */ /* 0x0003e4000c10e78e */
[C---:B------:R-:W-:Y:S01]  /*8ad0*/  IMAD.IADD R142, R146.reuse, 0x1, R142 ;  /* 0x00000001928e7824 */ /* 0x040fe200078e028e */
[-C--:B----4-:R-:W-:Y:S01]  /*8ae0*/  LEA.HI.X.SX32 R11, R143, R33.reuse, 0x2, P0 ;  /* 0x000000218f0b7211 */ /* 0x090fe200000f16ff */
[----:B------:R4:W-:Y:S01]  /*8af0*/  RED.E.ADD.F32.FTZ.RN.STRONG.GPU [R28.64], R15 ;  /* 0x0000000f1c00798e */ /* 0x0009e2000c10e78e */
[CC--:B------:R-:W-:Y:S01]  /*8b00*/  LEA R12, P4, R31.reuse, R32.reuse, 0x2 ;  /* 0x000000201f0c7211 */ /* 0x0c0fe200078810ff */
[C---:B------:R-:W-:Y:S02]  /*8b10*/  IMAD.IADD R142, R146.reuse, 0x1, R142 ;  /* 0x00000001928e7824 */ /* 0x040fe400078e028e */
[----:B------:R4:W-:Y:S01]  /*8b20*/  RED.E.ADD.F32.FTZ.RN.STRONG.GPU [R10.64], R16 ;  /* 0x000000100a00798e */ /* 0x0009e2000c10e78e */
[-C--:B-----5:R-:W-:Y:S01]  /*8b30*/  LEA.HI.X.SX32 R13, R31, R33.reuse, 0x2, P4 ;  /* 0x000000211f0d7211 */ /* 0x0a0fe200020f16ff */
[----:B------:R-:W-:Y:S05]  /*8b40*/  IMAD.IADD R142, R146, 0x1, R142 ;  /* 0x00000001928e7824 */ /* 0x000fea00078e028e */
[CC--:B------:R-:W-:Y:S04]  /*8b50*/  LEA R8, P2, R142.reuse, R32.reuse, 0x2 ;  /* 0x000000208e087211 */ /* 0x0c0fe800078410ff */
[-C--:B------:R-:W-:Y:S05]  /*8b60*/  LEA.HI.X.SX32 R9, R142, R33.reuse, 0x2, P2 ;  /* 0x000000218e097211 */ /* 0x080fea00010f16ff */
[----:B------:R5:W-:Y:S01]  /*8b70*/  RED.E.ADD.F32.FTZ.RN.STRONG.GPU [R8.64], R17 ;  /* 0x000000110800798e */ /* 0x000be2000c10e78e */
[CC--:B-1----:R-:W-:Y:S04]  /*8b80*/  LEA R14, P5, R134.reuse, R32.reuse, 0x2 ;  /* 0x00000020860e7211 */ /* 0x0c2fe800078a10ff */
[-C--:B----4-:R-:W-:Y:S02]  /*8b90*/  LEA.HI.X.SX32 R15, R134, R33.reuse, 0x2, P5 ;  /* 0x00000021860f7211 */ /* 0x090fe400028f16ff */
[CC--:B------:R-:W-:Y:S04]  /*8ba0*/  LEA R10, P3, R30.reuse, R32.reuse, 0x2 ;  /* 0x000000201e0a7211 */ /* 0x0c0fe800078610ff */
[-C--:B------:R-:W-:Y:S02]  /*8bb0*/  LEA.HI.X.SX32 R11, R30, R33.reuse, 0x2, P3 ;  /* 0x000000211e0b7211 */ /* 0x080fe400018f16ff */
[----:B------:R-:W-:Y:S01]  /*8bc0*/  LDSM.16.MT88.4 R28, [R3+0x2000] ;  /* 0x00200000031c783b */ /* 0x000fe20000004200 */
[CC--:B-----5:R-:W-:Y:S04]  /*8bd0*/  LEA R8, P2, R133.reuse, R32.reuse, 0x2 ;  /* 0x0000002085087211 */ /* 0x0e0fe800078410ff */
        /* <DEDUP_REMOVED lines=18> */
[CC--:B-1----:R-:W-:Y:S04]  /*8d00*/  LEA R4, P0, R0.reuse, R32.reuse, 0x2 ;  /* 0x0000002000047211 */ /* 0x0c2fe800078010ff */
[-C--:B------:R-:W-:Y:S02]  /*8d10*/  LEA.HI.X.SX32 R5, R0, R33.reuse, 0x2, P0 ;  /* 0x0000002100057211 */ /* 0x080fe400000f16ff */
[----:B------:R-:W-:Y:S02]  /*8d20*/  PLOP3.LUT P0, PT, PT, PT, UP2, 0x80, 0x0 ;  /* 0x000000000000781c */ /* 0x000fe40003f0f028 */
[C---:B--2---:R-:W-:Y:S02]  /*8d30*/  LEA R6, P1, R132.reuse, R32, 0x2 ;  /* 0x0000002084067211 */ /* 0x044fe400078210ff */
[C---:B------:R-:W-:Y:S02]  /*8d40*/  IADD3 R0, R3.reuse, -0x3000, RZ ;  /* 0xffffd00003007810 */ /* 0x040fe40007ffe0ff */
        /* <DEDUP_REMOVED lines=278> */
[----:B------:R-:W-:Y:S02]  /*9eb0*/  UIMAD UR7, UR22, UR7, UR8 ;  /* 0x00000007160772a4 */ /* 0x000fe4000f8e0208 */
[----:B------:R-:W-:Y:S02]  /*9ec0*/  USHF.R.S32.HI UR10, URZ, 0x1f, UR33 ;  /* 0x0000001f3f0a7899 */ /* 0x000fe40008011421 */
[----:B------:R-:W-:Y:S02]  /*9ed0*/  UIADD3 UR5, UR5, UR7, URZ ;  /* 0x0000000705057290 */ /* 0x000fe4000fffe03f */
[----:B------:R-:W-:-:S02]  /*9ee0*/  ULDC.64 UR8, c[0x0][0x388] ;  /* 0x0000e20000087ab9 */ /* 0x000fc40000000a00 */
[----:B------:R-:W-:Y:S02]  /*9ef0*/  UIMAD UR6, UR10, UR8, URZ ;  /* 0x000000080a0672a4 */ /* 0x000fe4000f8e023f */
[----:B------:R-:W-:Y:S02]  /*9f00*/  UIMAD.WIDE.U32 UR4, UR33, UR8, UR4 ;  /* 0x00000008210472a5 */ /* 0x000fe4000f8e0004 */
[----:B------:R-:W-:-:S04]  /*9f10*/  UIMAD UR6, UR33, UR9, UR6 ;  /* 0x00000009210672a4 */ /* 0x000fc8000f8e0206 */
[----:B------:R-:W-:Y:S02]  /*9f20*/  UIADD3 UR12, UR5, UR6, URZ ;  /* 0x00000006050c7290 */ /* 0x000fe4000fffe03f */
[----:B------:R-:W-:Y:S02]  /*9f30*/  UMOV UR11, UR4 ;  /* 0x00000004000b7c82 */ /* 0x000fe40008000000 */
.L_x_327:
        /* <DEDUP_REMOVED lines=10> */
[----:B------:R-:W-:Y:S02]  /*9fe0*/  UIMAD UR7, UR22, UR7, UR8 ;  /* 0x00000007160772a4 */ /* 0x000fe4000f8e0208 */
[----:B------:R-:W-:-:S02]  /*9ff0*/  USHF.R.S32.HI UR10, URZ, 0x1f, UR33 ;  /* 0x0000001f3f0a7899 */ /* 0x000fc40008011421 */
[----:B------:R-:W-:Y:S02]  /*a000*/  UIADD3 UR5, UR5, UR7, URZ ;  /* 0x0000000705057290 */ /* 0x000fe4000fffe03f */
[----:B------:R-:W-:Y:S02]  /*a010*/  ULDC.64 UR8, c[0x0][0x390] ;  /* 0x0000e40000087ab9 */ /* 0x000fe40000000a00 */
[----:B------:R-:W-:Y:S02]  /*a020*/  UIMAD UR6, UR10, UR8, URZ ;  /* 0x000000080a0672a4 */ /* 0x000fe4000f8e023f */
[----:B------:R-:W-:Y:S02]  /*a030*/  UIMAD.WIDE.U32 UR4, UR33, UR8, UR4 ;  /* 0x00000008210472a5 */ /* 0x000fe4000f8e0004 */
[----:B------:R-:W-:-:S04]  /*a040*/  UIMAD UR6, UR33, UR9, UR6 ;  /* 0x00000009210672a4 */ /* 0x000fc8000f8e0206 */
[----:B------:R-:W-:Y:S02]  /*a050*/  UIADD3 UR10, UR5, UR6, URZ ;  /* 0x00000006050a7290 */ /* 0x000fe4000fffe03f */
[----:B------:R-:W-:Y:S02]  /*a060*/  UMOV UR9, UR4 ;  /* 0x0000000400097c82 */ /* 0x000fe40008000000 */
.L_x_328:
        /* <DEDUP_REMOVED lines=55> */
.L_x_330:
[----:B------:R-:W-:Y:S05]  /*a3e0*/  BSYNC B0 ;  /* 0x0000000000007941 */ /* 0x000fea0003800000 */
.L_x_329:
        /* <DEDUP_REMOVED lines=20> */
.L_x_332:
[----:B------:R-:W-:Y:S05]  /*a530*/  BSYNC B0 ;  /* 0x0000000000007941 */ /* 0x000fea0003800000 */
.L_x_331:
        /* <DEDUP_REMOVED lines=29> */
.L_x_334:
[----:B------:R-:W-:Y:S05]  /*a710*/  BSYNC B0 ;  /* 0x0000000000007941 */ /* 0x000fea0003800000 */
.L_x_333:
        /* <DEDUP_REMOVED lines=16> */
.L_x_310:
[----:B------:R-:W-:Y:S05]  /*a820*/  BSYNC B1 ;  /* 0x0000000000017941 */ /* 0x000fea0003800000 */
.L_x_296:
        /* <DEDUP_REMOVED lines=11> */
.L_x_335:
[----:B------:R-:W-:Y:S05]  /*a8e0*/  EXIT ;  /* 0x000000000000794d */ /* 0x000fea0003800000 */
.L_x_337:
        /* <DEDUP_REMOVED lines=9> */
.L_x_675:


//--------------------- .text._ZN5flash44flash_bwd_dq_dk_dv_loop_seqk_parallel_kernelI23Flash_bwd_kernel_traitsILi96ELi64ELi128ELi8ELi2ELi4ELi4ELb1ELb0EN7cutlass6half_tE19Flash_kernel_traitsILi96ELi64ELi128ELi8ES3_EELb0ELb1ELb0ELb1ELb0ELb0ELb1EEEvNS_16Flash_bwd_paramsE --------------------------
	.section	.text._ZN5flash44flash_bwd_dq_dk_dv_loop_seqk_parallel_kernelI23Flash_bwd_kernel_traitsILi96ELi64ELi128ELi8ELi2ELi4ELi4ELb1ELb0EN7cutlass6half_tE19Flash_kernel_traitsILi96ELi64ELi128ELi8ES3_EELb0ELb1ELb0ELb1ELb0ELb0ELb1EEEvNS_16Flash_bwd_paramsE,"ax",@progbits
	.sectioninfo	@"SHI_REGISTERS=255"
	.align	128
        .global         _ZN5flash44flash_bwd_dq_dk_dv_loop_seqk_parallel_kernelI23Flash_bwd_kernel_traitsILi96ELi64ELi128ELi8ELi2ELi4ELi4ELb1ELb0EN7cutlass6half_tE19Flash_kernel_traitsILi96ELi64ELi128ELi8ES3_EELb0ELb1ELb0ELb1ELb0ELb0ELb1EEEvNS_16Flash_bwd_paramsE
        .type           _ZN5flash44flash_bwd_dq_dk_dv_loop_seqk_parallel_kernelI23Flash_bwd_kernel_traitsILi96ELi64ELi128ELi8ELi2ELi4ELi4ELb1ELb0EN7cutlass6half_tE19Flash_kernel_traitsILi96ELi64ELi128ELi8ES3_EELb0ELb1ELb0ELb1ELb0ELb0ELb1EEEvNS_16Flash_bwd_paramsE,@function
        .size           _ZN5flash44flash_bwd_dq_dk_dv_loop_seqk_parallel_kernelI23Flash_bwd_kernel_traitsILi96ELi64ELi128ELi8ELi2ELi4ELi4ELb1ELb0EN7cutlass6half_tE19Flash_kernel_traitsILi96ELi64ELi128ELi8ES3_EELb0ELb1ELb0ELb1ELb0ELb0ELb1EEEvNS_16Flash_bwd_paramsE,(.L_x_676 - _ZN5flash44flash_bwd_dq_dk_dv_loop_seqk_parallel_kernelI23Flash_bwd_kernel_traitsILi96ELi64ELi128ELi8ELi2ELi4ELi4ELb1ELb0EN7cutlass6half_tE19Flash_kernel_traitsILi96ELi64ELi128ELi8ES3_EELb0ELb1ELb0ELb1ELb0ELb0ELb1EEEvNS_16Flash_bwd_paramsE)
        .other          _ZN5flash44flash_bwd_dq_dk_dv_loop_seqk_parallel_kernelI23Flash_bwd_kernel_traitsILi96ELi64ELi128ELi8ELi2ELi4ELi4ELb1ELb0EN7cutlass6half_tE19Flash_kernel_traitsILi96ELi64ELi128ELi8ES3_EELb0ELb1ELb0ELb1ELb0ELb0ELb1EEEvNS_16Flash_bwd_paramsE,@"STO_CUDA_ENTRY STV_DEFAULT"
_ZN5flash44flash_bwd_dq_dk_dv_loop_seqk_parallel_kernelI23Flash_bwd_kernel_traitsILi96ELi64ELi128ELi8ELi2ELi4ELi4ELb1ELb0EN7cutlass6half_tE19Flash_kernel_traitsILi96ELi64ELi128ELi8ES3_EELb0ELb1ELb0ELb1ELb0ELb0ELb1EEEvNS_16Flash_bwd_paramsE:
.text._ZN5flash44flash_bwd_dq_dk_dv_loop_seqk_parallel_kernelI23Flash_bwd_kernel_traitsILi96ELi64ELi128ELi8ELi2ELi4ELi4ELb1ELb0EN7cutlass6half_tE19Flash_kernel_traitsILi96ELi64ELi128ELi8ES3_EELb0ELb1ELb0ELb1ELb0ELb0ELb1EEEvNS_16Flash_bwd_paramsE:
        /* <DEDUP_REMOVED lines=85> */
[----:B------:R-:W-:Y:S01]  /*0550*/  STL [R1], R24 ;  /* 0x0000001801007387 */ /* 0x000fe20000100800 */
        /* <DEDUP_REMOVED lines=146> */
.L_x_379:
        /* <DEDUP_REMOVED lines=53> */
.L_x_338:
        /* <DEDUP_REMOVED lines=59> */
.L_x_340:
        /* <DEDUP_REMOVED lines=18> */
.L_x_341:
        /* <DEDUP_REMOVED lines=11> */
[----:B------:R-:W-:Y:S02]  /*1750*/  @!UP2 UIMAD UR9, UR39, UR4, URZ ;  /* 0x000000042709a2a4 */ /* 0x000fe4000f8e023f */
[----:B------:R-:W-:Y:S02]  /*1760*/  ULDC.64 UR10, c[0x0][0x3d8] ;  /* 0x0000f600000a7ab9 */ /* 0x000fe40000000a00 */
        /* <DEDUP_REMOVED lines=16> */
[----:B------:R-:W-:Y:S01]  /*1870*/  UIMAD.WIDE.U32 UR4, UR60, UR10, URZ ;  /* 0x0000000a3c0472a5 */ /* 0x000fe2000f8e003f */
[----:B-1----:R-:W-:-:S03]  /*1880*/  IMAD.MOV R0, RZ, RZ, -R5 ;  /* 0x000000ffff007224 */ /* 0x002fc600078e0a05 */
[----:B------:R-:W-:Y:S01]  /*1890*/  USEL UR16, UR4, URZ, UP6 ;  /* 0x0000003f04107287 */ /* 0x000fe2000b000000 */
[----:B------:R-:W-:Y:S01]  /*18a0*/  IMAD.MOV.U32 R4, RZ, RZ, RZ ;  /* 0x000000ffff047224 */ /* 0x000fe200078e00ff */
[----:B------:R-:W-:Y:S01]  /*18b0*/  USHF.L.U64.HI UR4, UR31, 0x7, UR39 ;  /* 0x000000071f047899 */ /* 0x000fe20008010227 */
[----:B------:R-:W-:Y:S01]  /*18c0*/  IMAD R0, R0, R6, RZ ;  /* 0x0000000600007224 */ /* 0x000fe200078e02ff */
[----:B------:R-:W-:Y:S02]  /*18d0*/  UIMAD UR11, UR60, UR11, UR5 ;  /* 0x0000000b3c0b72a4 */ /* 0x000fe4000f8e0205 */
[----:B------:R-:W-:Y:S01]  /*18e0*/  USEL UR5, UR4, URZ, UP1 ;  /* 0x0000003f04057287 */ /* 0x000fe20008800000 */
[----:B------:R-:W-:Y:S01]  /*18f0*/  IMAD.HI.U32 R0, R5, R0, R4 ;  /* 0x0000000005007227 */ /* 0x000fe200078e0004 */
[----:B------:R-:W-:Y:S02]  /*1900*/  USEL UR4, UR12, URZ, UP1 ;  /* 0x0000003f0c047287 */ /* 0x000fe40008800000 */
[----:B------:R-:W-:-:S02]  /*1910*/  USEL UR11, UR11, URZ, UP6 ;  /* 0x0000003f0b0b7287 */ /* 0x000fc4000b000000 */
[----:B------:R-:W-:Y:S01]  /*1920*/  UIADD3 UR4, UP1, UR18, UR4, URZ ;  /* 0x0000000412047290 */ /* 0x000fe2000ff3e03f */
[----:B------:R-:W-:Y:S01]  /*1930*/  IMAD.HI.U32 R0, R0, R3, RZ ;  /* 0x0000000300007227 */ /* 0x000fe200078e00ff */
[----:B------:R-:W-:Y:S02]  /*1940*/  ULDC UR12, c[0x0][0x234] ;  /* 0x00008d00000c7ab9 */ /* 0x000fe40000000800 */
[----:B------:R-:W-:Y:S01]  /*1950*/  UIADD3.X UR9, UR29, UR5, URZ, UP1, !UPT ;  /* 0x000000051d097290 */ /* 0x000fe20008ffe43f */
[----:B------:R-:W-:Y:S01]  /*1960*/  IMAD.MOV R4, RZ, RZ, -R0 ;  /* 0x000000ffff047224 */ /* 0x000fe200078e0a00 */
[----:B------:R-:W-:-:S03]  /*1970*/  UIMAD UR5, UR37, UR4, URZ ;  /* 0x00000004250572a4 */ /* 0x000fc6000f8e023f */
[C---:B------:R-:W-:Y:S01]  /*1980*/  IMAD R3, R6.reuse, R4, R3 ;  /* 0x0000000406037224 */ /* 0x040fe200078e0203 */
[----:B------:R-:W-:Y:S02]  /*1990*/  UIMAD UR9, UR36, UR9, UR5 ;  /* 0x00000009240972a4 */ /* 0x000fe4000f8e0205 */
[----:B------:R-:W-:Y:S02]  /*19a0*/  @UP5 USEL UR5, UR54, UR15, !UP2 ;  /* 0x0000000f36055287 */ /* 0x000fe4000d000000 */
[----:B------:R-:W-:Y:S02]  /*19b0*/  ISETP.GT.U32.AND P0, PT, R6, R3, PT ;  /* 0x000000030600720c */ /* 0x000fe40003f04070 */
[----:B------:R-:W-:Y:S02]  /*19c0*/  @UP5 UIMAD UR14, UR35, UR12, UR5 ;  /* 0x0000000c230e52a4 */ /* 0x000fe4000f8e0205 */
[----:B------:R-:W-:-:S04]  /*19d0*/  UIMAD.WIDE.U32 UR4, UR36, UR4, URZ ;  /* 0x00000004240472a5 */ /* 0x000fc8000f8e003f */
[----:B------:R-:W-:Y:S02]  /*19e0*/  UIADD3 UR10, UR5, UR9, URZ ;  /* 0x00000009050a7290 */ /* 0x000fe4000fffe03f */
[----:B------:R-:W-:-:S03]  /*19f0*/  @!UP5 UMOV UR14, UR49 ;  /* 0x00000031000edc82 */ /* 0x000fc60008000000 */
[----:B------:R-:W-:Y:S01]  /*1a00*/  @!P0 IMAD.IADD R3, R3, 0x1, -R6 ;  /* 0x0000000103038824 */ /* 0x000fe200078e0a06 */
[----:B------:R-:W-:Y:S02]  /*1a10*/  @!P0 IADD3 R0, R0, 0x1, RZ ;  /* 0x0000000100008810 */ /* 0x000fe40007ffe0ff */
[----:B------:R-:W-:Y:S02]  /*1a20*/  ISETP.LE.AND P0, PT, RZ, UR56, PT ;  /* 0x00000038ff007c0c */ /* 0x000fe4000bf03270 */
        /* <DEDUP_REMOVED lines=13> */
.L_x_342:
[----:B------:R-:W-:Y:S02]  /*1b00*/  UMOV UR12, UR50 ;  /* 0x00000032000c7c82 */ /* 0x000fe40008000000 */
.L_x_343:
[----:B------:R-:W2:Y:S04]  /*1b10*/  LDL.64 R4, [R1] ;  /* 0x0000000001047983 */ /* 0x000ea80000100a00 */
[----:B------:R1:W3:Y:S01]  /*1b20*/  LDL.64 R20, [R1] ;  /* 0x0000000001147983 */ /* 0x0002e20000100a00 */
[----:B------:R-:W-:Y:S01]  /*1b30*/  UIADD3 UR4, UP4, UP3, UR4, UR41, UR47 ;  /* 0x0000002904047290 */ /* 0x000fe2000fb9e02f */
[----:B------:R-:W-:Y:S02]  /*1b40*/  BSSY B1, `(.L_x_339) ;  /* 0x0000857000017945 */ /* 0x000fe40003800000 */
[----:B------:R-:W4:Y:S01]  /*1b50*/  S2R R10, SR_TID.X ;  /* 0x00000000000a7919 */ /* 0x000f220000002100 */
[----:B------:R-:W-:-:S02]  /*1b60*/  UIADD3 UR15, UP2, UP1, UR16, UR4, UR19 ;  /* 0x00000004100f7290 */ /* 0x000fc4000f95e013 */
[----:B------:R-:W-:Y:S02]  /*1b70*/  UIADD3.X UR4, UR10, UR48, UR53, UP4, UP3 ;  /* 0x000000300a047290 */ /* 0x000fe4000a7e6435 */
[----:B------:R-:W-:Y:S02]  /*1b80*/  ULDC UR19, c[0x0][0x2e8] ;  /* 0x0000ba0000137ab9 */ /* 0x000fe40000000800 */
[----:B------:R-:W-:Y:S02]  /*1b90*/  UIADD3.X UR11, UR11, UR4, UR13, UP2, UP1 ;  /* 0x000000040b0b7290 */ /* 0x000fe400097e240d */
[----:B------:R-:W-:Y:S02]  /*1ba0*/  UIADD3 UR10, UR18, UR12, URZ ;  /* 0x0000000c120a7290 */ /* 0x000fe4000fffe03f */
        /* <DEDUP_REMOVED lines=34> */
[----:B------:R-:W-:Y:S01]  /*1dd0*/  IMAD.U32 R0, RZ, RZ, UR18 ;  /* 0x00000012ff007e24 */ /* 0x000fe2000f8e00ff */
[----:B------:R-:W-:-:S03]  /*1de0*/  UIADD3 UR18, UR18, UR14, URZ ;  /* 0x0000000e12127290 */ /* 0x000fc6000fffe03f */
        /* <DEDUP_REMOVED lines=9> */
[----:B------:R-:W-:Y:S02]  /*1e80*/  IMAD.IADD R7, R10, 0x1, -R7 ;  /* 0x000000010a077824 */ /* 0x000fe400078e0a07 */
[----:B------:R-:W-:Y:S02]  /*1e90*/  IMAD.U32 R10, RZ, RZ, UR35 ;  /* 0x00000023ff0a7e24 */ /* 0x000fe4000f8e00ff */
[----:B------:R-:W-:-:S05]  /*1ea0*/  IMAD R6, R6, UR46, R7 ;  /* 0x0000002e06067c24 */ /* 0x000fca000f8e0207 */
[----:B------:R-:W-:-:S04]  /*1eb0*/  IADD3 R0, P0, R6, UR15, RZ ;  /* 0x0000000f06007c10 */ /* 0x000fc8000ff1e0ff */
[----:B------:R-:W-:Y:S01]  /*1ec0*/  LEA.HI.X.SX32 R6, R6, UR11, 0x1, P0 ;  /* 0x0000000b06067c11 */ /* 0x000fe200080f0eff */
[----:B------:R-:W-:Y:S01]  /*1ed0*/  UIMAD.WIDE UR10, UR10, UR61, UR28 ;  /* 0x0000003d0a0a72a5 */ /* 0x000fe2000f8e021c */
[C---:B------:R-:W-:Y:S02]  /*1ee0*/  LEA R238, P0, R0.reuse, c[0x0][0x350], 0x2 ;  /* 0x0000d40000ee7a11 */ /* 0x040fe400078010ff */
[----:B------:R-:W-:Y:S02]  /*1ef0*/  ULDC.64 UR28, c[0x0][0x200] ;  /* 0x00008000001c7ab9 */ /* 0x000fe40000000a00 */
[----:B------:R-:W-:Y:S01]  /*1f00*/  LEA.HI.X R237, R0, c[0x0][0x354], R6, 0x2, P0 ;  /* 0x0000d50000ed7a11 */ /* 0x000fe200000f1406 */
[----:B------:R-:W-:Y:S01]  /*1f10*/  IMAD R0, R18, c[0x0][0x370], RZ ;  /* 0x0000dc0012007a24 */ /* 0x000fe200078e02ff */
[----:B------:R-:W-:Y:S01]  /*1f20*/  PLOP3.LUT P0, PT, PT, PT, UP1, 0x80, 0x0 ;  /* 0x000000000000781c */ /* 0x000fe20003f0f018 */
[----:B------:R-:W-:Y:S01]  /*1f30*/  IMAD.WIDE.U32 R6, R3, c[0x0][0x370], R4 ;  /* 0x0000dc0003067a25 */ /* 0x000fe200078e0004 */
[----:B------:R-:W-:-:S02]  /*1f40*/  UIMAD.WIDE UR18, UR18, UR61, UR28 ;  /* 0x0000003d121272a5 */ /* 0x000fc4000f8e021c */
[----:B------:R-:W-:Y:S01]  /*1f50*/  UMOV UR14, UR10 ;  /* 0x0000000a000e7c82 */ /* 0x000fe20008000000 */
[----:B------:R-:W-:Y:S01]  /*1f60*/  IMAD.WIDE.U32 R4, R10, c[0x0][0x1a8], R8 ;  /* 0x00006a000a047a25 */ /* 0x000fe200078e0008 */
[----:B------:R-:W-:-:S03]  /*1f70*/  LEA R242, P2, R6, c[0x0][0x330], 0x1 ;  /* 0x0000cc0006f27a11 */ /* 0x000fc600078408ff */
[----:B------:R-:W-:Y:S01]  /*1f80*/  IMAD R0, R3, c[0x0][0x374], R0 ;  /* 0x0000dd0003007a24 */ /* 0x000fe200078e0200 */
[----:B------:R-:W-:Y:S01]  /*1f90*/  IADD3 R5, R5, UR13, RZ ;  /* 0x0000000d05057c10 */ /* 0x000fe2000fffe0ff */
[----:B------:R-:W-:Y:S01]  /*1fa0*/  UMOV UR13, UR11 ;  /* 0x0000000b000d7c82 */ /* 0x000fe20008000000 */
[C---:B------:R-:W-:Y:S01]  /*1fb0*/  LEA R241, P3, R4.reuse, c[0x0][0x160], 0x1 ;  /* 0x0000580004f17a11 */ /* 0x040fe200078608ff */
[----:B------:R-:W-:Y:S01]  /*1fc0*/  IMAD.IADD R0, R7, 0x1, R0 ;  /* 0x0000000107007824 */ /* 0x000fe200078e0200 */
[----:B------:R-:W-:Y:S02]  /*1fd0*/  UMOV UR12, UR18 ;  /* 0x00000012000c7c82 */ /* 0x000fe40008000000 */
        /* <DEDUP_REMOVED lines=15> */
[----:B------:R-:W-:-:S02]  /*20d0*/  ULDC.64 UR12, c[0x0][0x388] ;  /* 0x0000e200000c7ab9 */ /* 0x000fc40000000a00 */
[----:B------:R-:W-:Y:S02]  /*20e0*/  UIADD3 UR5, UR5, UR11, URZ ;  /* 0x0000000b05057290 */ /* 0x000fe4000fffe03f */
[----:B------:R-:W-:Y:S02]  /*20f0*/  UIMAD UR9, UR39, UR12, URZ ;  /* 0x0000000c270972a4 */ /* 0x000fe4000f8e023f */
[----:B------:R-:W-:Y:S02]  /*2100*/  UIMAD.WIDE.U32 UR4, UR31, UR12, UR4 ;  /* 0x0000000c1f0472a5 */ /* 0x000fe4000f8e0004 */
[----:B------:R-:W-:-:S04]  /*2110*/  UIMAD UR9, UR31, UR13, UR9 ;  /* 0x0000000d1f0972a4 */ /* 0x000fc8000f8e0209 */
[----:B------:R-:W-:Y:S02]  /*2120*/  UIADD3 UR15, UR5, UR9, URZ ;  /* 0x00000009050f7290 */ /* 0x000fe4000fffe03f */
[----:B------:R-:W-:Y:S02]  /*2130*/  UMOV UR14, UR4 ;  /* 0x00000004000e7c82 */ /* 0x000fe40008000000 */
.L_x_345:
        /* <DEDUP_REMOVED lines=16> */
[----:B------:R-:W-:-:S03]  /*2240*/  UIADD3 UR11, UR5, UR9, URZ ;  /* 0x00000009050b7290 */ /* 0x000fc6000fffe03f */
[----:B------:R-:W-:Y:S02]  /*2250*/  UMOV UR9, UR4 ;  /* 0x0000000400097c82 */ /* 0x000fe40008000000 */
.L_x_346:
[----:B------:R1:W5:Y:S01]  /*2260*/  LDL R13, [R1+0x18] ;  /* 0x00001800010d7983 */ /* 0x0003620000100800 */
[----:B------:R-:W-:-:S03]  /*2270*/  ULDC.64 UR4, c[0x0][0x3a0] ;  /* 0x0000e80000047ab9 */ /* 0x000fc60000000a00 */
[----:B------:R1:W5:Y:S01]  /*2280*/  LDL R12, [R1+0x1c] ;  /* 0x00001c00010c7983 */ /* 0x0003620000100800 */
[----:B------:R-:W-:Y:S01]  /*2290*/  UIMAD UR4, UR20, UR4, URZ ;  /* 0x00000004140472a4 */ /* 0x000fe2000f8e023f */
[----:B------:R-:W-:Y:S01]  /*22a0*/  IMAD.U32 R11, RZ, RZ, UR25 ;  /* 0x00000019ff0b7e24 */ /* 0x000fe2000f8e00ff */
[----:B------:R-:W-:Y:S01]  /*22b0*/  UIMAD UR8, UR22, -0x80, UR8 ;  /* 0xffffff80160878a4 */ /* 0x000fe2000f8e0208 */
[----:B------:R-:W-:Y:S01]  /*22c0*/  BSSY B0, `(.L_x_347) ;  /* 0x000001c000007945 */ /* 0x000fe20003800000 */
[----:B------:R-:W-:Y:S01]  /*22d0*/  UIMAD UR4, UR25, UR5, UR4 ;  /* 0x00000005190472a4 */ /* 0x000fe2000f8e0204 */
[----:B------:R-:W-:-:S03]  /*22e0*/  IMAD.WIDE.U32 R4, R11, c[0x0][0x3a0], R20 ;  /* 0x0000e8000b047a25 */ /* 0x000fc600078e0014 */
[----:B------:R-:W-:Y:S02]  /*22f0*/  ISETP.GE.AND P4, PT, R3, UR8, PT ;  /* 0x0000000803007c0c */ /* 0x000fe4000bf86270 */
[----:B------:R-:W-:Y:S02]  /*2300*/  IADD3 R6, P0, R4, UR14, RZ ;  /* 0x0000000e04067c10 */ /* 0x000fe4000ff1e0ff */
[----:B------:R-:W-:Y:S01]  /*2310*/  MOV R0, UR4 ;  /* 0x0000000400007c02 */ /* 0x000fe20008000f00 */
[----:B------:R-:W-:Y:S02]  /*2320*/  ULDC.64 UR4, c[0x0][0x3b8] ;  /* 0x0000ee0000047ab9 */ /* 0x000fe40000000a00 */
[----:B------:R-:W-:Y:S01]  /*2330*/  UIMAD UR4, UR57, UR4, URZ ;  /* 0x00000004390472a4 */ /* 0x000fe2000f8e023f */
[----:B------:R-:W-:Y:S01]  /*2340*/  IADD3.X R7, R5, UR15, R0, P0, !PT ;  /* 0x0000000f05077c10 */ /* 0x000fe200087fe400 */
[----:B------:R-:W-:Y:S02]  /*2350*/  IMAD.U32 R0, RZ, RZ, UR35 ;  /* 0x00000023ff007e24 */ /* 0x000fe4000f8e00ff */
[----:B------:R-:W-:-:S02]  /*2360*/  UIMAD UR4, UR35, UR5, UR4 ;  /* 0x00000005230472a4 */ /* 0x000fc4000f8e0204 */
        /* <DEDUP_REMOVED lines=17> */
.L_x_348:
[----:B-1----:R-:W-:Y:S05]  /*2480*/  BSYNC B0 ;  /* 0x0000000000007941 */ /* 0x002fea0003800000 */
.L_x_347:
        /* <DEDUP_REMOVED lines=19> */
.L_x_350:
[----:B------:R-:W-:Y:S05]  /*25c0*/  BSYNC B0 ;  /* 0x0000000000007941 */ /* 0x000fea0003800000 */
.L_x_349:
        /* <DEDUP_REMOVED lines=29> */
.L_x_352:
[----:B------:R-:W-:Y:S05]  /*27a0*/  BSYNC B0 ;  /* 0x0000000000007941 */ /* 0x000fea0003800000 */
.L_x_351:
        /* <DEDUP_REMOVED lines=18> */
.L_x_344:
        /* <DEDUP_REMOVED lines=14> */
[----:B------:R-:W-:Y:S01]  /*29b0*/  ULOP3.LUT UR9, UR9, 0xfffffffe, URZ, 0xc0, !UPT ;  /* 0xfffffffe09097892 */ /* 0x000fe2000f8ec03f */
[----:B------:R-:W-:Y:S02]  /*29c0*/  IMAD R4, R16, c[0x0][0x1b8], RZ ;  /* 0x00006e0010047a24 */ /* 0x000fe400078e02ff */
[----:B------:R-:W-:Y:S01]  /*29d0*/  IADD3.X R7, R5, UR32, R7, P0, !PT ;  /* 0x0000002005077c10 */ /* 0x000fe200087fe407 */
[----:B------:R-:W-:Y:S01]  /*29e0*/  UIADD3 UR9, UR5, -UR9, URZ ;  /* 0x8000000905097290 */ /* 0x000fe2000fffe03f */
[----:B------:R-:W-:-:S03]  /*29f0*/  IMAD R4, R14, c[0x0][0x1bc], R4 ;  /* 0x00006f000e047a24 */ /* 0x000fc600078e0204 */
[----:B------:R-:W-:Y:S01]  /*2a00*/  IMAD.WIDE.U32 R6, R14, c[0x0][0x1b8], R6 ;  /* 0x00006e000e067a25 */ /* 0x000fe200078e0006 */
[----:B------:R-:W-:-:S04]  /*2a10*/  UISETP.NE.AND UP0, UPT, UR9, 0x1, UPT ;  /* 0x000000010900788c */ /* 0x000fc8000bf05270 */
        /* <DEDUP_REMOVED lines=43> */
.L_x_355:
[----:B------:R-:W-:Y:S05]  /*2cd0*/  BSYNC B0 ;  /* 0x0000000000007941 */ /* 0x000fea0003800000 */
.L_x_354:
        /* <DEDUP_REMOVED lines=41> */
.L_x_357:
[----:B------:R-:W-:Y:S05]  /*2f70*/  BSYNC B0 ;  /* 0x0000000000007941 */ /* 0x000fea0003800000 */
.L_x_356:
        /* <DEDUP_REMOVED lines=39> */
.L_x_359:
[----:B------:R-:W-:Y:S05]  /*31f0*/  BSYNC B0 ;  /* 0x0000000000007941 */ /* 0x000fea0003800000 */
.L_x_358:
        /* <DEDUP_REMOVED lines=19> */
.L_x_361:
        /* <DEDUP_REMOVED lines=36> */
.L_x_362:
[----:B------:R-:W-:Y:S05]  /*3570*/  BSYNC B0 ;  /* 0x0000000000007941 */ /* 0x000fea0003800000 */
.L_x_360:
        /* <DEDUP_REMOVED lines=81> */
.L_x_364:
[----:B------:R-:W-:Y:S05]  /*3a90*/  BSYNC B0 ;  /* 0x0000000000007941 */ /* 0x000fea0003800000 */
.L_x_363:
        /* <DEDUP_REMOVED lines=39> */
.L_x_366:
[----:B------:R-:W-:Y:S05]  /*3d10*/  BSYNC B0 ;  /* 0x0000000000007941 */ /* 0x000fea0003800000 */
.L_x_365:
        /* <DEDUP_REMOVED lines=18> */
[----:B---3--:R1:W3:Y:S01]  /*3e40*/  @P1 LDG.E R0, [R4.64] ;  /* 0x0000000604001981 */ /* 0x0082e2000c1e1900 */
[----:B------:R-:W3:Y:S01]  /*3e50*/  @P1 MUFU.RCP R3, c[0x0][0x238] ;  /* 0x00008e0000031b08 */ /* 0x000ee20000001000 */
[----:B------:R-:W-:Y:S01]  /*3e60*/  SHF.L.U32 R223, R231, 0x1, RZ ;  /* 0x00000001e7df7819 */ /* 0x000fe200000006ff */
[----:B------:R-:W-:Y:S01]  /*3e70*/  CS2R R126, SRZ ;  /* 0x00000000007e7805 */ /* 0x000fe2000001ff00 */
[----:B------:R-:W4:Y:S01]  /*3e80*/  LDSM.16.M88.4 R172, [R222+0xf000] ;  /* 0x00f00000deac783b */ /* 0x000f220000000200 */
        /* <DEDUP_REMOVED lines=20> */
[----:B-1----:R-:W-:Y:S01]  /*3fd0*/  IADD3 R4, R19, 0x1, RZ ;  /* 0x0000000113047810 */ /* 0x002fe20007ffe0ff */
[----:B------:R-:W-:Y:S01]  /*3fe0*/  CS2R R100, SRZ ;  /* 0x0000000000647805 */ /* 0x000fe2000001ff00 */
        /* <DEDUP_REMOVED lines=40> */
[----:B------:R-:W-:Y:S01]  /*4270*/  UMOV UR4, URZ ;  /* 0x0000003f00047c82 */ /* 0x000fe20008000000 */
[----:B---3--:R-:W-:Y:S01]  /*4280*/  @P1 FMUL.FTZ R0, R0, R3 ;  /* 0x0000000300001220 */ /* 0x008fe20000410000 */
[----:B------:R-:W-:-:S03]  /*4290*/  IADD3 R3, R229, 0x1800, RZ ;  /* 0x00001800e5037810 */ /* 0x000fc60007ffe0ff */
[----:B------:R3:W1:Y:S01]  /*42a0*/  @P1 R2UR UR9, R0 ;  /* 0x00000000000913c2 */ /* 0x00066200000e0000 */
[----:B------:R-:W-:-:S05]  /*42b0*/  SEL R3, R3, R229, !P0 ;  /* 0x000000e503037207 */ /* 0x000fca0004000000 */
[----:B------:R-:W-:Y:S01]  /*42c0*/  IMAD.SHL.U32 R3, R3, 0x2, RZ ;  /* 0x0000000203037824 */ /* 0x000fe200078e00ff */
[----:B---3--:R-:W-:Y:S01]  /*42d0*/  IADD3 R0, R231, 0x1800, RZ ;  /* 0x00001800e7007810 */ /* 0x008fe20007ffe0ff */
[----:B-1----:R-:W-:-:S03]  /*42e0*/  @UP1 UMOV UR4, UR9 ;  /* 0x0000000900041c82 */ /* 0x002fc60008000000 */
[----:B------:R-:W-:-:S05]  /*42f0*/  SEL R0, R0, R231, !P0 ;  /* 0x000000e700007207 */ /* 0x000fca0004000000 */
[----:B------:R-:W-:Y:S01]  /*4300*/  IMAD.SHL.U32 R220, R0, 0x2, RZ ;  /* 0x0000000200dc7824 */ /* 0x000fe200078e00ff */
[----:B------:R-:W-:-:S05]  /*4310*/  MOV R0, c[0x0][0x22c] ;  /* 0x00008b0000007a02 */ /* 0x000fca0000000f00 */
[----:B------:R-:W-:-:S04]  /*4320*/  IMAD R0, R0, c[0x0][0x1c0], RZ ;  /* 0x0000700000007a24 */ /* 0x000fc800078e02ff */
[C---:B------:R-:W-:Y:S02]  /*4330*/  IMAD.SHL.U32 R6, R0.reuse, 0x10, RZ ;  /* 0x0000001000067824 */ /* 0x040fe400078e00ff */
[----:B-----5:R-:W-:-:S03]  /*4340*/  IMAD.SHL.U32 R4, R0, 0x8, RZ ;  /* 0x0000000800047824 */ /* 0x020fc600078e00ff */
[C---:B------:R-:W-:Y:S02]  /*4350*/  IADD3 R5, R6.reuse, 0x20, RZ ;  /* 0x0000002006057810 */ /* 0x040fe40007ffe0ff */
[----:B------:R-:W-:Y:S02]  /*4360*/  IADD3 R0, R6, 0x40, RZ ;  /* 0x0000004006007810 */ /* 0x000fe40007ffe0ff */
[C---:B------:R-:W-:Y:S01]  /*4370*/  SHF.L.U64.HI R6, R19.reuse, 0x2, R17 ;  /* 0x0000000213067819 */ /* 0x040fe20000010211 */
[C---:B------:R-:W-:Y:S02]  /*4380*/  IMAD.IADD R5, R4.reuse, 0x1, R5 ;  /* 0x0000000104057824 */ /* 0x040fe400078e0205 */
[----:B------:R-:W-:Y:S02]  /*4390*/  IMAD.IADD R0, R4, 0x1, R0 ;  /* 0x0000000104007824 */ /* 0x000fe400078e0200 */
[----:B------:R1:W-:Y:S02]  /*43a0*/  STL [R1+0x40], R6 ;  /* 0x0000400601007387 */ /* 0x0003e40000100800 */
[----:B-1----:R-:W-:-:S05]  /*43b0*/  SHF.L.U32 R6, R19, 0x2, RZ ;  /* 0x0000000213067819 */ /* 0x002fca00000006ff */
[----:B------:R1:W-:Y:S02]  /*43c0*/  STL [R1+0x3c], R6 ;  /* 0x00003c0601007387 */ /* 0x0003e40000100800 */
[C---:B-1----:R-:W-:Y:S01]  /*43d0*/  IMAD.IADD R6, R4.reuse, 0x1, R5 ;  /* 0x0000000104067824 */ /* 0x042fe200078e0205 */
[----:B------:R-:W-:-:S03]  /*43e0*/  IADD3 R5, R4, R0, RZ ;  /* 0x0000000004057210 */ /* 0x000fc60007ffe0ff */
[C---:B------:R-:W-:Y:S01]  /*43f0*/  IMAD.IADD R6, R4.reuse, 0x1, R6 ;  /* 0x0000000104067824 */ /* 0x040fe200078e0206 */
[----:B------:R-:W-:-:S03]  /*4400*/  IADD3 R5, R4, R5, RZ ;  /* 0x0000000504057210 */ /* 0x000fc60007ffe0ff */
[C---:B------:R-:W-:Y:S01]  /*4410*/  IMAD.IADD R6, R4.reuse, 0x1, R6 ;  /* 0x0000000104067824 */ /* 0x040fe200078e0206 */
[----:B------:R-:W-:-:S04]  /*4420*/  IADD3 R5, R4, R5, RZ ;  /* 0x0000000504057210 */ /* 0x000fc80007ffe0ff */
[----:B------:R1:W-:Y:S01]  /*4430*/  STL [R1+0x24], R6 ;  /* 0x0000240601007387 */ /* 0x0003e20000100800 */
[----:B------:R-:W-:-:S03]  /*4440*/  IADD3 R0, R4, R5, RZ ;  /* 0x0000000504007210 */ /* 0x000fc60007ffe0ff */
[----:B------:R3:W-:Y:S01]  /*4450*/  STL [R1+0x20], R5 ;  /* 0x0000200501007387 */ /* 0x0007e20000100800 */
[----:B-1----:R-:W-:-:S05]  /*4460*/  IMAD.IADD R6, R4, 0x1, R6 ;  /* 0x0000000104067824 */ /* 0x002fca00078e0206 */
[----:B------:R3:W-:Y:S04]  /*4470*/  STL [R1+0x2c], R6 ;  /* 0x00002c0601007387 */ /* 0x0007e80000100800 */
[----:B--2-4-:R3:W-:Y:S02]  /*4480*/  STL [R1+0x28], R0 ;  /* 0x0000280001007387 */ /* 0x0147e40000100800 */
.L_x_369:
[----:B------:R-:W0:Y:S01]  /*4490*/  LDGDEPBAR ;  /* 0x00000000000079af */ /* 0x000e220000000000 */
[----:B---3--:R-:W-:Y:S01]  /*44a0*/  IADD3 R0, R230, R220, RZ ;  /* 0x000000dce6007210 */ /* 0x008fe20007ffe0ff */
[----:B------:R-:W-:Y:S02]  /*44b0*/  USHF.L.U32 UR9, UR22, 0x7, URZ ;  /* 0x0000000716097899 */ /* 0x000fe4000800063f */
[----:B------:R-:W-:Y:S02]  /*44c0*/  USHF.L.U32 UR10, UR5, 0x6, URZ ;  /* 0x00000006050a7899 */ /* 0x000fe4000800063f */
[----:B------:R-:W-:Y:S02]  /*44d0*/  UIADD3 UR15, UR17, 0x80, UR9 ;  /* 0x00000080110f7890 */ /* 0x000fe4000fffe009 */
[----:B------:R-:W2:Y:S01]  /*44e0*/  LDL R244, [R1+0x50] ;  /* 0x0000500001f47983 */ /* 0x000ea20000100800 */
[----:B------:R-:W-:Y:S02]  /*44f0*/  UIADD3 UR9, UR9, 0x80, URZ ;  /* 0x0000008009097890 */ /* 0x000fe4000fffe03f */
[----:B------:R-:W-:Y:S01]  /*4500*/  UIADD3 UR15, UR15, -UR8, URZ ;  /* 0x800000080f0f7290 */ /* 0x000fe2000fffe03f */
[----:B------:R-:W-:Y:S03]  /*4510*/  STL [R1+0xc0], R60 ;  /* 0x0000c03c01007387 */ /* 0x000fe60000100800 */
[----:B------:R-:W-:Y:S01]  /*4520*/  UISETP.GE.AND UP0, UPT, UR10, UR15, UPT ;  /* 0x0000000f0a00728c */ /* 0x000fe2000bf06270 */
[----:B------:R-:W-:Y:S03]  /*4530*/  STL [R1+0xbc], R59 ;  /* 0x0000bc3b01007387 */ /* 0x000fe60000100800 */
[----:B------:R-:W-:Y:S01]  /*4540*/  UISETP.LT.AND UP0, UPT, UR9, UR8, UP0 ;  /* 0x000000080900728c */ /* 0x000fe20008701270 */
[----:B------:R-:W-:Y:S04]  /*4550*/  STL [R1+0xb8], R58 ;  /* 0x0000b83a01007387 */ /* 0x000fe80000100800 */
[----:B------:R-:W-:Y:S01]  /*4560*/  STL [R1+0xb4], R57 ;  /* 0x0000b43901007387 */ /* 0x000fe20000100800 */
[----:B------:R-:W-:Y:S01]  /*4570*/  PLOP3.LUT P0, PT, PT, PT, UP0, 0x80, 0x0 ;  /* 0x000000000000781c */ /* 0x000fe20003f0f008 */
[----:B------:R-:W-:Y:S02]  /*4580*/  UISETP.GT.AND UP0, UPT, UR5, UR16, UPT ;  /* 0x000000100500728c */ /* 0x000fe4000bf04270 */
        /* <DEDUP_REMOVED lines=21> */
[----:B------:R3:W-:Y:S04]  /*46e0*/  STL [R1+0x5c], R3 ;  /* 0x00005c0301007387 */ /* 0x0007e80000100800 */
[----:B------:R4:W-:Y:S04]  /*46f0*/  STL [R1+0x58], R2 ;  /* 0x0000580201007387 */ /* 0x0009e80000100800 */
[----:B-1----:R-:W2:Y:S04]  /*4700*/  LDL R36, [R1+0x44] ;  /* 0x0000440001247983 */ /* 0x002ea80000100800 */
[----:B---3--:R-:W3:Y:S04]  /*4710*/  LDL R3, [R1+0x10] ;  /* 0x0000100001037983 */ /* 0x008ee80000100800 */
[----:B----4-:R-:W4:Y:S01]  /*4720*/  LDL R2, [R1+0x14] ;  /* 0x0000140001027983 */ /* 0x010f220000100800 */
        /* <DEDUP_REMOVED lines=43> */
[-C--:B------:R-:W-:Y:S08]  /*49e0*/  HMMA.16816.F32 R28, R160, R134.reuse, R28 ;  /* 0x00000086a01c723c */ /* 0x080ff0000000181c */
[----:B------:R-:W-:Y:S01]  /*49f0*/  HMMA.16816.F32 R32, R152, R134, R32 ;  /* 0x000000869820723c */ /* 0x000fe20000001820 */
[----:B------:R-:W4:Y:S06]  /*4a00*/  LDSM.16.M88.4 R132, [R222+0xd400] ;  /* 0x00d40000de84783b */ /* 0x000f2c0000000200 */
[----:B------:R-:W-:Y:S01]  /*4a10*/  MOV R152, UR22 ;  /* 0x0000001600987c02 */ /* 0x000fe20008000f00 */
[-C--:B-1----:R-:W-:Y:S04]  /*4a20*/  HMMA.16816.F32 R4, R140, R164.reuse, R4 ;  /* 0x000000a48c04723c */ /* 0x082fe80000001804 */
[----:B--2---:R-:W-:Y:S04]  /*4a30*/  LEA R152, R152, R244, 0x7 ;  /* 0x000000f498987211 */ /* 0x004fe800078e38ff */
[----:B------:R-:W-:Y:S01]  /*4a40*/  I2F R160, R152 ;  /* 0x0000009800a07306 */ /* 0x000fe20000201400 */
[C---:B------:R-:W-:Y:S03]  /*4a50*/  HMMA.16816.F32 R8, R168.reuse, R164, R8 ;  /* 0x000000a4a808723c */ /* 0x040fe60000001808 */
[C---:B------:R-:W-:Y:S02]  /*4a60*/  IADD3 R154, R152.reuse, 0x1, RZ ;  /* 0x00000001989a7810 */ /* 0x040fe40007ffe0ff */
[C---:B------:R-:W-:Y:S02]  /*4a70*/  IADD3 R155, R152.reuse, 0x8, RZ ;  /* 0x00000008989b7810 */ /* 0x040fe40007ffe0ff */
[C---:B------:R-:W-:Y:S01]  /*4a80*/  IADD3 R153, R152.reuse, 0x9, RZ ;  /* 0x0000000998997810 */ /* 0x040fe20007ffe0ff */
[-C--:B------:R-:W-:Y:S01]  /*4a90*/  HMMA.16816.F32 R12, R168, R166.reuse, R12 ;  /* 0x000000a6a80c723c */ /* 0x080fe2000000180c */
[----:B------:R-:W-:Y:S07]  /*4aa0*/  I2F R161, R154 ;  /* 0x0000009a00a17306 */ /* 0x000fee0000201400 */
[C---:B------:R-:W-:Y:S01]  /*4ab0*/  HMMA.16816.F32 R16, R140.reuse, R166, R16 ;  /* 0x000000a68c10723c */ /* 0x040fe20000001810 */
[----:B---3--:R-:W-:Y:S02]  /*4ac0*/  FSETP.NEU.FTZ.AND P1, PT, R3, -INF , PT ;  /* 0xff8000000300780b */ /* 0x008fe40003f3d000 */
[----:B------:R-:W-:Y:S05]  /*4ad0*/  I2F R162, R155 ;  /* 0x0000009b00a27306 */ /* 0x000fea0000201400 */
[-C--:B------:R-:W-:Y:S08]  /*4ae0*/  HMMA.16816.F32 R20, R140, R136.reuse, R20 ;  /* 0x000000888c14723c */ /* 0x080ff00000001814 */
[C---:B------:R-:W-:Y:S08]  /*4af0*/  HMMA.16816.F32 R24, R168.reuse, R136, R24 ;  /* 0x00000088a818723c */ /* 0x040ff00000001818 */
[-C--:B------:R-:W-:Y:S08]  /*4b00*/  HMMA.16816.F32 R28, R168, R138.reuse, R28 ;  /* 0x0000008aa81c723c */ /* 0x080ff0000000181c */
[----:B------:R-:W-:Y:S01]  /*4b10*/  HMMA.16816.F32 R32, R140, R138, R32 ;  /* 0x0000008a8c20723c */ /* 0x000fe20000001820 */
[----:B------:R-:W-:Y:S07]  /*4b20*/  LDSM.16.M88.4 R136, [R0+0x2000] ;  /* 0x002000000088783b */ /* 0x000fee0000000200 */
[-C--:B------:R-:W-:Y:S01]  /*4b30*/  HMMA.16816.F32 R4, R144, R148.reuse, R4 ;  /* 0x000000949004723c */ /* 0x080fe20000001804 */
[----:B------:R-:W1:Y:S07]  /*4b40*/  LDSM.16.M88.4 R140, [R221+0xd000] ;  /* 0x00d00000dd8c783b */ /* 0x000e6e0000000200 */
[C---:B------:R-:W-:Y:S08]  /*4b50*/  HMMA.16816.F32 R8, R156.reuse, R148, R8 ;  /* 0x000000949c08723c */ /* 0x040ff00000001808 */
[-C--:B------:R-:W-:Y:S08]  /*4b60*/  HMMA.16816.F32 R12, R156, R150.reuse, R12 ;  /* 0x000000969c0c723c */ /* 0x080ff0000000180c */
[C---:B------:R-:W-:Y:S01]  /*4b70*/  HMMA.16816.F32 R16, R144.reuse, R150, R16 ;  /* 0x000000969010723c */ /* 0x040fe20000001810 */
[----:B------:R2:W3:Y:S07]  /*4b80*/  LDSM.16.M88.4 R148, [R0+0x2800] ;  /* 0x002800000094783b */ /* 0x0004ee0000000200 */
[-C--:B----4-:R-:W-:Y:S08]  /*4b90*/  HMMA.16816.F32 R20, R144, R132.reuse, R20 ;  /* 0x000000849014723c */ /* 0x090ff00000001814 */
[C---:B------:R-:W-:Y:S07]  /*4ba0*/  HMMA.16816.F32 R24, R156.reuse, R132, R24 ;  /* 0x000000849c18723c */ /* 0x040fee0000001818 */
[C---:B------:R-:W-:Y:S01]  /*4bb0*/  IADD3 R133, R152.reuse, 0x10, RZ ;  /* 0x0000001098857810 */ /* 0x040fe20007ffe0ff */
[-C--:B------:R-:W-:Y:S01]  /*4bc0*/  HMMA.16816.F32 R28, R156, R134.reuse, R28 ;  /* 0x000000869c1c723c */ /* 0x080fe2000000181c */
[----:B------:R-:W-:Y:S03]  /*4bd0*/  I2F R156, R153 ;  /* 0x00000099009c7306 */ /* 0x000fe60000201400 */
[----:B--2---:R-:W-:Y:S02]  /*4be0*/  MOV R0, UR8 ;  /* 0x0000000800007c02 */ /* 0x004fe40008000f00 */
[----:B------:R-:W-:Y:S02]  /*4bf0*/  IADD3 R132, R152, 0x11, RZ ;  /* 0x0000001198847810 */ /* 0x000fe40007ffe0ff */
[----:B------:R-:W-:Y:S01]  /*4c00*/  HMMA.16816.F32 R32, R144, R134, R32 ;  /* 0x000000869020723c */ /* 0x000fe20000001820 */
[----:B------:R-:W-:Y:S02]  /*4c10*/  IADD3 R0, R0, -UR17, R36 ;  /* 0x8000001100007c10 */ /* 0x000fe4000fffe024 */
[----:B------:R-:W-:Y:S02]  /*4c20*/  I2F R145, R133 ;  /* 0x0000008500917306 */ /* 0x000fe40000201400 */
[----:B------:R-:W-:Y:S02]  /*4c30*/  @!P0 IADD3 R0, R0, UR10, RZ ;  /* 0x0000000a00008c10 */ /* 0x000fe4000fffe0ff */
[C---:B------:R-:W-:Y:S01]  /*4c40*/  IADD3 R134, R152.reuse, 0x18, RZ ;  /* 0x0000001898867810 */ /* 0x040fe20007ffe0ff */
[-C--:B-1----:R-:W-:Y:S01]  /*4c50*/  HMMA.16816.F32 R4, R136, R140.reuse, R4 ;  /* 0x0000008c8804723c */ /* 0x082fe20000001804 */
[----:B------:R-:W-:Y:S04]  /*4c60*/  IADD3 R135, R152, 0x19, RZ ;  /* 0x0000001998877810 */ /* 0x000fe80007ffe0ff */
[----:B------:R-:W-:Y:S03]  /*4c70*/  I2F R144, R132 ;  /* 0x0000008400907306 */ /* 0x000fe60000201400 */
[C---:B---3--:R-:W-:Y:S01]  /*4c80*/  HMMA.16816.F32 R8, R148.reuse, R140, R8 ;  /* 0x0000008c9408723c */ /* 0x048fe20000001808 */
[----:B------:R-:W2:Y:S06]  /*4c90*/  LDL R140, [R1+0x40] ;  /* 0x00004000018c7983 */ /* 0x000eac0000100800 */
[----:B------:R-:W-:Y:S01]  /*4ca0*/  I2F R146, R134 ;  /* 0x0000008600927306 */ /* 0x000fe20000201400 */
[-C--:B------:R-:W-:Y:S08]  /*4cb0*/  HMMA.16816.F32 R12, R148, R142.reuse, R12 ;  /* 0x0000008e940c723c */ /* 0x080ff0000000180c */
[----:B------:R-:W-:Y:S01]  /*4cc0*/  FMUL.FTZ R4, R4, c[0x0][0x2ec] ;  /* 0x0000bb0004047a20 */ /* 0x000fe20000410000 */
[----:B------:R-:W-:Y:S01]  /*4cd0*/  I2F R147, R135 ;  /* 0x0000008700937306 */ /* 0x000fe20000201400 */
[C---:B------:R-:W-:Y:S01]  /*4ce0*/  HMMA.16816.F32 R16, R136.reuse, R142, R16 ;  /* 0x0000008e8810723c */ /* 0x040fe20000001810 */
[----:B------:R-:W3:Y:S01]  /*4cf0*/  LDL R142, [R1+0x3c] ;  /* 0x00003c00018e7983 */ /* 0x000ee20000100800 */
[----:B------:R-:W-:Y:S02]  /*4d00*/  FMUL.FTZ R5, R5, c[0x0][0x2ec] ;  /* 0x0000bb0005057a20 */ /* 0x000fe40000410000 */
[----:B------:R-:W-:Y:S02]  /*4d10*/  FMUL.FTZ R6, R6, c[0x0][0x2ec] ;  /* 0x0000bb0006067a20 */ /* 0x000fe40000410000 */
[----:B------:R-:W-:Y:S02]  /*4d20*/  FMUL.FTZ R11, R11, c[0x0][0x2ec] ;  /* 0x0000bb000b0b7a20 */ /* 0x000fe40000410000 */
[----:B------:R-:W-:Y:S01]  /*4d30*/  FMUL.FTZ R7, R7, c[0x0][0x2ec] ;  /* 0x0000bb0007077a20 */ /* 0x000fe20000410000 */
[----:B------:R-:W-:Y:S03]  /*4d40*/  MUFU.TANH R164, R4 ;  /* 0x0000000400a47308 */ /* 0x000fe60000002400 */
        /* <DEDUP_REMOVED lines=10> */
[----:B------:R-:W4:Y:S01]  /*4df0*/  MUFU.TANH R246, R5 ;  /* 0x0000000500f67308 */ /* 0x000f220000002400 */
[----:B------:R-:W-:Y:S02]  /*4e00*/  FMUL.FTZ R18, R18, c[0x0][0x2ec] ;  /* 0x0000bb0012127a20 */ /* 0x000fe40000410000 */
[----:B------:R-:W-:Y:S07]  /*4e10*/  FMUL.FTZ R19, R19, c[0x0][0x2ec] ;  /* 0x0000bb0013137a20 */ /* 0x000fee0000410000 */
[----:B------:R4:W-:Y:S01]  /*4e20*/  MUFU.TANH R52, R12 ;  /* 0x0000000c00347308 */ /* 0x0009e20000002400 */
[----:B-1----:R-:W-:Y:S02]  /*4e30*/  FMUL.FTZ R11, R3, 1.4426950216293334961 ;  /* 0x3fb8aa3b030b7820 */ /* 0x002fe40000410000 */
[----:B------:R-:W2:Y:S03]  /*4e40*/  LDL R3, [R1+0x8] ;  /* 0x0000080001037983 */ /* 0x000ea60000100800 */
[----:B------:R-:W-:Y:S04]  /*4e50*/  FSEL R11, R11, RZ, P1 ;  /* 0x000000ff0b0b7208 */ /* 0x000fe80000800000 */
[----:B------:R-:W1:Y:S10]  /*4e60*/  MUFU.TANH R39, R6 ;  /* 0x0000000600277308 */ /* 0x000e740000002400 */
[----:B------:R1:W-:Y:S01]  /*4e70*/  MUFU.TANH R53, R9 ;  /* 0x0000000900357308 */ /* 0x0003e20000002400 */
[----:B----4-:R-:W-:Y:S04]  /*4e80*/  @!P0 IMNMX R12, R0, UR8, PT ;  /* 0x00000008000c8c17 */ /* 0x010fe8000b800200 */
[-C--:B------:R-:W-:Y:S05]  /*4e90*/  @!P0 ISETP.GE.AND P1, PT, R154, R12.reuse, PT ;  /* 0x0000000c9a00820c */ /* 0x080fea0003f26270 */
[----:B------:R4:W4:Y:S01]  /*4ea0*/  MUFU.TANH R38, R7 ;  /* 0x0000000700267308 */ /* 0x0009220000002400 */
[----:B------:R-:W-:Y:S09]  /*4eb0*/  @!P0 ISETP.GE.AND P2, PT, R152, R12, PT ;  /* 0x0000000c9800820c */ /* 0x000ff20003f46270 */
[----:B------:R4:W-:Y:S01]  /*4ec0*/  MUFU.TANH R54, R8 ;  /* 0x0000000800367308 */ /* 0x0009e20000002400 */
[----:B-1----:R-:W-:Y:S05]  /*4ed0*/  FFMA.FTZ R9, R161, UR4, R246 ;  /* 0x00000004a1097c23 */ /* 0x002fea00080100f6 */
[----:B------:R-:W-:Y:S04]  /*4ee0*/  @!P0 FSEL R9, R9, -INF , !P1 ;  /* 0xff80000009098808 */ /* 0x000fe80004800000 */
[----:B------:R-:W1:Y:S01]  /*4ef0*/  MUFU.TANH R41, R15 ;  /* 0x0000000f00297308 */ /* 0x000e620000002400 */
[----:B------:R-:W-:Y:S01]  /*4f00*/  FSETP.NEU.FTZ.AND P1, PT, R2, -INF , PT ;  /* 0xff8000000200780b */ /* 0x000fe20003f3d000 */
[----:B----4-:R-:W4:Y:S08]  /*4f10*/  LDSM.16.M88.4 R4, [R221+0xd400] ;  /* 0x00d40000dd04783b */ /* 0x010f300000000200 */
[----:B------:R1:W-:Y:S01]  /*4f20*/  MUFU.TANH R44, R10 ;  /* 0x0000000a002c7308 */ /* 0x0003e20000002400 */
[----:B------:R-:W-:Y:S05]  /*4f30*/  FFMA.FTZ R8, R160, UR4, R164 ;  /* 0x00000004a0087c23 */ /* 0x000fea00080100a4 */
[----:B------:R-:W-:Y:S04]  /*4f40*/  @!P0 FSEL R8, R8, -INF , !P2 ;  /* 0xff80000008088808 */ /* 0x000fe80005000000 */
[----:B------:R-:W-:Y:S01]  /*4f50*/  MUFU.TANH R168, R16 ;  /* 0x0000001000a87308 */ /* 0x000fe20000002400 */
[--C-:B------:R-:W-:Y:S09]  /*4f60*/  FFMA.FTZ R8, R8, c[0x0][0x23c], -R11.reuse ;  /* 0x00008f0008087a23 */ /* 0x100ff2000001080b */
[----:B------:R4:W-:Y:S01]  /*4f70*/  MUFU.EX2 R163, R8 ;  /* 0x0000000800a37308 */ /* 0x0009e20000000800 */
[----:B-1----:R-:W-:Y:S04]  /*4f80*/  @!P0 IADD3 R10, R0, 0x8, RZ ;  /* 0x00000008000a8810 */ /* 0x002fe80007ffe0ff */
[----:B------:R-:W-:Y:S05]  /*4f90*/  @!P0 IMNMX R10, R10, UR8, PT ;  /* 0x000000080a0a8c17 */ /* 0x000fea000b800200 */
[----:B------:R-:W-:Y:S01]  /*4fa0*/  MUFU.TANH R165, R17 ;  /* 0x0000001100a57308 */ /* 0x000fe20000002400 */
[-C--:B------:R-:W-:Y:S01]  /*4fb0*/  @!P0 ISETP.GE.AND P2, PT, R152, R10.reuse, PT ;  /* 0x0000000a9800820c */ /* 0x080fe20003f46270 */
[-C--:B----4-:R-:W-:Y:S08]  /*4fc0*/  HMMA.16816.F32 R20, R136, R4.reuse, R20 ;  /* 0x000000048814723c */ /* 0x090ff00000001814 */
[----:B------:R-:W-:Y:S01]  /*4fd0*/  MUFU.TANH R51, R13 ;  /* 0x0000000d00337308 */ /* 0x000fe20000002400 */
[C---:B------:R-:W-:Y:S03]  /*4fe0*/  HMMA.16816.F32 R24, R148.reuse, R4, R24 ;  /* 0x000000049418723c */ /* 0x040fe60000001818 */
[----:B------:R-:W-:Y:S04]  /*4ff0*/  FFMA.FTZ R8, R9, c[0x0][0x23c], -R11 ;  /* 0x00008f0009087a23 */ /* 0x000fe8000001080b */
[----:B------:R-:W-:Y:S02]  /*5000*/  FMUL.FTZ R4, R2, 1.4426950216293334961 ;  /* 0x3fb8aa3b02047820 */ /* 0x000fe40000410000 */
[----:B------:R-:W-:Y:S01]  /*5010*/  MUFU.TANH R251, R18 ;  /* 0x0000001200fb7308 */ /* 0x000fe20000002400 */
[----:B------:R-:W4:Y:S01]  /*5020*/  LDL R2, [R1+0xc] ;  /* 0x00000c0001027983 */ /* 0x000f220000100800 */
[-C--:B------:R-:W-:Y:S01]  /*5030*/  HMMA.16816.F32 R28, R148, R6.reuse, R28 ;  /* 0x00000006941c723c */ /* 0x080fe2000000181c */
[----:B------:R-:W-:Y:S01]  /*5040*/  FFMA.FTZ R5, R160, UR4, R39 ;  /* 0x00000004a0057c23 */ /* 0x000fe20008010027 */
[----:B------:R-:W-:Y:S01]  /*5050*/  FSEL R9, R4, RZ, P1 ;  /* 0x000000ff04097208 */ /* 0x000fe20000800000 */
[----:B------:R-:W-:Y:S01]  /*5060*/  FFMA.FTZ R4, R161, UR4, R38 ;  /* 0x00000004a1047c23 */ /* 0x000fe20008010026 */
[----:B------:R-:W-:Y:S01]  /*5070*/  @!P0 ISETP.GE.AND P1, PT, R154, R10, PT ;  /* 0x0000000a9a00820c */ /* 0x000fe20003f26270 */
[----:B------:R-:W-:Y:S01]  /*5080*/  FMUL.FTZ R20, R20, c[0x0][0x2ec] ;  /* 0x0000bb0014147a20 */ /* 0x000fe20000410000 */
[----:B------:R-:W-:Y:S02]  /*5090*/  @!P0 FSEL R5, R5, -INF , !P2 ;  /* 0xff80000005058808 */ /* 0x000fe40005000000 */
[----:B------:R1:W-:Y:S01]  /*50a0*/  MUFU.EX2 R141, R8 ;  /* 0x00000008008d7308 */ /* 0x0003e20000000800 */
[----:B------:R-:W-:Y:S01]  /*50b0*/  @!P0 FSEL R4, R4, -INF , !P1 ;  /* 0xff80000004048808 */ /* 0x000fe20004800000 */
[----:B------:R-:W-:Y:S02]  /*50c0*/  HMMA.16816.F32 R32, R136, R6, R32 ;  /* 0x000000068820723c */ /* 0x000fe40000001820 */
[--C-:B------:R-:W-:Y:S02]  /*50d0*/  FFMA.FTZ R5, R5, c[0x0][0x23c], -R9.reuse ;  /* 0x00008f0005057a23 */ /* 0x100fe40000010809 */
[----:B------:R-:W-:Y:S02]  /*50e0*/  FFMA.FTZ R4, R4, c[0x0][0x23c], -R9 ;  /* 0x00008f0004047a23 */ /* 0x000fe40000010809 */
[----:B------:R-:W-:Y:S02]  /*50f0*/  FMUL.FTZ R24, R24, c[0x0][0x2ec] ;  /* 0x0000bb0018187a20 */ /* 0x000fe40000410000 */
[----:B------:R1:W-:Y:S01]  /*5100*/  MUFU.EX2 R60, R5 ;  /* 0x00000005003c7308 */ /* 0x0003e20000000800 */
[----:B------:R-:W-:Y:S03]  /*5110*/  FFMA.FTZ R6, R156, UR4, R41 ;  /* 0x000000049c067c23 */ /* 0x000fe60008010029 */
[----:B------:R-:W-:Y:S02]  /*5120*/  FMUL.FTZ R25, R25, c[0x0][0x2ec] ;  /* 0x0000bb0019197a20 */ /* 0x000fe40000410000 */
[----:B------:R-:W-:Y:S02]  /*5130*/  FMUL.FTZ R28, R28, c[0x0][0x2ec] ;  /* 0x0000bb001c1c7a20 */ /* 0x000fe40000410000 */
[----:B------:R-:W-:Y:S02]  /*5140*/  FMUL.FTZ R29, R29, c[0x0][0x2ec] ;  /* 0x0000bb001d1d7a20 */ /* 0x000fe40000410000 */
[----:B------:R1:W1:Y:S01]  /*5150*/  MUFU.TANH R42, R14 ;  /* 0x0000000e002a7308 */ /* 0x0002620000002400 */
[----:B------:R-:W-:Y:S02]  /*5160*/  FMUL.FTZ R30, R30, c[0x0][0x2ec] ;  /* 0x0000bb001e1e7a20 */ /* 0x000fe40000410000 */
[----:B------:R-:W-:Y:S01]  /*5170*/  FMUL.FTZ R31, R31, c[0x0][0x2ec] ;  /* 0x0000bb001f1f7a20 */ /* 0x000fe20000410000 */
[----:B-1----:R-:W-:Y:S01]  /*5180*/  @!P0 IADD3 R8, R0, 0x20, RZ ;  /* 0x0000002000088810 */ /* 0x002fe20007ffe0ff */
[----:B------:R-:W-:Y:S02]  /*5190*/  FMUL.FTZ R26, R26, c[0x0][0x2ec] ;  /* 0x0000bb001a1a7a20 */ /* 0x000fe40000410000 */
[----:B------:R-:W-:Y:S01]  /*51a0*/  FMUL.FTZ R32, R32, c[0x0][0x2ec] ;  /* 0x0000bb0020207a20 */ /* 0x000fe20000410000 */
[----:B------:R-:W-:Y:S01]  /*51b0*/  @!P0 IMNMX R8, R8, UR8, PT ;  /* 0x0000000808088c17 */ /* 0x000fe2000b800200 */
[----:B------:R-:W-:Y:S01]  /*51c0*/  FMUL.FTZ R33, R33, c[0x0][0x2ec] ;  /* 0x0000bb0021217a20 */ /* 0x000fe20000410000 */
[----:B------:R2:W-:Y:S01]  /*51d0*/  MUFU.EX2 R59, R4 ;  /* 0x00000004003b7308 */ /* 0x0005e20000000800 */
[----:B------:R-:W-:Y:S01]  /*51e0*/  FMUL.FTZ R34, R34, c[0x0][0x2ec] ;  /* 0x0000bb0022227a20 */ /* 0x000fe20000410000 */
[-C--:B------:R-:W-:Y:S01]  /*51f0*/  @!P0 ISETP.GE.AND P2, PT, R152, R8.reuse, PT ;  /* 0x000000089800820c */ /* 0x080fe20003f46270 */
[----:B------:R-:W-:Y:S02]  /*5200*/  FMUL.FTZ R35, R35, c[0x0][0x2ec] ;  /* 0x0000bb0023237a20 */ /* 0x000fe40000410000 */
[----:B------:R-:W-:Y:S02]  /*5210*/  FFMA.FTZ R5, R160, UR4, R54 ;  /* 0x00000004a0057c23 */ /* 0x000fe40008010036 */
[----:B------:R-:W-:Y:S02]  /*5220*/  FMUL.FTZ R27, R27, c[0x0][0x2ec] ;  /* 0x0000bb001b1b7a20 */ /* 0x000fe40000410000 */
[----:B------:R-:W-:Y:S01]  /*5230*/  FMUL.FTZ R21, R21, c[0x0][0x2ec] ;  /* 0x0000bb0015157a20 */ /* 0x000fe20000410000 */
[----:B------:R-:W1:Y:S01]  /*5240*/  MUFU.TANH R249, R19 ;  /* 0x0000001300f97308 */ /* 0x000e620000002400 */
[----:B------:R-:W-:Y:S01]  /*5250*/  @!P0 FSEL R5, R5, -INF , !P2 ;  /* 0xff80000005058808 */ /* 0x000fe20005000000 */
[----:B------:R-:W-:Y:S01]  /*5260*/  FMUL.FTZ R22, R22, c[0x0][0x2ec] ;  /* 0x0000bb0016167a20 */ /* 0x000fe20000410000 */
[----:B------:R-:W-:Y:S01]  /*5270*/  @!P0 IADD3 R14, R0, 0x28, RZ ;  /* 0x00000028000e8810 */ /* 0x000fe20007ffe0ff */
[----:B------:R-:W-:Y:S02]  /*5280*/  FFMA.FTZ R0, R161, UR4, R53 ;  /* 0x00000004a1007c23 */ /* 0x000fe40008010035 */
[----:B------:R-:W-:Y:S02]  /*5290*/  FFMA.FTZ R7, R162, UR4, R42 ;  /* 0x00000004a2077c23 */ /* 0x000fe4000801002a */
[----:B------:R-:W-:Y:S02]  /*52a0*/  FMUL.FTZ R23, R23, c[0x0][0x2ec] ;  /* 0x0000bb0017177a20 */ /* 0x000fe40000410000 */
[----:B------:R-:W1:Y:S10]  /*52b0*/  MUFU.TANH R167, R20 ;  /* 0x0000001400a77308 */ /* 0x000e740000002400 */
[----:B------:R-:W1:Y:S10]  /*52c0*/  MUFU.TANH R166, R21 ;  /* 0x0000001500a67308 */ /* 0x000e740000002400 */
[----:B------:R-:W-:Y:S10]  /*52d0*/  MUFU.TANH R50, R24 ;  /* 0x0000001800327308 */ /* 0x000ff40000002400 */
        /* <DEDUP_REMOVED lines=9> */
[----:B------:R-:W1:Y:S10]  /*5370*/  MUFU.TANH R252, R22 ;  /* 0x0000001600fc7308 */ /* 0x000e740000002400 */
[----:B------:R-:W1:Y:S01]  /*5380*/  MUFU.TANH R250, R23 ;  /* 0x0000001700fa7308 */ /* 0x000e620000002400 */
[C---:B--2---:R-:W-:Y:S01]  /*5390*/  FMUL.FTZ R4, R3.reuse, 1.4426950216293334961 ;  /* 0x3fb8aa3b03047820 */ /* 0x044fe20000410000 */
[----:B------:R-:W-:Y:S08]  /*53a0*/  FSETP.NEU.FTZ.AND P1, PT, R3, -INF , PT ;  /* 0xff8000000300780b */ /* 0x000ff00003f3d000 */
[----:B------:R-:W2:Y:S01]  /*53b0*/  MUFU.TANH R3, R30 ;  /* 0x0000001e00037308 */ /* 0x000ea20000002400 */
[----:B------:R-:W-:Y:S02]  /*53c0*/  FSEL R4, R4, RZ, P1 ;  /* 0x000000ff04047208 */ /* 0x000fe40000800000 */
[-C--:B------:R-:W-:Y:S03]  /*53d0*/  @!P0 ISETP.GE.AND P1, PT, R154, R8.reuse, PT ;  /* 0x000000089a00820c */ /* 0x080fe60003f26270 */
[----:B------:R-:W-:Y:S01]  /*53e0*/  FFMA.FTZ R13, R5, c[0x0][0x23c], -R4 ;  /* 0x00008f00050d7a23 */ /* 0x000fe20000010804 */
[----:B------:R-:W-:Y:S02]  /*53f0*/  @!P0 FSEL R0, R0, -INF , !P1 ;  /* 0xff80000000008808 */ /* 0x000fe40004800000 */
[----:B------:R-:W-:Y:S01]  /*5400*/  @!P0 IMNMX R5, R14, UR8, PT ;  /* 0x000000080e058c17 */ /* 0x000fe2000b800200 */
[----:B------:R-:W-:Y:S01]  /*5410*/  FFMA.FTZ R14, R160, UR4, R44 ;  /* 0x00000004a00e7c23 */ /* 0x000fe2000801002c */
[----:B------:R1:W-:Y:S02]  /*5420*/  MUFU.EX2 R58, R13 ;  /* 0x0000000d003a7308 */ /* 0x0003e40000000800 */
[-C--:B------:R-:W-:Y:S04]  /*5430*/  @!P0 ISETP.GE.AND P2, PT, R152, R5.reuse, PT ;  /* 0x000000059800820c */ /* 0x080fe80003f46270 */
[----:B------:R-:W-:Y:S02]  /*5440*/  @!P0 FSEL R14, R14, -INF , !P2 ;  /* 0xff8000000e0e8808 */ /* 0x000fe40005000000 */
[-C--:B------:R-:W-:Y:S01]  /*5450*/  @!P0 ISETP.GE.AND P2, PT, R134, R8.reuse, PT ;  /* 0x000000088600820c */ /* 0x080fe20003f46270 */
[----:B-1----:R-:W-:Y:S04]  /*5460*/  FFMA.FTZ R13, R0, c[0x0][0x23c], -R4 ;  /* 0x00008f00000d7a23 */ /* 0x002fe80000010804 */
[----:B------:R1:W-:Y:S02]  /*5470*/  MUFU.EX2 R57, R13 ;  /* 0x0000000d00397308 */ /* 0x0003e40000000800 */
[----:B-1----:R-:W-:Y:S02]  /*5480*/  FFMA.FTZ R13, R161, UR4, R43 ;  /* 0x00000004a10d7c23 */ /* 0x002fe4000801002b */
[C---:B----4-:R-:W-:Y:S01]  /*5490*/  FMUL.FTZ R15, R2.reuse, 1.4426950216293334961 ;  /* 0x3fb8aa3b020f7820 */ /* 0x050fe20000410000 */
[----:B------:R-:W-:Y:S05]  /*54a0*/  FSETP.NEU.FTZ.AND P1, PT, R2, -INF , PT ;  /* 0xff8000000200780b */ /* 0x000fea0003f3d000 */
[----:B------:R-:W1:Y:S01]  /*54b0*/  MUFU.TANH R2, R31 ;  /* 0x0000001f00027308 */ /* 0x000e620000002400 */
[----:B------:R-:W-:Y:S02]  /*54c0*/  FSEL R0, R15, RZ, P1 ;  /* 0x000000ff0f007208 */ /* 0x000fe40000800000 */
[-C--:B------:R-:W-:Y:S03]  /*54d0*/  @!P0 ISETP.GE.AND P1, PT, R154, R5.reuse, PT ;  /* 0x000000059a00820c */ /* 0x080fe60003f26270 */
[--C-:B------:R-:W-:Y:S01]  /*54e0*/  FFMA.FTZ R14, R14, c[0x0][0x23c], -R0.reuse ;  /* 0x00008f000e0e7a23 */ /* 0x100fe20000010800 */
[----:B------:R-:W-:Y:S02]  /*54f0*/  @!P0 FSEL R13, R13, -INF , !P1 ;  /* 0xff8000000d0d8808 */ /* 0x000fe40004800000 */
[-C--:B------:R-:W-:Y:S01]  /*5500*/  @!P0 ISETP.GE.AND P1, PT, R155, R8.reuse, PT ;  /* 0x000000089b00820c */ /* 0x080fe20003f26270 */
[----:B------:R4:W-:Y:S02]  /*5510*/  MUFU.EX2 R48, R14 ;  /* 0x0000000e00307308 */ /* 0x0009e40000000800 */
[----:B------:R-:W-:Y:S08]  /*5520*/  FFMA.FTZ R13, R13, c[0x0][0x23c], -R0 ;  /* 0x00008f000d0d7a23 */ /* 0x000ff00000010800 */
[----:B------:R1:W-:Y:S01]  /*5530*/  MUFU.EX2 R47, R13 ;  /* 0x0000000d002f7308 */ /* 0x0003e20000000800 */
[----:B----4-:R-:W-:Y:S02]  /*5540*/  FFMA.FTZ R14, R156, UR4, R51 ;  /* 0x000000049c0e7c23 */ /* 0x010fe40008010033 */
[----:B-1----:R-:W-:Y:S05]  /*5550*/  FFMA.FTZ R13, R162, UR4, R52 ;  /* 0x00000004a20d7c23 */ /* 0x002fea0008010034 */
[----:B------:R-:W-:Y:S02]  /*5560*/  @!P0 FSEL R13, R13, -INF , !P1 ;  /* 0xff8000000d0d8808 */ /* 0x000fe40004800000 */
[----:B------:R-:W-:Y:S03]  /*5570*/  @!P0 ISETP.GE.AND P1, PT, R153, R8, PT ;  /* 0x000000089900820c */ /* 0x000fe60003f26270 */
[--C-:B------:R-:W-:Y:S01]  /*5580*/  FFMA.FTZ R13, R13, c[0x0][0x23c], -R4.reuse ;  /* 0x00008f000d0d7a23 */ /* 0x100fe20000010804 */
[----:B------:R-:W-:Y:S02]  /*5590*/  @!P0 FSEL R14, R14, -INF , !P1 ;  /* 0xff8000000e0e8808 */ /* 0x000fe40004800000 */
[-C--:B------:R-:W-:Y:S01]  /*55a0*/  @!P0 ISETP.GE.AND P1, PT, R155, R5.reuse, PT ;  /* 0x000000059b00820c */ /* 0x080fe20003f26270 */
[----:B------:R-:W-:Y:S02]  /*55b0*/  MUFU.EX2 R56, R13 ;  /* 0x0000000d00387308 */ /* 0x000fe40000000800 */
[----:B------:R-:W-:Y:S01]  /*55c0*/  FFMA.FTZ R14, R14, c[0x0][0x23c], -R4 ;  /* 0x00008f000e0e7a23 */ /* 0x000fe20000010804 */
[----:B------:R-:W-:Y:S02]  /*55d0*/  @!P0 FSEL R7, R7, -INF , !P1 ;  /* 0xff80000007078808 */ /* 0x000fe40004800000 */
[-C--:B------:R-:W-:Y:S03]  /*55e0*/  @!P0 ISETP.GE.AND P1, PT, R153, R5.reuse, PT ;  /* 0x000000059900820c */ /* 0x080fe60003f26270 */
[--C-:B------:R-:W-:Y:S01]  /*55f0*/  FFMA.FTZ R7, R7, c[0x0][0x23c], -R0.reuse ;  /* 0x00008f0007077a23 */ /* 0x100fe20000010800 */
[----:B------:R-:W-:Y:S01]  /*5600*/  @!P0 FSEL R6, R6, -INF , !P1 ;  /* 0xff80000006068808 */ /* 0x000fe20004800000 */
[----:B------:R-:W-:Y:S01]  /*5610*/  MUFU.EX2 R55, R14 ;  /* 0x0000000e00377308 */ /* 0x000fe20000000800 */
[-C--:B------:R-:W-:Y:S03]  /*5620*/  @!P0 ISETP.GE.AND P1, PT, R155, R12.reuse, PT ;  /* 0x0000000c9b00820c */ /* 0x080fe60003f26270 */
[----:B------:R-:W-:Y:S06]  /*5630*/  FFMA.FTZ R6, R6, c[0x0][0x23c], -R0 ;  /* 0x00008f0006067a23 */ /* 0x000fec0000010800 */
[----:B------:R1:W-:Y:S10]  /*5640*/  MUFU.EX2 R46, R7 ;  /* 0x00000007002e7308 */ /* 0x0003f40000000800 */
[----:B------:R4:W-:Y:S01]  /*5650*/  MUFU.EX2 R45, R6 ;  /* 0x00000006002d7308 */ /* 0x0009e20000000800 */
[----:B-1----:R-:W-:Y:S05]  /*5660*/  FFMA.FTZ R7, R162, UR4, R168 ;  /* 0x00000004a2077c23 */ /* 0x002fea00080100a8 */
[----:B------:R-:W-:Y:S02]  /*5670*/  @!P0 FSEL R7, R7, -INF , !P1 ;  /* 0xff80000007078808 */ /* 0x000fe40004800000 */
[----:B------:R-:W-:Y:S03]  /*5680*/  @!P0 ISETP.GE.AND P1, PT, R153, R12, PT ;  /* 0x0000000c9900820c */ /* 0x000fe60003f26270 */
[----:B------:R-:W-:Y:S02]  /*5690*/  FFMA.FTZ R7, R7, c[0x0][0x23c], -R11 ;  /* 0x00008f0007077a23 */ /* 0x000fe4000001080b */
[----:B----4-:R-:W-:Y:S02]  /*56a0*/  FFMA.FTZ R6, R156, UR4, R165 ;  /* 0x000000049c067c23 */ /* 0x010fe400080100a5 */
[----:B------:R1:W-:Y:S03]  /*56b0*/  MUFU.EX2 R157, R7 ;  /* 0x00000007009d7308 */ /* 0x0003e60000000800 */
[----:B------:R-:W-:Y:S02]  /*56c0*/  @!P0 FSEL R6, R6, -INF , !P1 ;  /* 0xff80000006068808 */ /* 0x000fe40004800000 */
[-C--:B------:R-:W-:Y:S03]  /*56d0*/  @!P0 ISETP.GE.AND P1, PT, R155, R10.reuse, PT ;  /* 0x0000000a9b00820c */ /* 0x080fe60003f26270 */
[----:B------:R-:W-:Y:S04]  /*56e0*/  FFMA.FTZ R6, R6, c[0x0][0x23c], -R11 ;  /* 0x00008f0006067a23 */ /* 0x000fe8000001080b */
[----:B------:R4:W2:Y:S01]  /*56f0*/  MUFU.EX2 R154, R6 ;  /* 0x00000006009a7308 */ /* 0x0008a20000000800 */
        /* <DEDUP_REMOVED lines=9> */
[----:B------:R4:W-:Y:S01]  /*5790*/  MUFU.EX2 R161, R6 ;  /* 0x0000000600a17308 */ /* 0x0009e20000000800 */
[----:B-1----:R-:W-:Y:S05]  /*57a0*/  FFMA.FTZ R7, R145, UR4, R167 ;  /* 0x0000000491077c23 */ /* 0x002fea00080100a7 */
[----:B------:R-:W-:Y:S02]  /*57b0*/  @!P0 FSEL R7, R7, -INF , !P1 ;  /* 0xff80000007078808 */ /* 0x000fe40004800000 */
[----:B------:R-:W-:Y:S03]  /*57c0*/  @!P0 ISETP.GE.AND P1, PT, R132, R12, PT ;  /* 0x0000000c8400820c */ /* 0x000fe60003f26270 */
[--C-:B------:R-:W-:Y:S02]  /*57d0*/  FFMA.FTZ R7, R7, c[0x0][0x23c], -R11.reuse ;  /* 0x00008f0007077a23 */ /* 0x100fe4000001080b */
        /* <DEDUP_REMOVED lines=19> */
[--C-:B------:R-:W-:Y:S02]  /*5910*/  FFMA.FTZ R7, R7, c[0x0][0x23c], -R4.reuse ;  /* 0x00008f0007077a23 */ /* 0x100fe40000010804 */
[----:B----4-:R-:W-:Y:S02]  /*5920*/  FFMA.FTZ R6, R144, UR4, R49 ;  /* 0x0000000490067c23 */ /* 0x010fe40008010031 */
[----:B------:R1:W-:Y:S03]  /*5930*/  MUFU.EX2 R247, R7 ;  /* 0x0000000700f77308 */ /* 0x0003e60000000800 */
[----:B------:R-:W-:Y:S02]  /*5940*/  @!P0 FSEL R6, R6, -INF , !P1 ;  /* 0xff80000006068808 */ /* 0x000fe40004800000 */
[----:B------:R-:W-:Y:S03]  /*5950*/  @!P0 ISETP.GE.AND P1, PT, R133, R5, PT ;  /* 0x000000058500820c */ /* 0x000fe60003f26270 */
[----:B------:R-:W-:Y:S04]  /*5960*/  FFMA.FTZ R6, R6, c[0x0][0x23c], -R4 ;  /* 0x00008f0006067a23 */ /* 0x000fe80000010804 */
[----:B------:R4:W-:Y:S01]  /*5970*/  MUFU.EX2 R245, R6 ;  /* 0x0000000600f57308 */ /* 0x0009e20000000800 */
[----:B-1----:R-:W-:Y:S01]  /*5980*/  FFMA.FTZ R7, R145, UR4, R37 ;  /* 0x0000000491077c23 */ /* 0x002fe20008010025 */
[----:B------:R-:W-:Y:S04]  /*5990*/  MOV R145, R39 ;  /* 0x0000002700917202 */ /* 0x000fe80000000f00 */
[----:B------:R-:W-:Y:S02]  /*59a0*/  @!P0 FSEL R7, R7, -INF , !P1 ;  /* 0xff80000007078808 */ /* 0x000fe40004800000 */
[-C--:B------:R-:W-:Y:S03]  /*59b0*/  @!P0 ISETP.GE.AND P1, PT, R132, R5.reuse, PT ;  /* 0x000000058400820c */ /* 0x080fe60003f26270 */
[----:B------:R-:W-:Y:S02]  /*59c0*/  FFMA.FTZ R7, R7, c[0x0][0x23c], -R0 ;  /* 0x00008f0007077a23 */ /* 0x000fe40000010800 */
[----:B----4-:R-:W-:Y:S01]  /*59d0*/  FFMA.FTZ R6, R144, UR4, R36 ;  /* 0x0000000490067c23 */ /* 0x010fe20008010024 */
[----:B------:R-:W-:Y:S01]  /*59e0*/  MOV R144, R38 ;  /* 0x0000002600907202 */ /* 0x000fe20000000f00 */
[----:B------:R1:W-:Y:S03]  /*59f0*/  MUFU.EX2 R40, R7 ;  /* 0x0000000700287308 */ /* 0x0003e60000000800 */
[----:B------:R-:W-:Y:S02]  /*5a00*/  @!P0 FSEL R6, R6, -INF , !P1 ;  /* 0xff80000006068808 */ /* 0x000fe40004800000 */
[----:B------:R-:W-:Y:S03]  /*5a10*/  @!P0 ISETP.GE.AND P1, PT, R135, R8, PT ;  /* 0x000000088700820c */ /* 0x000fe60003f26270 */
[----:B------:R-:W-:Y:S02]  /*5a20*/  FFMA.FTZ R13, R6, c[0x0][0x23c], -R0 ;  /* 0x00008f00060d7a23 */ /* 0x000fe40000010800 */
[----:B------:R-:W-:Y:S02]  /*5a30*/  FFMA.FTZ R6, R147, UR4, R171 ;  /* 0x0000000493067c23 */ /* 0x000fe400080100ab */
[----:B------:R-:W-:Y:S03]  /*5a40*/  MUFU.EX2 R39, R13 ;  /* 0x0000000d00277308 */ /* 0x000fe60000000800 */
[----:B------:R-:W-:Y:S02]  /*5a50*/  @!P0 FSEL R6, R6, -INF , !P1 ;  /* 0xff80000006068808 */ /* 0x000fe40004800000 */
[-C--:B------:R-:W-:Y:S01]  /*5a60*/  @!P0 ISETP.GE.AND P1, PT, R134, R5.reuse, PT ;  /* 0x000000058600820c */ /* 0x080fe20003f26270 */
[----:B-1----:R-:W-:Y:S05]  /*5a70*/  FFMA.FTZ R7, R146, UR4, R244 ;  /* 0x0000000492077c23 */ /* 0x002fea00080100f4 */
[----:B------:R-:W-:Y:S02]  /*5a80*/  @!P0 FSEL R7, R7, -INF , !P2 ;  /* 0xff80000007078808 */ /* 0x000fe40005000000 */
[-C--:B------:R-:W-:Y:S03]  /*5a90*/  @!P0 ISETP.GE.AND P2, PT, R134, R12.reuse, PT ;  /* 0x0000000c8600820c */ /* 0x080fe60003f46270 */
[--C-:B------:R-:W-:Y:S02]  /*5aa0*/  FFMA.FTZ R7, R7, c[0x0][0x23c], -R4.reuse ;  /* 0x00008f0007077a23 */ /* 0x100fe40000010804 */
[----:B------:R-:W-:Y:S02]  /*5ab0*/  FFMA.FTZ R4, R6, c[0x0][0x23c], -R4 ;  /* 0x00008f0006047a23 */ /* 0x000fe40000010804 */
[----:B--2---:R-:W-:Y:S01]  /*5ac0*/  FFMA.FTZ R6, R146, UR4, R3 ;  /* 0x0000000492067c23 */ /* 0x004fe20008010003 */
[----:B------:R1:W-:Y:S04]  /*5ad0*/  MUFU.EX2 R170, R7 ;  /* 0x0000000700aa7308 */ /* 0x0003e80000000800 */
[----:B------:R-:W-:Y:S02]  /*5ae0*/  @!P0 FSEL R6, R6, -INF , !P1 ;  /* 0xff80000006068808 */ /* 0x000fe40004800000 */
[----:B------:R-:W-:Y:S03]  /*5af0*/  @!P0 ISETP.GE.AND P1, PT, R135, R12, PT ;  /* 0x0000000c8700820c */ /* 0x000fe60003f26270 */
[----:B------:R-:W-:Y:S01]  /*5b00*/  FFMA.FTZ R6, R6, c[0x0][0x23c], -R0 ;  /* 0x00008f0006067a23 */ /* 0x000fe20000010800 */
[----:B------:R2:W-:Y:S10]  /*5b10*/  MUFU.EX2 R169, R4 ;  /* 0x0000000400a97308 */ /* 0x0005f40000000800 */
[----:B------:R4:W-:Y:S01]  /*5b20*/  MUFU.EX2 R38, R6 ;  /* 0x0000000600267308 */ /* 0x0009e20000000800 */
[----:B-1----:R-:W-:Y:S05]  /*5b30*/  FFMA.FTZ R7, R146, UR4, R151 ;  /* 0x0000000492077c23 */ /* 0x002fea0008010097 */
[----:B------:R-:W-:Y:S02]  /*5b40*/  @!P0 FSEL R7, R7, -INF , !P2 ;  /* 0xff80000007078808 */ /* 0x000fe40005000000 */
[-C--:B------:R-:W-:Y:S01]  /*5b50*/  @!P0 ISETP.GE.AND P2, PT, R134, R10.reuse, PT ;  /* 0x0000000a8600820c */ /* 0x080fe20003f46270 */
[----:B--2---:R-:W-:Y:S02]  /*5b60*/  FFMA.FTZ R4, R147, UR4, R150 ;  /* 0x0000000493047c23 */ /* 0x004fe40008010096 */
[----:B------:R-:W-:Y:S03]  /*5b70*/  FFMA.FTZ R7, R7, c[0x0][0x23c], -R11 ;  /* 0x00008f0007077a23 */ /* 0x000fe6000001080b */
[----:B------:R-:W-:Y:S01]  /*5b80*/  @!P0 FSEL R4, R4, -INF , !P1 ;  /* 0xff80000004048808 */ /* 0x000fe20004800000 */
[----:B------:R1:W-:Y:S01]  /*5b90*/  MUFU.EX2 R149, R7 ;  /* 0x0000000700957308 */ /* 0x0003e20000000800 */
[----:B------:R-:W-:Y:S01]  /*5ba0*/  @!P0 ISETP.GE.AND P1, PT, R135, R10, PT ;  /* 0x0000000a8700820c */ /* 0x000fe20003f26270 */
[----:B----4-:R-:W-:Y:S02]  /*5bb0*/  FFMA.FTZ R6, R146, UR4, R159 ;  /* 0x0000000492067c23 */ /* 0x010fe4000801009f */
[----:B------:R-:W-:Y:S02]  /*5bc0*/  FFMA.FTZ R11, R4, c[0x0][0x23c], -R11 ;  /* 0x00008f00040b7a23 */ /* 0x000fe4000001080b */
[----:B------:R-:W-:Y:S01]  /*5bd0*/  FFMA.FTZ R4, R147, UR4, R158 ;  /* 0x0000000493047c23 */ /* 0x000fe2000801009e */
[----:B------:R-:W-:Y:S03]  /*5be0*/  @!P0 FSEL R6, R6, -INF , !P2 ;  /* 0xff80000006068808 */ /* 0x000fe60005000000 */
[----:B------:R-:W2:Y:S01]  /*5bf0*/  MUFU.EX2 R148, R11 ;  /* 0x0000000b00947308 */ /* 0x000ea20000000800 */
[----:B------:R-:W-:Y:S01]  /*5c00*/  @!P0 FSEL R4, R4, -INF , !P1 ;  /* 0xff80000004048808 */ /* 0x000fe20004800000 */
[--C-:B------:R-:W-:Y:S01]  /*5c10*/  FFMA.FTZ R6, R6, c[0x0][0x23c], -R9.reuse ;  /* 0x00008f0006067a23 */ /* 0x100fe20000010809 */
[----:B------:R-:W-:Y:S02]  /*5c20*/  @!P0 ISETP.GE.AND P1, PT, R135, R5, PT ;  /* 0x000000058700820c */ /* 0x000fe40003f26270 */
[----:B------:R-:W-:Y:S01]  /*5c30*/  F2FP.PACK_AB R5, R141, R163 ;  /* 0x000000a38d05723e */ /* 0x000fe200000000ff */
[----:B------:R-:W-:Y:S02]  /*5c40*/  FFMA.FTZ R9, R4, c[0x0][0x23c], -R9 ;  /* 0x00008f0004097a23 */ /* 0x000fe40000010809 */
[----:B------:R-:W-:Y:S02]  /*5c50*/  FFMA.FTZ R4, R147, UR4, R2 ;  /* 0x0000000493047c23 */ /* 0x000fe40008010002 */
[----:B------:R4:W-:Y:S01]  /*5c60*/  MUFU.EX2 R155, R6 ;  /* 0x00000006009b7308 */ /* 0x0009e20000000800 */
[----:B------:R2:W-:Y:S01]  /*5c70*/  STS [R236+0x13000], R5 ;  /* 0x01300005ec007388 */ /* 0x0005e20000000800 */
[----:B-1----:R-:W-:Y:S02]  /*5c80*/  F2FP.PACK_AB R7, R59, R60 ;  /* 0x0000003c3b07723e */ /* 0x002fe400000000ff */
[----:B------:R-:W-:Y:S02]  /*5c90*/  @!P0 FSEL R4, R4, -INF , !P1 ;  /* 0xff80000004048808 */ /* 0x000fe40004800000 */
[----:B---3--:R-:W-:Y:S01]  /*5ca0*/  IADD3 R142, P0, R142, UR14, RZ ;  /* 0x0000000e8e8e7c10 */ /* 0x008fe2000ff1e0ff */
[----:B------:R1:W-:Y:S02]  /*5cb0*/  STS [R236+0x13400], R7 ;  /* 0x01340007ec007388 */ /* 0x0003e40000000800 */
[----:B------:R-:W-:Y:S01]  /*5cc0*/  FFMA.FTZ R0, R4, c[0x0][0x23c], -R0 ;  /* 0x00008f0004007a23 */ /* 0x000fe20000010800 */
[----:B------:R-:W-:Y:S01]  /*5cd0*/  F2FP.PACK_AB R4, R154, R157 ;  /* 0x0000009d9a04723e */ /* 0x000fe200000000ff */
[----:B------:R-:W2:Y:S01]  /*5ce0*/  MUFU.EX2 R147, R9 ;  /* 0x0000000900937308 */ /* 0x000ea20000000800 */
[----:B------:R-:W-:Y:S02]  /*5cf0*/  IADD3.X R143, R140, UR13, RZ, P0, !PT ;  /* 0x0000000d8c8f7c10 */ /* 0x000fe400087fe4ff */
[----:B------:R-:W-:Y:S01]  /*5d00*/  PLOP3.LUT P0, PT, PT, PT, UP0, 0x80, 0x0 ;  /* 0x000000000000781c */ /* 0x000fe20003f0f008 */
[----:B------:R2:W-:Y:S04]  /*5d10*/  STS [R235+0x13000], R4 ;  /* 0x01300004eb007388 */ /* 0x0005e80000000800 */
[----:B------:R-:W3:Y:S02]  /*5d20*/  LDG.E R140, [R142.64] ;  /* 0x000000068e8c7981 */ /* 0x000ee4000c1e1900 */
[----:B------:R2:W2:Y:S01]  /*5d30*/  MUFU.EX2 R248, R0 ;  /* 0x0000000000f87308 */ /* 0x0004a20000000800 */
[----:B----4-:R-:W-:Y:S02]  /*5d40*/  F2FP.PACK_AB R6, R57, R58 ;  /* 0x0000003a3906723e */ /* 0x010fe400000000ff */
[----:B--2---:R-:W-:Y:S02]  /*5d50*/  F2FP.PACK_AB R5, R47, R48 ;  /* 0x000000302f05723e */ /* 0x004fe400000000ff */
[----:B-1----:R-:W-:Y:S02]  /*5d60*/  F2FP.PACK_AB R7, R55, R56 ;  /* 0x000000383707723e */ /* 0x002fe400000000ff */
[----:B------:R-:W-:Y:S02]  /*5d70*/  F2FP.PACK_AB R4, R156, R160 ;  /* 0x000000a09c04723e */ /* 0x000fe400000000ff */
[----:B------:R-:W-:Y:S05]  /*5d80*/  F2FP.PACK_AB R0, R161, R162 ;  /* 0x000000a2a100723e */ /* 0x000fea00000000ff */
[----:B------:R1:W-:Y:S04]  /*5d90*/  STS [R235+0x13400], R0 ;  /* 0x01340000eb007388 */ /* 0x0003e80000000800 */
[----:B------:R2:W-:Y:S04]  /*5da0*/  STS [R236+0x14000], R6 ;  /* 0x01400006ec007388 */ /* 0x0005e80000000800 */
[----:B------:R4:W-:Y:S04]  /*5db0*/  STS [R236+0x14400], R5 ;  /* 0x01440005ec007388 */ /* 0x0009e80000000800 */
[----:B------:R4:W-:Y:S01]  /*5dc0*/  STS [R235+0x14000], R7 ;  /* 0x01400007eb007388 */ /* 0x0009e20000000800 */
[----:B-1----:R-:W-:Y:S02]  /*5dd0*/  F2FP.PACK_AB R0, R148, R149 ;  /* 0x000000959400723e */ /* 0x002fe400000000ff */
[----:B--2---:R-:W-:Y:S02]  /*5de0*/  F2FP.PACK_AB R6, R45, R46 ;  /* 0x0000002e2d06723e */ /* 0x004fe400000000ff */
[----:B----4-:R-:W-:Y:S03]  /*5df0*/  F2FP.PACK_AB R5, R152, R153 ;  /* 0x000000999805723e */ /* 0x010fe600000000ff */
[----:B------:R1:W-:Y:S01]  /*5e00*/  STS [R235+0x14400], R6 ;  /* 0x01440006eb007388 */ /* 0x0003e20000000800 */
[----:B------:R-:W-:Y:S03]  /*5e10*/  F2FP.PACK_AB R7, R245, R247 ;  /* 0x000000f7f507723e */ /* 0x000fe600000000ff */
[----:B------:R2:W-:Y:S04]  /*5e20*/  STS [R234+0x13000], R5 ;  /* 0x01300005ea007388 */ /* 0x0005e80000000800 */
[----:B------:R4:W-:Y:S04]  /*5e30*/  STS [R234+0x13400], R4 ;  /* 0x01340004ea007388 */ /* 0x0009e80000000800 */
[----:B------:R4:W-:Y:S01]  /*5e40*/  STS [R233+0x13000], R0 ;  /* 0x01300000e9007388 */ /* 0x0009e20000000800 */
[----:B-1----:R-:W-:Y:S02]  /*5e50*/  F2FP.PACK_AB R6, R39, R40 ;  /* 0x000000282706723e */ /* 0x002fe400000000ff */
[----:B--2---:R-:W-:Y:S02]  /*5e60*/  F2FP.PACK_AB R5, R147, R155 ;  /* 0x0000009b9305723e */ /* 0x004fe400000000ff */
[----:B----4-:R-:W-:Y:S03]  /*5e70*/  F2FP.PACK_AB R4, R169, R170 ;  /* 0x000000aaa904723e */ /* 0x010fe600000000ff */
[----:B------:R-:W-:Y:S01]  /*5e80*/  STS [R233+0x13400], R5 ;  /* 0x01340005e9007388 */ /* 0x000fe20000000800 */
[----:B------:R-:W-:Y:S03]  /*5e90*/  F2FP.PACK_AB R0, R248, R38 ;  /* 0x00000026f800723e */ /* 0x000fe600000000ff */
[----:B------:R-:W-:Y:S04]  /*5ea0*/  STS [R234+0x14000], R7 ;  /* 0x01400007ea007388 */ /* 0x000fe80000000800 */
[----:B------:R-:W-:Y:S04]  /*5eb0*/  STS [R234+0x14400], R6 ;  /* 0x01440006ea007388 */ /* 0x000fe80000000800 */
[----:B------:R-:W-:Y:S04]  /*5ec0*/  STS [R233+0x14000], R4 ;  /* 0x01400004e9007388 */ /* 0x000fe80000000800 */
[----:B------:R1:W-:Y:S04]  /*5ed0*/  STS [R233+0x14400], R0 ;  /* 0x01440000e9007388 */ /* 0x0003e80000000800 */
[----:B------:R-:W2:Y:S08]  /*5ee0*/  LDSM.16.M88.4 R32, [R223+0x6000] ;  /* 0x00600000df20783b */ /* 0x000eb00000000200 */
[----:B------:R-:W4:Y:S08]  /*5ef0*/  LDSM.16.M88.4 R28, [R223+0x6800] ;  /* 0x00680000df1c783b */ /* 0x000f300000000200 */
[----:B------:R-:W4:Y:S01]  /*5f00*/  LDSM.16.M88.4 R132, [R224+0x6000] ;  /* 0x00600000e084783b */ /* 0x000f220000000200 */
[----:B-1----:R-:W-:Y:S01]  /*5f10*/  FFMA.FTZ R0, -R164, R164, 1 ;  /* 0x3f800000a4007423 */ /* 0x002fe200000101a4 */
[----:B------:R-:W-:Y:S06]  /*5f20*/  MOV R164, R144 ;  /* 0x0000009000a47202 */ /* 0x000fec0000000f00 */
[----:B------:R-:W1:Y:S01]  /*5f30*/  LDSM.16.M88.4 R136, [R224+0x6800] ;  /* 0x00680000e088783b */ /* 0x000e620000000200 */
[----:B------:R-:W-:Y:S01]  /*5f40*/  FMUL.FTZ R0, R0, c[0x0][0x2ec] ;  /* 0x0000bb0000007a20 */ /* 0x000fe20000410000 */
        /* <DEDUP_REMOVED lines=52> */
[C---:B------:R-:W-:Y:S03]  /*6290*/  HMMA.16816.F32 R16, R132.reuse, R214, R16 ;  /* 0x000000d68410723c */ /* 0x040fe60000001810 */
[----:B------:R-:W-:Y:S02]  /*62a0*/  FMUL.FTZ R141, R141, R5 ;  /* 0x000000058d8d7220 */ /* 0x000fe40000410000 */
[----:B------:R-:W-:Y:S01]  /*62b0*/  FADD.FTZ R4, -R140, R4 ;  /* 0x000000048c047221 */ /* 0x000fe20000010100 */
[----:B------:R1:W2:Y:S02]  /*62c0*/  LDG.E R5, [R142.64+0x20] ;  /* 0x000020068e057981 */ /* 0x0002a4000c1e1900 */
[-C--:B------:R-:W-:Y:S01]  /*62d0*/  HMMA.16816.F32 R20, R132, R216.reuse, R20 ;  /* 0x000000d88414723c */ /* 0x080fe20000001814 */
[----:B------:R-:W-:Y:S03]  /*62e0*/  FMUL.FTZ R4, R163, R4 ;  /* 0x00000004a3047220 */ /* 0x000fe60000410000 */
[----:B------:R-:W-:Y:S01]  /*62f0*/  MOV R163, R145 ;  /* 0x0000009100a37202 */ /* 0x000fe20000000f00 */
        /* <DEDUP_REMOVED lines=25> */
[----:B------:R-:W-:Y:S02]  /*6490*/  FFMA.FTZ R17, -R151, R151, 1 ;  /* 0x3f80000097117423 */ /* 0x000fe40000010197 */
[----:B------:R-:W-:Y:S02]  /*64a0*/  FFMA.FTZ R16, -R150, R150, 1 ;  /* 0x3f80000096107423 */ /* 0x000fe40000010196 */
[----:B------:R-:W-:Y:S01]  /*64b0*/  FMUL.FTZ R33, R149, R20 ;  /* 0x0000001495217220 */ /* 0x000fe20000410000 */
[----:B------:R-:W-:Y:S01]  /*64c0*/  MOV R149, R237 ;  /* 0x000000ed00957202 */ /* 0x000fe20000000f00 */
[----:B------:R-:W-:Y:S01]  /*64d0*/  FMUL.FTZ R32, R148, R32 ;  /* 0x0000002094207220 */ /* 0x000fe20000410000 */
[----:B------:R-:W-:Y:S01]  /*64e0*/  MOV R148, R238 ;  /* 0x000000ee00947202 */ /* 0x000fe20000000f00 */
        /* <DEDUP_REMOVED lines=15> */
[----:B------:R-:W-:Y:S02]  /*65e0*/  FMUL.FTZ R32, R32, c[0x0][0x2ec] ;  /* 0x0000bb0020207a20 */ /* 0x000fe40000410000 */
[----:B------:R-:W-:Y:S02]  /*65f0*/  FFMA.FTZ R20, -R166, R166, 1 ;  /* 0x3f800000a6147423 */ /* 0x000fe400000101a6 */
[----:B------:R-:W-:Y:S02]  /*6600*/  FFMA.FTZ R133, -R250, R250, 1 ;  /* 0x3f800000fa857423 */ /* 0x000fe400000101fa */
[----:B------:R-:W-:Y:S02]  /*6610*/  FMUL.FTZ R20, R20, c[0x0][0x2ec] ;  /* 0x0000bb0014147a20 */ /* 0x000fe40000410000 */
[----:B------:R-:W-:Y:S02]  /*6620*/  FMUL.FTZ R133, R133, c[0x0][0x2ec] ;  /* 0x0000bb0085857a20 */ /* 0x000fe40000410000 */
[----:B------:R-:W-:Y:S02]  /*6630*/  FMUL.FTZ R141, R20, R134 ;  /* 0x00000086148d7220 */ /* 0x000fe40000410000 */
[----:B------:R-:W-:Y:S02]  /*6640*/  FFMA.FTZ R134, -R252, R252, 1 ;  /* 0x3f800000fc867423 */ /* 0x000fe400000101fc */
[----:B------:R-:W-:Y:S02]  /*6650*/  FFMA.FTZ R20, -R37, R37, 1 ;  /* 0x3f80000025147423 */ /* 0x000fe40000010125 */
[----:B------:R-:W-:Y:S02]  /*6660*/  FMUL.FTZ R134, R134, c[0x0][0x2ec] ;  /* 0x0000bb0086867a20 */ /* 0x000fe40000410000 */
        /* <DEDUP_REMOVED lines=14> */
[----:B------:R-:W-:Y:S01]  /*6750*/  FADD.FTZ R19, -R5, R19 ;  /* 0x0000001305137221 */ /* 0x000fe20000010100 */
        /* <DEDUP_REMOVED lines=15> */
[C---:B---3--:R-:W-:Y:S02]  /*6850*/  FADD.FTZ R5, -R4.reuse, R8 ;  /* 0x0000000804057221 */ /* 0x048fe40000010100 */
        /* <DEDUP_REMOVED lines=18> */
[----:B------:R-:W-:Y:S02]  /*6980*/  FMUL.FTZ R32, R32, R5 ;  /* 0x0000000520207220 */ /* 0x000fe40000410000 */
[C---:B------:R-:W-:Y:S01]  /*6990*/  FADD.FTZ R24, -R4.reuse, R24 ;  /* 0x0000001804187221 */ /* 0x040fe20000010100 */
[----:B------:R1:W5:Y:S01]  /*69a0*/  LDL.LU R53, [R1+0xa4] ;  /* 0x0000a40001357983 */ /* 0x0003620000300800 */
[----:B------:R-:W-:Y:S02]  /*69b0*/  FADD.FTZ R5, -R4, R25 ;  /* 0x0000001904057221 */ /* 0x000fe40000010100 */
[----:B------:R-:W-:Y:S01]  /*69c0*/  FFMA.FTZ R25, -R50, R50, 1 ;  /* 0x3f80000032197423 */ /* 0x000fe20000010132 */
[----:B------:R1:W5:Y:S01]  /*69d0*/  LDL.LU R52, [R1+0xa0] ;  /* 0x0000a00001347983 */ /* 0x0003620000300800 */
[----:B------:R-:W-:Y:S02]  /*69e0*/  FMUL.FTZ R23, R23, R6 ;  /* 0x0000000617177220 */ /* 0x000fe40000410000 */
[----:B------:R-:W-:Y:S01]  /*69f0*/  FMUL.FTZ R34, R34, R7 ;  /* 0x0000000722227220 */ /* 0x000fe20000410000 */
[----:B------:R1:W5:Y:S01]  /*6a00*/  LDL.LU R51, [R1+0x9c] ;  /* 0x00009c0001337983 */ /* 0x0003620000300800 */
[C---:B------:R-:W-:Y:S02]  /*6a10*/  FADD.FTZ R6, -R4.reuse, R28 ;  /* 0x0000001c04067221 */ /* 0x040fe40000010100 */
[----:B------:R-:W-:Y:S01]  /*6a20*/  FADD.FTZ R7, -R4, R29 ;  /* 0x0000001d04077221 */ /* 0x000fe20000010100 */
[----:B------:R1:W5:Y:S01]  /*6a30*/  LDL.LU R50, [R1+0x98] ;  /* 0x0000980001327983 */ /* 0x0003620000300800 */
[----:B------:R-:W-:Y:S02]  /*6a40*/  FMUL.FTZ R4, R247, R24 ;  /* 0x00000018f7047220 */ /* 0x000fe40000410000 */
[----:B------:R-:W-:Y:S02]  /*6a50*/  FFMA.FTZ R24, -R49, R49, 1 ;  /* 0x3f80000031187423 */ /* 0x000fe40000010131 */
[----:B------:R-:W-:Y:S01]  /*6a60*/  FMUL.FTZ R25, R25, c[0x0][0x2ec] ;  /* 0x0000bb0019197a20 */ /* 0x000fe20000410000 */
[----:B------:R1:W5:Y:S01]  /*6a70*/  LDL.LU R49, [R1+0x94] ;  /* 0x0000940001317983 */ /* 0x0003620000300800 */
[----:B------:R-:W-:Y:S02]  /*6a80*/  FMUL.FTZ R5, R245, R5 ;  /* 0x00000005f5057220 */ /* 0x000fe40000410000 */
[----:B------:R-:W-:Y:S02]  /*6a90*/  FFMA.FTZ R29, -R244, R244, 1 ;  /* 0x3f800000f41d7423 */ /* 0x000fe400000101f4 */
[----:B------:R-:W-:Y:S02]  /*6aa0*/  FMUL.FTZ R24, R24, c[0x0][0x2ec] ;  /* 0x0000bb0018187a20 */ /* 0x000fe40000410000 */
[----:B------:R-:W-:Y:S02]  /*6ab0*/  FMUL.FTZ R25, R25, R4 ;  /* 0x0000000419197220 */ /* 0x000fe40000410000 */
[----:B----4-:R-:W-:Y:S02]  /*6ac0*/  FADD.FTZ R4, -R0, R10 ;  /* 0x0000000a00047221 */ /* 0x010fe40000010100 */
[----:B------:R-:W-:Y:S02]  /*6ad0*/  FMUL.FTZ R6, R170, R6 ;  /* 0x00000006aa067220 */ /* 0x000fe40000410000 */
[----:B------:R-:W-:Y:S02]  /*6ae0*/  FFMA.FTZ R28, -R171, R171, 1 ;  /* 0x3f800000ab1c7423 */ /* 0x000fe400000101ab */
[----:B------:R-:W-:Y:S02]  /*6af0*/  FMUL.FTZ R29, R29, c[0x0][0x2ec] ;  /* 0x0000bb001d1d7a20 */ /* 0x000fe40000410000 */
[----:B------:R-:W-:Y:S02]  /*6b00*/  FMUL.FTZ R24, R24, R5 ;  /* 0x0000000518187220 */ /* 0x000fe40000410000 */
[----:B------:R-:W-:Y:S02]  /*6b10*/  FADD.FTZ R5, -R0, R11 ;  /* 0x0000000b00057221 */ /* 0x000fe40000010100 */
[----:B------:R-:W-:Y:S02]  /*6b20*/  FMUL.FTZ R4, R48, R4 ;  /* 0x0000000430047220 */ /* 0x000fe40000410000 */
[----:B------:R-:W-:Y:S01]  /*6b30*/  FMUL.FTZ R7, R169, R7 ;  /* 0x00000007a9077220 */ /* 0x000fe20000410000 */
[----:B------:R1:W5:Y:S01]  /*6b40*/  LDL.LU R48, [R1+0x90] ;  /* 0x0000900001307983 */ /* 0x0003620000300800 */
[----:B------:R-:W-:Y:S02]  /*6b50*/  FMUL.FTZ R28, R28, c[0x0][0x2ec] ;  /* 0x0000bb001c1c7a20 */ /* 0x000fe40000410000 */
[----:B------:R-:W-:Y:S02]  /*6b60*/  FMUL.FTZ R29, R29, R6 ;  /* 0x000000061d1d7220 */ /* 0x000fe40000410000 */
[----:B------:R-:W-:Y:S02]  /*6b70*/  FADD.FTZ R6, -R0, R14 ;  /* 0x0000000e00067221 */ /* 0x000fe40000010100 */
        /* <DEDUP_REMOVED lines=25> */
[C---:B------:R-:W-:Y:S02]  /*6d10*/  FADD.FTZ R4, -R0.reuse, R27 ;  /* 0x0000001b00047221 */ /* 0x040fe40000010100 */
[----:B------:R-:W-:Y:S02]  /*6d20*/  FMUL.FTZ R13, R13, R5 ;  /* 0x000000050d0d7220 */ /* 0x000fe40000410000 */
[----:B------:R-:W-:Y:S02]  /*6d30*/  FADD.FTZ R5, -R0, R30 ;  /* 0x0000001e00057221 */ /* 0x000fe40000010100 */
[----:B------:R-:W-:Y:S02]  /*6d40*/  FMUL.FTZ R18, R18, R6 ;  /* 0x0000000612127220 */ /* 0x000fe40000410000 */
[----:B------:R-:W-:Y:S02]  /*6d50*/  FADD.FTZ R6, -R0, R31 ;  /* 0x0000001f00067221 */ /* 0x000fe40000010100 */
[----:B------:R-:W-:Y:S02]  /*6d60*/  FMUL.FTZ R0, R40, R26 ;  /* 0x0000001a28007220 */ /* 0x000fe40000410000 */
        /* <DEDUP_REMOVED lines=8> */
[----:B------:R-:W-:Y:S01]  /*6df0*/  FMUL.FTZ R6, R248, R6 ;  /* 0x00000006f8067220 */ /* 0x000fe20000410000 */
[----:B------:R1:W5:Y:S01]  /*6e00*/  LDL.LU R37, [R1+0x64] ;  /* 0x0000640001257983 */ /* 0x0003620000300800 */
[----:B------:R-:W-:Y:S02]  /*6e10*/  FMUL.FTZ R19, R19, c[0x0][0x2ec] ;  /* 0x0000bb0013137a20 */ /* 0x000fe40000410000 */
[----:B------:R-:W-:Y:S01]  /*6e20*/  FMUL.FTZ R22, R22, c[0x0][0x2ec] ;  /* 0x0000bb0016167a20 */ /* 0x000fe20000410000 */
[----:B------:R1:W5:Y:S01]  /*6e30*/  LDL R150, [R1+0x18] ;  /* 0x0000180001967983 */ /* 0x0003620000100800 */
[----:B------:R-:W-:Y:S02]  /*6e40*/  FMUL.FTZ R33, R33, R8 ;  /* 0x0000000821217220 */ /* 0x000fe40000410000 */
[----:B------:R-:W-:Y:S01]  /*6e50*/  FMUL.FTZ R17, R17, R7 ;  /* 0x0000000711117220 */ /* 0x000fe20000410000 */
[----:B------:R1:W5:Y:S01]  /*6e60*/  LDL.LU R36, [R1+0x60] ;  /* 0x0000600001247983 */ /* 0x0003620000300800 */
[----:B------:R-:W-:Y:S02]  /*6e70*/  FMUL.FTZ R20, R20, R0 ;  /* 0x0000000014147220 */ /* 0x000fe40000410000 */
[----:B------:R-:W-:Y:S01]  /*6e80*/  FMUL.FTZ R19, R19, R4 ;  /* 0x0000000413137220 */ /* 0x000fe20000410000 */
[----:B------:R1:W5:Y:S01]  /*6e90*/  LDL R147, [R1+0x1c] ;  /* 0x00001c0001937983 */ /* 0x0003620000100800 */
[----:B------:R-:W-:Y:S02]  /*6ea0*/  FMUL.FTZ R22, R22, R5 ;  /* 0x0000000516167220 */ /* 0x000fe40000410000 */
[----:B------:R-:W-:Y:S01]  /*6eb0*/  FMUL.FTZ R21, R21, R6 ;  /* 0x0000000615157220 */ /* 0x000fe20000410000 */
[----:B------:R1:W5:Y:S04]  /*6ec0*/  LDL.LU R3, [R1+0x5c] ;  /* 0x00005c0001037983 */ /* 0x0003680000300800 */
[----:B------:R1:W5:Y:S06]  /*6ed0*/  LDL.64 R152, [R1] ;  /* 0x0000000001987983 */ /* 0x00036c0000100a00 */
[----:B------:R1:W5:Y:S01]  /*6ee0*/  LDL.LU R2, [R1+0x58] ;  /* 0x0000580001027983 */ /* 0x0003620000300800 */
[----:B------:R-:W-:-:S05]  /*6ef0*/  @!P0 BRA `(.L_x_367) ;  /* 0x0000030000008947 */ /* 0x000fca0003800000 */
        /* <DEDUP_REMOVED lines=38> */
[----:B---3--:R-:W-:Y:S03]  /*7160*/  @!P1 IMAD.MOV.U32 R4, RZ, RZ, R241 ;  /* 0x000000ffff049224 */ /* 0x008fe600078e00f1 */
        /* <DEDUP_REMOVED lines=9> */
.L_x_367:
        /* <DEDUP_REMOVED lines=11> */
[----:B--2---:R-:W-:Y:S02]  /*72b0*/  F2FP.PACK_AB R9, R17, R18 ;  /* 0x000000121109723e */ /* 0x004fe400000000ff */
        /* <DEDUP_REMOVED lines=33> */
[-C--:B--2---:R-:W-:Y:S08]  /*74d0*/  HMMA.16816.F32 R36, R4, R8.reuse, R36 ;  /* 0x000000080424723c */ /* 0x084ff00000001824 */
[C---:B----4-:R-:W-:Y:S08]  /*74e0*/  HMMA.16816.F32 R40, R12.reuse, R8, R40 ;  /* 0x000000080c28723c */ /* 0x050ff00000001828 */
[-C--:B------:R-:W-:Y:S08]  /*74f0*/  HMMA.16816.F32 R44, R12, R10.reuse, R44 ;  /* 0x0000000a0c2c723c */ /* 0x080ff0000000182c */
[C---:B------:R-:W-:Y:S01]  /*7500*/  HMMA.16816.F32 R48, R4.reuse, R10, R48 ;  /* 0x0000000a0430723c */ /* 0x040fe20000001830 */
[----:B------:R-:W2:Y:S07]  /*7510*/  LDSM.16.MT88.4 R8, [R0+0x8400] ;  /* 0x008400000008783b */ /* 0x000eae0000004200 */
        /* <DEDUP_REMOVED lines=55> */
[----:B---3--:R-:W-:Y:S01]  /*7890*/  IMAD.MOV.U32 R5, RZ, RZ, c[0x0][0x370] ;  /* 0x0000dc00ff057624 */ /* 0x008fe200078e00ff */
        /* <DEDUP_REMOVED lines=32> */
.L_x_368:
[----:B---3--:R-:W-:Y:S01]  /*7aa0*/  LDSM.16.M88.4 R24, [R225] ;  /* 0x00000000e118783b */ /* 0x008fe20000000200 */
        /* <DEDUP_REMOVED lines=460> */
[----:B------:R-:W-:Y:S02]  /*9770*/  ULDC.64 UR12, c[0x0][0x388] ;  /* 0x0000e200000c7ab9 */ /* 0x000fe40000000a00 */
[----:B------:R-:W-:Y:S02]  /*9780*/  UIADD3 UR5, UR5, UR11, URZ ;  /* 0x0000000b05057290 */ /* 0x000fe4000fffe03f */
[----:B------:R-:W-:-:S02]  /*9790*/  UIMAD UR9, UR59, UR12, URZ ;  /* 0x0000000c3b0972a4 */ /* 0x000fc4000f8e023f */
[----:B------:R-:W-:Y:S02]  /*97a0*/  UIMAD.WIDE.U32 UR4, UR31, UR12, UR4 ;  /* 0x0000000c1f0472a5 */ /* 0x000fe4000f8e0004 */
[----:B------:R-:W-:-:S04]  /*97b0*/  UIMAD UR9, UR31, UR13, UR9 ;  /* 0x0000000d1f0972a4 */ /* 0x000fc8000f8e0209 */
[----:B------:R-:W-:Y:S02]  /*97c0*/  UIADD3 UR16, UR5, UR9, URZ ;  /* 0x0000000905107290 */ /* 0x000fe4000fffe03f */
[----:B------:R-:W-:Y:S02]  /*97d0*/  UMOV UR15, UR4 ;  /* 0x00000004000f7c82 */ /* 0x000fe40008000000 */
.L_x_370:
        /* <DEDUP_REMOVED lines=18> */
.L_x_371:
[----:B------:R-:W-:Y:S01]  /*9900*/  BAR.SYNC.DEFER_BLOCKING 0x0 ;  /* 0x0000000000007b1d */ /* 0x000fe20000010000 */
[----:B-1----:R-:W-:Y:S01]  /*9910*/  IMAD.SHL.U32 R3, R151, 0x2, RZ ;  /* 0x0000000297037824 */ /* 0x002fe200078e00ff */
[----:B------:R-:W-:Y:S01]  /*9920*/  USHF.L.U32 UR4, UR22, 0x7, URZ ;  /* 0x0000000716047899 */ /* 0x000fe2000800063f */
[--C-:B------:R-:W-:Y:S01]  /*9930*/  SHF.R.S32.HI R7, RZ, 0x1f, R152.reuse ;  /* 0x0000001fff077819 */ /* 0x100fe20000011498 */
[----:B------:R-:W-:Y:S01]  /*9940*/  IMAD.MOV.U32 R6, RZ, RZ, R152 ;  /* 0x000000ffff067224 */ /* 0x000fe200078e0098 */
[----:B------:R-:W-:Y:S01]  /*9950*/  UIMAD UR8, UR22, -0x80, UR8 ;  /* 0xffffff80160878a4 */ /* 0x000fe2000f8e0208 */
        /* <DEDUP_REMOVED lines=9> */
[----:B------:R-:W-:-:S03]  /*99f0*/  ULDC.64 UR10, c[0x0][0x3b8] ;  /* 0x0000ee00000a7ab9 */ /* 0x000fc60000000a00 */
[----:B------:R-:W-:Y:S01]  /*9a00*/  IMAD.U32 R8, RZ, RZ, UR5 ;  /* 0x00000005ff087e24 */ /* 0x000fe2000f8e00ff */
[----:B------:R-:W-:Y:S01]  /*9a10*/  UIMAD UR5, UR58, UR10, URZ ;  /* 0x0000000a3a0572a4 */ /* 0x000fe2000f8e023f */
[----:B------:R2:W3:Y:S03]  /*9a20*/  LDS.128 R36, [R3+0xa000] ;  /* 0x00a0000003247984 */ /* 0x0004e60000000c00 */
[----:B------:R-:W-:Y:S01]  /*9a30*/  IADD3.X R5, R5, UR16, R8, P0, !PT ;  /* 0x0000001005057c10 */ /* 0x000fe200087fe408 */
[----:B------:R-:W-:Y:S01]  /*9a40*/  IMAD.U32 R8, RZ, RZ, UR35 ;  /* 0x00000023ff087e24 */ /* 0x000fe2000f8e00ff */
[----:B------:R2:W4:Y:S01]  /*9a50*/  LDS.128 R32, [R3+0xc000] ;  /* 0x00c0000003207984 */ /* 0x0005220000000c00 */
[----:B------:R-:W-:Y:S01]  /*9a60*/  UIMAD UR5, UR35, UR11, UR5 ;  /* 0x0000000b230572a4 */ /* 0x000fe2000f8e0205 */
[----:B-1----:R-:W-:Y:S02]  /*9a70*/  SHF.R.S32.HI R0, RZ, 0x1f, R9 ;  /* 0x0000001fff007819 */ /* 0x002fe40000011409 */
[----:B------:R2:W1:Y:S02]  /*9a80*/  LDS.128 R28, [R3+0xe000] ;  /* 0x00e00000031c7984 */ /* 0x0004640000000c00 */
[----:B------:R-:W-:Y:S01]  /*9a90*/  LEA.HI R0, R0, R9, RZ, 0x2 ;  /* 0x0000000900007211 */ /* 0x000fe200078f10ff */
[----:B------:R-:W-:Y:S01]  /*9aa0*/  IMAD.WIDE.U32 R8, R8, c[0x0][0x3b8], R4 ;  /* 0x0000ee0008087a25 */ /* 0x000fe200078e0004 */
[----:B------:R2:W1:Y:S02]  /*9ab0*/  LDS.128 R48, [R3+0xf000] ;  /* 0x00f0000003307984 */ /* 0x0004640000000c00 */
[----:B------:R-:W-:-:S02]  /*9ac0*/  SHF.R.S32.HI R0, RZ, 0x2, R0 ;  /* 0x00000002ff007819 */ /* 0x000fc40000011400 */
        /* <DEDUP_REMOVED lines=26> */
.L_x_373:
[----:B------:R-:W-:Y:S05]  /*9c70*/  BSYNC B0 ;  /* 0x0000000000007941 */ /* 0x000fea0003800000 */
.L_x_372:
        /* <DEDUP_REMOVED lines=20> */
.L_x_375:
[----:B------:R-:W-:Y:S05]  /*9dc0*/  BSYNC B0 ;  /* 0x0000000000007941 */ /* 0x000fea0003800000 */
.L_x_374:
        /* <DEDUP_REMOVED lines=29> */
.L_x_377:
[----:B------:R-:W-:Y:S05]  /*9fa0*/  BSYNC B0 ;  /* 0x0000000000007941 */ /* 0x000fea0003800000 */
.L_x_376:
        /* <DEDUP_REMOVED lines=16> */
.L_x_353:
[----:B------:R-:W-:Y:S05]  /*a0b0*/  BSYNC B1 ;  /* 0x0000000000017941 */ /* 0x000fea0003800000 */
.L_x_339:
        /* <DEDUP_REMOVED lines=11> */
.L_x_378:
[----:B------:R-:W-:Y:S05]  /*a170*/  EXIT ;  /* 0x000000000000794d */ /* 0x000fea0003800000 */
.L_x_380:
        /* <DEDUP_REMOVED lines=16> */
.L_x_676:


//--------------------- .text._ZN5flash25flash_bwd_dot_do_o_kernelILb0E23Flash_bwd_kernel_traitsILi96ELi64ELi128ELi8ELi2ELi4ELi4ELb1ELb0EN7cutlass6half_tE19Flash_kernel_traitsILi96ELi64ELi128ELi8ES3_EEEEvNS_16Flash_bwd_paramsE --------------------------
	.section	.text._ZN5flash25flash_bwd_dot_do_o_kernelILb0E23Flash_bwd_kernel_traitsILi96ELi64ELi128ELi8ELi2ELi4ELi4ELb1ELb0EN7cutlass6half_tE19Flash_kernel_traitsILi96ELi64ELi128ELi8ES3_EEEEvNS_16Flash_bwd_paramsE,"ax",@progbits
	.sectioninfo	@"SHI_REGISTERS=43"
	.align	128
        .global         _ZN5flash25flash_bwd_dot_do_o_kernelILb0E23Flash_bwd_kernel_traitsILi96ELi64ELi128ELi8ELi2ELi4ELi4ELb1ELb0EN7cutlass6half_tE19Flash_kernel_traitsILi96ELi64ELi128ELi8ES3_EEEEvNS_16Flash_bwd_paramsE
        .type           _ZN5flash25flash_bwd_dot_do_o_kernelILb0E23Flash_bwd_kernel_traitsILi96ELi64ELi128ELi8ELi2ELi4ELi4ELb1ELb0EN7cutlass6half_tE19Flash_kernel_traitsILi96ELi64ELi128ELi8ES3_EEEEvNS_16Flash_bwd_paramsE,@function
        .size           _ZN5flash25flash_bwd_dot_do_o_kernelILb0E23Flash_bwd_kernel_traitsILi96ELi64ELi128ELi8ELi2ELi4ELi4ELb1ELb0EN7cutlass6half_tE19Flash_kernel_traitsILi96ELi64ELi128ELi8ES3_EEEEvNS_16Flash_bwd_paramsE,(.L_x_677 - _ZN5flash25flash_bwd_dot_do_o_kernelILb0E23Flash_bwd_kernel_traitsILi96ELi64ELi128ELi8ELi2ELi4ELi4ELb1ELb0EN7cutlass6half_tE19Flash_kernel_traitsILi96ELi64ELi128ELi8ES3_EEEEvNS_16Flash_bwd_paramsE)
        .other          _ZN5flash25flash_bwd_dot_do_o_kernelILb0E23Flash_bwd_kernel_traitsILi96ELi64ELi128ELi8ELi2ELi4ELi4ELb1ELb0EN7cutlass6half_tE19Flash_kernel_traitsILi96ELi64ELi128ELi8ES3_EEEEvNS_16Flash_bwd_paramsE,@"STO_CUDA_ENTRY STV_DEFAULT"
_ZN5flash25flash_bwd_dot_do_o_kernelILb0E23Flash_bwd_kernel_traitsILi96ELi64ELi128ELi8ELi2ELi4ELi4ELb1ELb0EN7cutlass6half_tE19Flash_kernel_traitsILi96ELi64ELi128ELi8ES3_EEEEvNS_16Flash_bwd_paramsE:
.text._ZN5flash25flash_bwd_dot_do_o_kernelILb0E23Flash_bwd_kernel_traitsILi96ELi64ELi128ELi8ELi2ELi4ELi4ELb1ELb0EN7cutlass6half_tE19Flash_kernel_traitsILi96ELi64ELi128ELi8ES3_EEEEvNS_16Flash_bwd_paramsE:
[----:B------:R-:W-:Y:S02]  /*0000*/  MOV R1, c[0x0][0x28] ;  /* 0x00000a0000017a02 */ /* 0x000fe40000000f00 */
[----:B------:R-:W0:Y:S01]  /*0010*/  S2R R12, SR_CTAID.Y ;  /* 0x00000000000c7919 */ /* 0x000e220000002600 */
[----:B------:R-:W-:Y:S01]  /*0020*/  ISETP.NE.U32.AND P0, PT, RZ, c[0x0][0x240], PT ;  /* 0x00009000ff007a0c */ /* 0x000fe20003f05070 */
[----:B------:R-:W-:Y:S01]  /*0030*/  HFMA2.MMA R3, -RZ, RZ, 0, 2.384185791015625e-07 ;  /* 0x00000004ff037435 */ /* 0x000fe200000001ff */
[----:B------:R-:W-:Y:S01]  /*0040*/  MOV R7, 0xffffffff ;  /* 0xffffffff00077802 */ /* 0x000fe20000000f00 */
[----:B------:R-:W-:Y:S01]  /*0050*/  ULDC.64 UR4, c[0x0][0x118] ;  /* 0x0000460000047ab9 */ /* 0x000fe20000000a00 */
[----:B------:R-:W-:-:S07]  /*0060*/  ISETP.NE.AND.EX P0, PT, RZ, c[0x0][0x244], PT, P0 ;  /* 0x00009100ff007a0c */ /* 0x000fce0003f05300 */
[----:B0-----:R-:W-:-:S06]  /*0070*/  IMAD.WIDE R2, R12, R3, c[0x0][0x240] ;  /* 0x000090000c027625 */ /* 0x001fcc00078e0203 */
[----:B------:R-:W2:Y:S04]  /*0080*/  @P0 LDG.E R7, [R2.64] ;  /* 0x0000000402070981 */ /* 0x000ea8000c1e1900 */
[----:B------:R-:W2:Y:S04]  /*0090*/  @P0 LDG.E R0, [R2.64+0x4] ;  /* 0x0000040402000981 */ /* 0x000ea8000c1e1900 */
[----:B------:R-:W0:Y:S02]  /*00a0*/  S2R R33, SR_CTAID.X ;  /* 0x0000000000217919 */ /* 0x000e240000002500 */
[----:B0-----:R-:W-:Y:S01]  /*00b0*/  IMAD.SHL.U32 R33, R33, 0x40, RZ ;  /* 0x0000004021217824 */ /* 0x001fe200078e00ff */
[----:B--2---:R-:W-:-:S02]  /*00c0*/  @P0 IADD3 R6, R0, -R7, RZ ;  /* 0x8000000700060210 */ /* 0x004fc40007ffe0ff */
[----:B------:R-:W-:-:S04]  /*00d0*/  @!P0 MOV R6, c[0x0][0x214] ;  /* 0x0000850000068a02 */ /* 0x000fc80000000f00 */
[----:B------:R-:W-:-:S13]  /*00e0*/  ISETP.GT.AND P0, PT, R6, R33, PT ;  /* 0x000000210600720c */ /* 0x000fda0003f04270 */
[----:B------:R-:W-:Y:S05]  /*00f0*/  @!P0 EXIT ;  /* 0x000000000000894d */ /* 0x000fea0003800000 */
[C---:B------:R-:W-:Y:S01]  /*0100*/  ISETP.NE.AND P1, PT, R7.reuse, -0x1, PT ;  /* 0xffffffff0700780c */ /* 0x040fe20003f25270 */
[----:B------:R-:W0:Y:S01]  /*0110*/  S2R R29, SR_CTAID.Z ;  /* 0x00000000001d7919 */ /* 0x000e220000002700 */
[----:B------:R-:W-:Y:S02]  /*0120*/  ULDC.U8 UR6, c[0x0][0x328] ;  /* 0x0000ca0000067ab9 */ /* 0x000fe40000000000 */
[----:B------:R-:W-:Y:S01]  /*0130*/  ISETP.NE.AND P0, PT, RZ, UR6, PT ;  /* 0x00000006ff007c0c */ /* 0x000fe2000bf05270 */
[----:B------:R-:W1:Y:S08]  /*0140*/  S2R R28, SR_TID.X ;  /* 0x00000000001c7919 */ /* 0x000e700000002100 */
[----:B------:R-:W-:Y:S01]  /*0150*/  @P1 IMAD.WIDE.U32 R2, R7, c[0x0][0x370], RZ ;  /* 0x0000dc0007021a25 */ /* 0x000fe200078e00ff */
[----:B------:R-:W-:-:S02]  /*0160*/  @!P1 SHF.R.S32.HI R4, RZ, 0x1f, R12 ;  /* 0x0000001fff049819 */ /* 0x000fc4000001140c */
[----:B------:R-:W-:Y:S01]  /*0170*/  @!P1 SHF.R.S32.HI R11, RZ, 0x1f, R12 ;  /* 0x0000001fff0b9819 */ /* 0x000fe2000001140c */
[C---:B------:R-:W-:Y:S01]  /*0180*/  @P1 IMAD R13, R7.reuse, c[0x0][0x374], R3 ;  /* 0x0000dd00070d1a24 */ /* 0x040fe200078e0203 */
[----:B------:R-:W-:Y:S01]  /*0190*/  @P1 MOV R0, R2 ;  /* 0x0000000200001202 */ /* 0x000fe20000000f00 */
[----:B------:R-:W-:-:S04]  /*01a0*/  @P1 IMAD.WIDE.U32 R2, R7, c[0x0][0x1e8], RZ ;  /* 0x00007a0007021a25 */ /* 0x000fc800078e00ff */
[----:B------:R-:W-:Y:S01]  /*01b0*/  @!P1 IMAD R5, R4, c[0x0][0x368], RZ ;  /* 0x0000da0004059a24 */ /* 0x000fe200078e02ff */
[----:B------:R-:W-:Y:S01]  /*01c0*/  @P1 MOV R32, R2 ;  /* 0x0000000200201202 */ /* 0x000fe20000000f00 */
[----:B------:R-:W-:Y:S02]  /*01d0*/  @!P1 IMAD R11, R11, c[0x0][0x1e0], RZ ;  /* 0x000078000b0b9a24 */ /* 0x000fe400078e02ff */
[----:B------:R-:W-:Y:S02]  /*01e0*/  @P1 IMAD R27, R7, c[0x0][0x1ec], R3 ;  /* 0x00007b00071b1a24 */ /* 0x000fe400078e0203 */
[C---:B------:R-:W-:Y:S02]  /*01f0*/  @!P1 IMAD R9, R12.reuse, c[0x0][0x36c], R5 ;  /* 0x0000db000c099a24 */ /* 0x040fe400078e0205 */
[----:B------:R-:W-:-:S04]  /*0200*/  @!P1 IMAD.WIDE.U32 R2, R12, c[0x0][0x368], RZ ;  /* 0x0000da000c029a25 */ /* 0x000fc800078e00ff */
[----:B------:R-:W-:Y:S01]  /*0210*/  @!P1 IMAD.WIDE.U32 R4, R12, c[0x0][0x1e0], RZ ;  /* 0x000078000c049a25 */ /* 0x000fe200078e00ff */
[----:B------:R-:W-:-:S03]  /*0220*/  @!P1 IADD3 R13, R3, R9, RZ ;  /* 0x00000009030d9210 */ /* 0x000fc60007ffe0ff */
[----:B------:R-:W-:Y:S01]  /*0230*/  @!P1 IMAD R11, R12, c[0x0][0x1e4], R11 ;  /* 0x000079000c0b9a24 */ /* 0x000fe200078e020b */
[----:B------:R-:W-:Y:S01]  /*0240*/  @!P1 MOV R32, R4 ;  /* 0x0000000400209202 */ /* 0x000fe20000000f00 */
[----:B------:R-:W-:-:S03]  /*0250*/  @!P1 IMAD.MOV.U32 R0, RZ, RZ, R2 ;  /* 0x000000ffff009224 */ /* 0x000fc600078e0002 */
[----:B------:R-:W-:Y:S01]  /*0260*/  @!P1 IADD3 R27, R5, R11, RZ ;  /* 0x0000000b051b9210 */ /* 0x000fe20007ffe0ff */
[----:B------:R-:W-:Y:S05]  /*0270*/  @!P0 BRA `(.L_x_381) ;  /* 0x0000007000008947 */ /* 0x000fea0003800000 */
[----:B01----:R-:W-:Y:S01]  /*0280*/  @!P1 IMAD R7, R12, c[0x0][0x224], RZ ;  /* 0x000089000c079a24 */ /* 0x003fe200078e02ff */
[----:B------:R-:W-:Y:S01]  /*0290*/  MOV R4, c[0x0][0x210] ;  /* 0x0000840000047a02 */ /* 0x000fe20000000f00 */
[----:B------:R-:W-:-:S03]  /*02a0*/  IMAD.MOV.U32 R3, RZ, RZ, 0x80 ;  /* 0x00000080ff037424 */ /* 0x000fc600078e00ff */
[----:B------:R-:W-:Y:S01]  /*02b0*/  LEA R2, R12, R7, 0x7 ;  /* 0x000000070c027211 */ /* 0x000fe200078e38ff */
[----:B------:R-:W-:-:S04]  /*02c0*/  IMAD R12, R3, R4, c[0x0][0x234] ;  /* 0x00008d00030c7624 */ /* 0x000fc800078e0204 */
[----:B------:R-:W-:Y:S01]  /*02d0*/  IMAD R12, R12, R29, R2 ;  /* 0x0000001d0c0c7224 */ /* 0x000fe200078e0202 */
[----:B------:R-:W-:Y:S05]  /*02e0*/  BRA `(.L_x_382) ;  /* 0x0000002000007947 */ /* 0x000fea0003800000 */
.L_x_381:
[----:B01----:R-:W-:-:S04]  /*02f0*/  IMAD R12, R12, c[0x0][0x1c0], R29 ;  /* 0x000070000c0c7a24 */ /* 0x003fc800078e021d */
[----:B------:R-:W-:Y:S02]  /*0300*/  IMAD R12, R12, c[0x0][0x224], RZ ;  /* 0x000089000c0c7a24 */ /* 0x000fe400078e02ff */
.L_x_382:
[----:B------:R-:W-:Y:S01]  /*0310*/  SHF.R.S32.HI R3, RZ, 0x1f, R28 ;  /* 0x0000001fff037819 */ /* 0x000fe2000001141c */
[----:B------:R-:W-:Y:S01]  /*0320*/  BSSY B0, `(.L_x_383) ;  /* 0x000002c000007945 */ /* 0x000fe20003800000 */
[----:B------:R-:W-:Y:S01]  /*0330*/  IADD3 R5, -R33, R6, RZ ;  /* 0x0000000621057210 */ /* 0x000fe20007ffe1ff */
[----:B------:R-:W-:Y:S01]  /*0340*/  CS2R R10, SRZ ;  /* 0x00000000000a7805 */ /* 0x000fe2000001ff00 */
[-C--:B------:R-:W-:Y:S01]  /*0350*/  LEA.HI R3, R3, R28.reuse, RZ, 0x2 ;  /* 0x0000001c03037211 */ /* 0x080fe200078f10ff */
[----:B------:R-:W-:Y:S01]  /*0360*/  CS2R R18, SRZ ;  /* 0x0000000000127805 */ /* 0x000fe2000001ff00 */
[----:B------:R-:W-:Y:S01]  /*0370*/  SHF.R.S32.HI R37, RZ, 0x1f, R33 ;  /* 0x0000001fff257819 */ /* 0x000fe20000011421 */
[----:B------:R-:W-:Y:S01]  /*0380*/  CS2R R16, SRZ ;  /* 0x0000000000107805 */ /* 0x000fe2000001ff00 */
[----:B------:R-:W-:Y:S01]  /*0390*/  SHF.R.S32.HI R26, RZ, 0x2, R3 ;  /* 0x00000002ff1a7819 */ /* 0x000fe20000011403 */
[----:B------:R-:W-:Y:S01]  /*03a0*/  CS2R R22, SRZ ;  /* 0x0000000000167805 */ /* 0x000fe2000001ff00 */
[----:B------:R-:W-:Y:S01]  /*03b0*/  LOP3.LUT R3, R3, 0x1ffffffc, RZ, 0xc0, !PT ;  /* 0x1ffffffc03037812 */ /* 0x000fe200078ec0ff */
[----:B------:R-:W-:Y:S01]  /*03c0*/  CS2R R20, SRZ ;  /* 0x0000000000147805 */ /* 0x000fe2000001ff00 */
[----:B------:R-:W-:Y:S01]  /*03d0*/  ISETP.GE.AND P0, PT, R26, R5, PT ;  /* 0x000000051a00720c */ /* 0x000fe20003f06270 */
[----:B------:R-:W-:Y:S01]  /*03e0*/  IMAD.MOV.U32 R14, RZ, RZ, RZ ;  /* 0x000000ffff0e7224 */ /* 0x000fe200078e00ff */
[----:B------:R-:W-:Y:S01]  /*03f0*/  IADD3 R3, -R3, R28, RZ ;  /* 0x0000001c03037210 */ /* 0x000fe20007ffe1ff */
[----:B------:R-:W-:Y:S01]  /*0400*/  CS2R R6, SRZ ;  /* 0x0000000000067805 */ /* 0x000fe2000001ff00 */
[----:B------:R-:W-:Y:S01]  /*0410*/  SHF.R.S32.HI R25, RZ, 0x1f, R29 ;  /* 0x0000001fff197819 */ /* 0x000fe2000001141d */
[----:B------:R-:W-:Y:S01]  /*0420*/  CS2R R4, SRZ ;  /* 0x0000000000047805 */ /* 0x000fe2000001ff00 */
[----:B------:R-:W-:-:S02]  /*0430*/  SHF.L.U32 R2, R3, 0x3, RZ ;  /* 0x0000000303027819 */ /* 0x000fc400000006ff */
[----:B------:R-:W-:Y:S02]  /*0440*/  SHF.R.S32.HI R24, RZ, 0x1f, R26 ;  /* 0x0000001fff187819 */ /* 0x000fe4000001141a */
[----:B------:R-:W-:Y:S02]  /*0450*/  IADD3 R35, R2, 0x20, RZ ;  /* 0x0000002002237810 */ /* 0x000fe40007ffe0ff */
[----:B------:R-:W-:Y:S01]  /*0460*/  SHF.R.S32.HI R3, RZ, 0x1f, R2 ;  /* 0x0000001fff037819 */ /* 0x000fe20000011402 */
[----:B------:R-:W-:Y:S05]  /*0470*/  @P0 BRA `(.L_x_384) ;  /* 0x0000016000000947 */ /* 0x000fea0003800000 */
[----:B------:R-:W-:Y:S01]  /*0480*/  IMAD R30, R37, c[0x0][0x370], RZ ;  /* 0x0000dc00251e7a24 */ /* 0x000fe200078e02ff */
[----:B------:R-:W-:Y:S01]  /*0490*/  ISETP.GE.AND P2, PT, R35, c[0x0][0x220], PT ;  /* 0x0000880023007a0c */ /* 0x000fe20003f46270 */
[----:B------:R-:W-:-:S04]  /*04a0*/  IMAD.WIDE.U32 R8, R33, c[0x0][0x370], R2 ;  /* 0x0000dc0021087a25 */ /* 0x000fc800078e0002 */
[----:B------:R-:W-:Y:S01]  /*04b0*/  IMAD R30, R33, c[0x0][0x374], R30 ;  /* 0x0000dd00211e7a24 */ /* 0x000fe200078e021e */
[----:B------:R-:W-:Y:S01]  /*04c0*/  IADD3 R8, P1, R0, R8, RZ ;  /* 0x0000000800087210 */ /* 0x000fe20007f3e0ff */
[----:B------:R-:W-:Y:S02]  /*04d0*/  IMAD R0, R25, c[0x0][0x378], RZ ;  /* 0x0000de0019007a24 */ /* 0x000fe400078e02ff */
[----:B------:R-:W-:Y:S01]  /*04e0*/  IMAD R15, R24, c[0x0][0x370], RZ ;  /* 0x0000dc00180f7a24 */ /* 0x000fe200078e02ff */
[----:B------:R-:W-:Y:S01]  /*04f0*/  IADD3.X R9, R13, R9, R30, P1, !PT ;  /* 0x000000090d097210 */ /* 0x000fe20000ffe41e */
[C---:B------:R-:W-:Y:S01]  /*0500*/  IMAD R13, R29.reuse, c[0x0][0x37c], R0 ;  /* 0x0000df001d0d7a24 */ /* 0x040fe200078e0200 */
[----:B------:R-:W-:Y:S01]  /*0510*/  IADD3 R0, R2, 0x40, RZ ;  /* 0x0000004002007810 */ /* 0x000fe20007ffe0ff */
[----:B------:R-:W-:Y:S01]  /*0520*/  IMAD R15, R26, c[0x0][0x374], R15 ;  /* 0x0000dd001a0f7a24 */ /* 0x000fe200078e020f */
[----:B------:R-:W-:Y:S01]  /*0530*/  ISETP.GE.AND P1, PT, R2, c[0x0][0x220], PT ;  /* 0x0000880002007a0c */ /* 0x000fe20003f26270 */
[----:B------:R-:W-:Y:S01]  /*0540*/  IMAD.WIDE.U32 R8, R29, c[0x0][0x378], R8 ;  /* 0x0000de001d087a25 */ /* 0x000fe200078e0008 */
[----:B------:R-:W-:-:S04]  /*0550*/  ISETP.GE.AND P3, PT, R0, c[0x0][0x220], PT ;  /* 0x0000880000007a0c */ /* 0x000fc80003f66270 */
[----:B------:R-:W-:-:S05]  /*0560*/  IADD3 R9, R9, R13, RZ ;  /* 0x0000000d09097210 */ /* 0x000fca0007ffe0ff */
[----:B------:R-:W-:-:S05]  /*0570*/  IMAD.WIDE.U32 R8, R26, c[0x0][0x370], R8 ;  /* 0x0000dc001a087a25 */ /* 0x000fca00078e0008 */
[----:B------:R-:W-:Y:S02]  /*0580*/  IADD3 R9, R9, R15, RZ ;  /* 0x0000000f09097210 */ /* 0x000fe40007ffe0ff */
[----:B------:R-:W-:-:S04]  /*0590*/  LEA R30, P4, R8, c[0x0][0x330], 0x1 ;  /* 0x0000cc00081e7a11 */ /* 0x000fc800078808ff */
[----:B------:R-:W-:-:S05]  /*05a0*/  LEA.HI.X R31, R8, c[0x0][0x334], R9, 0x1, P4 ;  /* 0x0000cd00081f7a11 */ /* 0x000fca00020f0c09 */
[----:B------:R0:W5:Y:S04]  /*05b0*/  @!P1 LDG.E.128 R20, [R30.64] ;  /* 0x000000041e149981 */ /* 0x000168000c1e1d00 */
[----:B------:R0:W5:Y:S04]  /*05c0*/  @!P2 LDG.E.128 R16, [R30.64+0x40] ;  /* 0x000040041e10a981 */ /* 0x000168000c1e1d00 */
[----:B------:R0:W5:Y:S02]  /*05d0*/  @!P3 LDG.E.128 R4, [R30.64+0x80] ;  /* 0x000080041e04b981 */ /* 0x000164000c1e1d00 */
.L_x_384:
[----:B------:R-:W-:Y:S05]  /*05e0*/  BSYNC B0 ;  /* 0x0000000000007941 */ /* 0x000fea0003800000 */
.L_x_383:
[----:B------:R-:W-:Y:S01]  /*05f0*/  BSSY B0, `(.L_x_385) ;  /* 0x0000027000007945 */ /* 0x000fe20003800000 */
[----:B------:R-:W-:Y:S01]  /*0600*/  HFMA2.MMA R15, -RZ, RZ, 0, 0 ;  /* 0x00000000ff0f7435 */ /* 0x000fe200000001ff */
[----:B-----5:R-:W-:Y:S01]  /*0610*/  MOV R0, R18 ;  /* 0x0000001200007202 */ /* 0x020fe20000000f00 */
[----:B0-----:R-:W-:Y:S01]  /*0620*/  IMAD.MOV.U32 R31, RZ, RZ, R19 ;  /* 0x000000ffff1f7224 */ /* 0x001fe200078e0013 */
[----:B------:R-:W-:Y:S01]  /*0630*/  MOV R30, R16 ;  /* 0x00000010001e7202 */ /* 0x000fe20000000f00 */
[----:B------:R-:W-:Y:S01]  /*0640*/  IMAD.MOV.U32 R38, RZ, RZ, R21 ;  /* 0x000000ffff267224 */ /* 0x000fe200078e0015 */
[----:B------:R-:W-:Y:S01]  /*0650*/  MOV R34, R17 ;  /* 0x0000001100227202 */ /* 0x000fe20000000f00 */
[----:B------:R-:W-:Y:S01]  /*0660*/  CS2R R8, SRZ ;  /* 0x0000000000087805 */ /* 0x000fe2000001ff00 */
[----:B------:R-:W-:Y:S01]  /*0670*/  MOV R36, R23 ;  /* 0x0000001700247202 */ /* 0x000fe20000000f00 */
[----:B------:R-:W-:Y:S01]  /*0680*/  CS2R R18, SRZ ;  /* 0x0000000000127805 */ /* 0x000fe2000001ff00 */
[----:B------:R-:W-:Y:S01]  /*0690*/  IADD3 R39, R33, R12, RZ ;  /* 0x0000000c21277210 */ /* 0x000fe20007ffe0ff */
[----:B------:R-:W-:Y:S01]  /*06a0*/  CS2R R16, SRZ ;  /* 0x0000000000107805 */ /* 0x000fe2000001ff00 */
[----:B------:R-:W-:Y:S01]  /*06b0*/  MOV R23, R20 ;  /* 0x0000001400177202 */ /* 0x000fe20000000f00 */
[----:B------:R-:W-:Y:S01]  /*06c0*/  CS2R R12, SRZ ;  /* 0x00000000000c7805 */ /* 0x000fe2000001ff00 */
[----:B------:R-:W-:Y:S05]  /*06d0*/  @P0 BRA `(.L_x_386) ;  /* 0x0000018000000947 */ /* 0x000fea0003800000 */
[----:B------:R-:W-:Y:S01]  /*06e0*/  MOV R20, R2 ;  /* 0x0000000200147202 */ /* 0x000fe20000000f00 */
[----:B------:R-:W-:Y:S01]  /*06f0*/  IMAD R40, R37, c[0x0][0x1e8], RZ ;  /* 0x00007a0025287a24 */ /* 0x000fe200078e02ff */
[----:B------:R-:W-:-:S02]  /*0700*/  MOV R21, R3 ;  /* 0x0000000300157202 */ /* 0x000fc40000000f00 */
[----:B------:R-:W-:Y:S01]  /*0710*/  ISETP.GE.AND P1, PT, R2, c[0x0][0x220], PT ;  /* 0x0000880002007a0c */ /* 0x000fe20003f26270 */
[----:B------:R-:W-:Y:S01]  /*0720*/  IMAD R40, R33, c[0x0][0x1ec], R40 ;  /* 0x00007b0021287a24 */ /* 0x000fe200078e0228 */
[----:B------:R-:W-:Y:S01]  /*0730*/  ISETP.GE.AND P2, PT, R35, c[0x0][0x220], PT ;  /* 0x0000880023007a0c */ /* 0x000fe20003f46270 */
[----:B------:R-:W-:-:S05]  /*0740*/  IMAD.WIDE.U32 R20, R33, c[0x0][0x1e8], R20 ;  /* 0x00007a0021147a25 */ /* 0x000fca00078e0014 */
[----:B------:R-:W-:Y:S01]  /*0750*/  IADD3 R20, P0, R32, R20, RZ ;  /* 0x0000001420147210 */ /* 0x000fe20007f1e0ff */
[----:B------:R-:W-:Y:S02]  /*0760*/  IMAD R32, R25, c[0x0][0x1f0], RZ ;  /* 0x00007c0019207a24 */ /* 0x000fe400078e02ff */
[----:B------:R-:W-:Y:S01]  /*0770*/  IMAD R25, R24, c[0x0][0x1e8], RZ ;  /* 0x00007a0018197a24 */ /* 0x000fe200078e02ff */
[----:B------:R-:W-:Y:S01]  /*0780*/  IADD3.X R21, R27, R21, R40, P0, !PT ;  /* 0x000000151b157210 */ /* 0x000fe200007fe428 */
[----:B------:R-:W-:Y:S01]  /*0790*/  IMAD R3, R29, c[0x0][0x1f4], R32 ;  /* 0x00007d001d037a24 */ /* 0x000fe200078e0220 */
[----:B------:R-:W-:-:S03]  /*07a0*/  IADD3 R24, R2, 0x40, RZ ;  /* 0x0000004002187810 */ /* 0x000fc60007ffe0ff */
[----:B------:R-:W-:Y:S01]  /*07b0*/  IMAD.WIDE.U32 R20, R29, c[0x0][0x1f0], R20 ;  /* 0x00007c001d147a25 */ /* 0x000fe200078e0014 */
[----:B------:R-:W-:-:S03]  /*07c0*/  ISETP.GE.AND P3, PT, R24, c[0x0][0x220], PT ;  /* 0x0000880018007a0c */ /* 0x000fc60003f66270 */
[----:B------:R-:W-:Y:S02]  /*07d0*/  IMAD.IADD R21, R21, 0x1, R3 ;  /* 0x0000000115157824 */ /* 0x000fe400078e0203 */
[C---:B------:R-:W-:Y:S02]  /*07e0*/  IMAD R3, R26.reuse, c[0x0][0x1ec], R25 ;  /* 0x00007b001a037a24 */ /* 0x040fe400078e0219 */
[----:B------:R-:W-:-:S05]  /*07f0*/  IMAD.WIDE.U32 R26, R26, c[0x0][0x1e8], R20 ;  /* 0x00007a001a1a7a25 */ /* 0x000fca00078e0014 */
[----:B------:R-:W-:Y:S02]  /*0800*/  IADD3 R3, R27, R3, RZ ;  /* 0x000000031b037210 */ /* 0x000fe40007ffe0ff */
[----:B------:R-:W-:-:S04]  /*0810*/  LEA R2, P0, R26, c[0x0][0x1d0], 0x1 ;  /* 0x000074001a027a11 */ /* 0x000fc800078008ff */
[----:B------:R-:W-:-:S05]  /*0820*/  LEA.HI.X R3, R26, c[0x0][0x1d4], R3, 0x1, P0 ;  /* 0x000075001a037a11 */ /* 0x000fca00000f0c03 */
[----:B------:R0:W5:Y:S04]  /*0830*/  @!P1 LDG.E.128 R16, [R2.64] ;  /* 0x0000000402109981 */ /* 0x000168000c1e1d00 */
[----:B------:R0:W5:Y:S04]  /*0840*/  @!P2 LDG.E.128 R8, [R2.64+0x40] ;  /* 0x000040040208a981 */ /* 0x000168000c1e1d00 */
[----:B------:R0:W5:Y:S02]  /*0850*/  @!P3 LDG.E.128 R12, [R2.64+0x80] ;  /* 0x00008004020cb981 */ /* 0x000164000c1e1d00 */
.L_x_386:
[----:B------:R-:W-:Y:S05]  /*0860*/  BSYNC B0 ;  /* 0x0000000000007941 */ /* 0x000fea0003800000 */
.L_x_385:
[--C-:B0-----:R-:W-:Y:S01]  /*0870*/  HADD2.F32 R2, -RZ, R23.reuse.H1_H1 ;  /* 0x30000017ff027230 */ /* 0x101fe20000004100 */
[----:B-----5:R-:W-:Y:S01]  /*0880*/  MOV R20, R17 ;  /* 0x0000001100147202 */ /* 0x020fe20000000f00 */
[----:B------:R-:W-:Y:S01]  /*0890*/  HADD2.F32 R3, -RZ, R16.H1_H1 ;  /* 0x30000010ff037230 */ /* 0x000fe20000004100 */
[----:B------:R-:W-:Y:S01]  /*08a0*/  LOP3.LUT P0, RZ, R28, 0x3, RZ, 0xc0, !PT ;  /* 0x000000031cff7812 */ /* 0x000fe2000780c0ff */
[----:B------:R-:W-:-:S02]  /*08b0*/  HADD2.F32 R23, -RZ, R23.H0_H0 ;  /* 0x20000017ff177230 */ /* 0x000fc40000004100 */
[----:B------:R-:W-:Y:S01]  /*08c0*/  HADD2.F32 R16, -RZ, R16.H0_H0 ;  /* 0x20000010ff107230 */ /* 0x000fe20000004100 */
[----:B------:R-:W-:Y:S01]  /*08d0*/  FMUL.FTZ R17, R2, R3 ;  /* 0x0000000302117220 */ /* 0x000fe20000410000 */
[----:B------:R-:W-:Y:S02]  /*08e0*/  HADD2.F32 R2, -RZ, R38.H0_H0 ;  /* 0x20000026ff027230 */ /* 0x000fe40000004100 */
[----:B------:R-:W-:Y:S01]  /*08f0*/  HADD2.F32 R3, -RZ, R20.H0_H0 ;  /* 0x20000014ff037230 */ /* 0x000fe20000004100 */
[----:B------:R-:W-:Y:S01]  /*0900*/  FFMA.FTZ R16, R23, R16, R17 ;  /* 0x0000001017107223 */ /* 0x000fe20000010011 */
[----:B------:R-:W-:Y:S02]  /*0910*/  HADD2.F32 R38, -RZ, R38.H1_H1 ;  /* 0x30000026ff267230 */ /* 0x000fe40000004100 */
[----:B------:R-:W-:Y:S01]  /*0920*/  HADD2.F32 R17, -RZ, R20.H1_H1 ;  /* 0x30000014ff117230 */ /* 0x000fe20000004100 */
[----:B------:R-:W-:Y:S01]  /*0930*/  FFMA.FTZ R16, R2, R3, R16 ;  /* 0x0000000302107223 */ /* 0x000fe20000010010 */
[----:B------:R-:W-:-:S02]  /*0940*/  HADD2.F32 R2, -RZ, R22.H0_H0 ;  /* 0x20000016ff027230 */ /* 0x000fc40000004100 */
[----:B------:R-:W-:Y:S01]  /*0950*/  HADD2.F32 R3, -RZ, R18.H0_H0 ;  /* 0x20000012ff037230 */ /* 0x000fe20000004100 */
[----:B------:R-:W-:Y:S01]  /*0960*/  FFMA.FTZ R16, R38, R17, R16 ;  /* 0x0000001126107223 */ /* 0x000fe20000010010 */
[----:B------:R-:W-:Y:S02]  /*0970*/  HADD2.F32 R22, -RZ, R22.H1_H1 ;  /* 0x30000016ff167230 */ /* 0x000fe40000004100 */
[----:B------:R-:W-:Y:S01]  /*0980*/  HADD2.F32 R17, -RZ, R18.H1_H1 ;  /* 0x30000012ff117230 */ /* 0x000fe20000004100 */
[----:B------:R-:W-:Y:S01]  /*0990*/  FFMA.FTZ R16, R2, R3, R16 ;  /* 0x0000000302107223 */ /* 0x000fe20000010010 */
[--C-:B------:R-:W-:Y:S02]  /*09a0*/  HADD2.F32 R2, -RZ, R36.reuse.H0_H0 ;  /* 0x20000024ff027230 */ /* 0x100fe40000004100 */
[----:B------:R-:W-:Y:S01]  /*09b0*/  HADD2.F32 R3, -RZ, R19.H0_H0 ;  /* 0x20000013ff037230 */ /* 0x000fe20000004100 */
[----:B------:R-:W-:Y:S01]  /*09c0*/  FFMA.FTZ R16, R22, R17, R16 ;  /* 0x0000001116107223 */ /* 0x000fe20000010010 */
[----:B------:R-:W-:-:S02]  /*09d0*/  HADD2.F32 R36, -RZ, R36.H1_H1 ;  /* 0x30000024ff247230 */ /* 0x000fc40000004100 */
[----:B------:R-:W-:Y:S01]  /*09e0*/  HADD2.F32 R17, -RZ, R19.H1_H1 ;  /* 0x30000013ff117230 */ /* 0x000fe20000004100 */
[----:B------:R-:W-:Y:S01]  /*09f0*/  FFMA.FTZ R16, R2, R3, R16 ;  /* 0x0000000302107223 */ /* 0x000fe20000010010 */
[----:B------:R-:W-:Y:S02]  /*0a00*/  HADD2.F32 R2, -RZ, R30.H0_H0 ;  /* 0x2000001eff027230 */ /* 0x000fe40000004100 */
[----:B------:R-:W-:Y:S01]  /*0a10*/  HADD2.F32 R3, -RZ, R8.H0_H0 ;  /* 0x20000008ff037230 */ /* 0x000fe20000004100 */
[----:B------:R-:W-:Y:S01]  /*0a20*/  FFMA.FTZ R16, R36, R17, R16 ;  /* 0x0000001124107223 */ /* 0x000fe20000010010 */
[----:B------:R-:W-:Y:S01]  /*0a30*/  MOV R17, R9 ;  /* 0x0000000900117202 */ /* 0x000fe20000000f00 */
[----:B------:R-:W-:Y:S02]  /*0a40*/  HADD2.F32 R30, -RZ, R30.H1_H1 ;  /* 0x3000001eff1e7230 */ /* 0x000fe40000004100 */
[----:B------:R-:W-:Y:S01]  /*0a50*/  HADD2.F32 R9, -RZ, R8.H1_H1 ;  /* 0x30000008ff097230 */ /* 0x000fe20000004100 */
[----:B------:R-:W-:Y:S01]  /*0a60*/  FFMA.FTZ R16, R2, R3, R16 ;  /* 0x0000000302107223 */ /* 0x000fe20000010010 */
[----:B------:R-:W-:-:S02]  /*0a70*/  HADD2.F32 R2, -RZ, R34.H0_H0 ;  /* 0x20000022ff027230 */ /* 0x000fc40000004100 */
[--C-:B------:R-:W-:Y:S01]  /*0a80*/  HADD2.F32 R3, -RZ, R17.reuse.H0_H0 ;  /* 0x20000011ff037230 */ /* 0x100fe20000004100 */
[----:B------:R-:W-:Y:S01]  /*0a90*/  FFMA.FTZ R16, R30, R9, R16 ;  /* 0x000000091e107223 */ /* 0x000fe20000010010 */
[----:B------:R-:W-:Y:S02]  /*0aa0*/  HADD2.F32 R34, -RZ, R34.H1_H1 ;  /* 0x30000022ff227230 */ /* 0x000fe40000004100 */
[----:B------:R-:W-:Y:S01]  /*0ab0*/  HADD2.F32 R9, -RZ, R17.H1_H1 ;  /* 0x30000011ff097230 */ /* 0x000fe20000004100 */
[----:B------:R-:W-:Y:S01]  /*0ac0*/  FFMA.FTZ R16, R2, R3, R16 ;  /* 0x0000000302107223 */ /* 0x000fe20000010010 */
[----:B------:R-:W-:Y:S02]  /*0ad0*/  HADD2.F32 R2, -RZ, R0.H0_H0 ;  /* 0x20000000ff027230 */ /* 0x000fe40000004100 */
        /* <DEDUP_REMOVED lines=35> */
[----:B------:R-:W-:-:S03]  /*0d10*/  SHF.R.S32.HI R5, RZ, 0x1f, R39 ;  /* 0x0000001fff057819 */ /* 0x000fc60000011427 */
[----:B------:R-:W-:-:S05]  /*0d20*/  FFMA.FTZ R0, R7, R2, R0 ;  /* 0x0000000207007223 */ /* 0x000fca0000010000 */
[----:B------:R-:W0:Y:S02]  /*0d30*/  SHFL.BFLY PT, R3, R0, 0x2, 0x1f ;  /* 0x0c401f0000037f89 */ /* 0x000e2400000e0000 */
[----:B0-----:R-:W-:-:S05]  /*0d40*/  FADD.FTZ R3, R0, R3 ;  /* 0x0000000300037221 */ /* 0x001fca0000010000 */
[----:B------:R0:W1:Y:S01]  /*0d50*/  SHFL.BFLY PT, R4, R3, 0x1, 0x1f ;  /* 0x0c201f0003047f89 */ /* 0x00006200000e0000 */
[----:B------:R-:W-:Y:S05]  /*0d60*/  @P0 EXIT ;  /* 0x000000000000094d */ /* 0x000fea0003800000 */
[----:B------:R-:W-:Y:S01]  /*0d70*/  LEA.HI R28, P0, R28, R39, RZ, 0x1e ;  /* 0x000000271c1c7211 */ /* 0x000fe2000781f0ff */
[----:B-1----:R-:W-:-:S03]  /*0d80*/  FADD.FTZ R4, R3, R4 ;  /* 0x0000000403047221 */ /* 0x002fc60000010000 */
[----:B------:R-:W-:Y:S02]  /*0d90*/  IADD3.X R5, RZ, R5, RZ, P0, !PT ;  /* 0x00000005ff057210 */ /* 0x000fe400007fe4ff */
[----:B------:R-:W-:-:S04]  /*0da0*/  LEA R2, P0, R28, c[0x0][0x3c8], 0x2 ;  /* 0x0000f2001c027a11 */ /* 0x000fc800078010ff */
[----:B0-----:R-:W-:Y:S01]  /*0db0*/  LEA.HI.X R3, R28, c[0x0][0x3cc], R5, 0x2, P0 ;  /* 0x0000f3001c037a11 */ /* 0x001fe200000f1405 */
[----:B------:R-:W-:-:S05]  /*0dc0*/  FMUL.FTZ R5, R4, c[0x0][0x2d4] ;  /* 0x0000b50004057a20 */ /* 0x000fca0000410000 */
[----:B------:R-:W-:Y:S01]  /*0dd0*/  STG.E [R2.64], R5 ;  /* 0x0000000502007986 */ /* 0x000fe2000c101904 */
[----:B------:R-:W-:Y:S05]  /*0de0*/  EXIT ;  /* 0x000000000000794d */ /* 0x000fea0003800000 */
.L_x_387:
        /* <DEDUP_REMOVED lines=9> */
.L_x_677:


//--------------------- .text._ZN5flash25flash_bwd_dot_do_o_kernelILb1E23Flash_bwd_kernel_traitsILi96ELi64ELi128ELi8ELi2ELi4ELi4ELb1ELb0EN7cutlass6half_tE19Flash_kernel_traitsILi96ELi64ELi128ELi8ES3_EEEEvNS_16Flash_bwd_paramsE --------------------------
	.section	.text._ZN5flash25flash_bwd_dot_do_o_kernelILb1E23Flash_bwd_kernel_traitsILi96ELi64ELi128ELi8ELi2ELi4ELi4ELb1ELb0EN7cutlass6half_tE19Flash_kernel_traitsILi96ELi64ELi128ELi8ES3_EEEEvNS_16Flash_bwd_paramsE,"ax",@progbits
	.sectioninfo	@"SHI_REGISTERS=45"
	.align	128
        .global         _ZN5flash25flash_bwd_dot_do_o_kernelILb1E23Flash_bwd_kernel_traitsILi96ELi64ELi128ELi8ELi2ELi4ELi4ELb1ELb0EN7cutlass6half_tE19Flash_kernel_traitsILi96ELi64ELi128ELi8ES3_EEEEvNS_16Flash_bwd_paramsE
        .type           _ZN5flash25flash_bwd_dot_do_o_kernelILb1E23Flash_bwd_kernel_traitsILi96ELi64ELi128ELi8ELi2ELi4ELi4ELb1ELb0EN7cutlass6half_tE19Flash_kernel_traitsILi96ELi64ELi128ELi8ES3_EEEEvNS_16Flash_bwd_paramsE,@function
        .size           _ZN5flash25flash_bwd_dot_do_o_kernelILb1E23Flash_bwd_kernel_traitsILi96ELi64ELi128ELi8ELi2ELi4ELi4ELb1ELb0EN7cutlass6half_tE19Flash_kernel_traitsILi96ELi64ELi128ELi8ES3_EEEEvNS_16Flash_bwd_paramsE,(.L_x_678 - _ZN5flash25flash_bwd_dot_do_o_kernelILb1E23Flash_bwd_kernel_traitsILi96ELi64ELi128ELi8ELi2ELi4ELi4ELb1ELb0EN7cutlass6half_tE19Flash_kernel_traitsILi96ELi64ELi128ELi8ES3_EEEEvNS_16Flash_bwd_paramsE)
        .other          _ZN5flash25flash_bwd_dot_do_o_kernelILb1E23Flash_bwd_kernel_traitsILi96ELi64ELi128ELi8ELi2ELi4ELi4ELb1ELb0EN7cutlass6half_tE19Flash_kernel_traitsILi96ELi64ELi128ELi8ES3_EEEEvNS_16Flash_bwd_paramsE,@"STO_CUDA_ENTRY STV_DEFAULT"
_ZN5flash25flash_bwd_dot_do_o_kernelILb1E23Flash_bwd_kernel_traitsILi96ELi64ELi128ELi8ELi2ELi4ELi4ELb1ELb0EN7cutlass6half_tE19Flash_kernel_traitsILi96ELi64ELi128ELi8ES3_EEEEvNS_16Flash_bwd_paramsE:
.text._ZN5flash25flash_bwd_dot_do_o_kernelILb1E23Flash_bwd_kernel_traitsILi96ELi64ELi128ELi8ELi2ELi4ELi4ELb1ELb0EN7cutlass6half_tE19Flash_kernel_traitsILi96ELi64ELi128ELi8ES3_EEEEvNS_16Flash_bwd_paramsE:
        /* <DEDUP_REMOVED lines=11> */
[----:B0-----:R-:W-:Y:S01]  /*00b0*/  SHF.L.U32 R35, R35, 0x6, RZ ;  /* 0x0000000623237819 */ /* 0x001fe200000006ff */
[----:B--2---:R-:W-:Y:S01]  /*00c0*/  @P0 IMAD.IADD R4, R4, 0x1, -R5 ;  /* 0x0000000104040824 */ /* 0x004fe200078e0a05 */
[----:B------:R-:W-:-:S04]  /*00d0*/  @!P0 MOV R4, c[0x0][0x214] ;  /* 0x0000850000048a02 */ /* 0x000fc80000000f00 */
[----:B------:R-:W-:-:S13]  /*00e0*/  ISETP.GT.AND P1, PT, R4, R35, PT ;  /* 0x000000230400720c */ /* 0x000fda0003f24270 */
[----:B------:R-:W-:Y:S05]  /*00f0*/  @!P1 EXIT ;  /* 0x000000000000994d */ /* 0x000fea0003800000 */
[----:B------:R-:W-:Y:S01]  /*0100*/  ISETP.NE.AND P1, PT, R5, -0x1, PT ;  /* 0xffffffff0500780c */ /* 0x000fe20003f25270 */
[----:B------:R-:W-:Y:S01]  /*0110*/  IMAD.WIDE R2, R6, 0x80, RZ ;  /* 0x0000008006027825 */ /* 0x000fe200078e02ff */
[----:B------:R-:W0:Y:S01]  /*0120*/  S2R R32, SR_CTAID.Z ;  /* 0x0000000000207919 */ /* 0x000e220000002700 */
[----:B------:R-:W-:Y:S01]  /*0130*/  SHF.R.S32.HI R40, RZ, 0x1f, R35 ;  /* 0x0000001fff287819 */ /* 0x000fe20000011423 */
[----:B------:R-:W-:Y:S01]  /*0140*/  ULDC.U8 UR6, c[0x0][0x328] ;  /* 0x0000ca0000067ab9 */ /* 0x000fe20000000000 */
[----:B------:R-:W-:Y:S01]  /*0150*/  IMAD.MOV.U32 R7, RZ, RZ, c[0x0][0x1c0] ;  /* 0x00007000ff077624 */ /* 0x000fe200078e00ff */
[----:B------:R-:W-:Y:S01]  /*0160*/  SEL R10, R2, RZ, P0 ;  /* 0x000000ff020a7207 */ /* 0x000fe20000000000 */
[----:B------:R-:W1:Y:S01]  /*0170*/  S2R R29, SR_TID.X ;  /* 0x00000000001d7919 */ /* 0x000e620000002100 */
[----:B------:R-:W-:Y:S01]  /*0180*/  SEL R11, R3, RZ, P0 ;  /* 0x000000ff030b7207 */ /* 0x000fe20000000000 */
[----:B------:R-:W-:Y:S01]  /*0190*/  IMAD.WIDE R2, R6, c[0x0][0x224], RZ ;  /* 0x0000890006027a25 */ /* 0x000fe200078e02ff */
[----:B------:R-:W-:-:S03]  /*01a0*/  SHF.R.S32.HI R15, RZ, 0x1f, R7 ;  /* 0x0000001fff0f7819 */ /* 0x000fc60000011407 */
[----:B------:R-:W-:Y:S01]  /*01b0*/  @P1 IMAD.WIDE.U32 R8, R5, c[0x0][0x370], RZ ;  /* 0x0000dc0005081a25 */ /* 0x000fe200078e00ff */
[----:B------:R-:W-:-:S03]  /*01c0*/  @!P1 SHF.R.S32.HI R14, RZ, 0x1f, R6 ;  /* 0x0000001fff0e9819 */ /* 0x000fc60000011406 */
[----:B------:R-:W-:Y:S01]  /*01d0*/  IMAD R3, R3, c[0x0][0x1c0], RZ ;  /* 0x0000700003037a24 */ /* 0x000fe200078e02ff */
[----:B------:R-:W-:Y:S01]  /*01e0*/  @P1 MOV R0, R8 ;  /* 0x0000000800001202 */ /* 0x000fe20000000f00 */
[----:B------:R-:W-:Y:S01]  /*01f0*/  @P1 IMAD.WIDE.U32 R12, R5, c[0x0][0x1e8], RZ ;  /* 0x00007a00050c1a25 */ /* 0x000fe200078e00ff */
[----:B------:R-:W-:-:S03]  /*0200*/  @!P1 SHF.R.S32.HI R8, RZ, 0x1f, R6 ;  /* 0x0000001fff089819 */ /* 0x000fc60000011406 */
[----:B------:R-:W-:Y:S01]  /*0210*/  IMAD R19, R2, R15, R3 ;  /* 0x0000000f02137224 */ /* 0x000fe200078e0203 */
[----:B------:R-:W-:Y:S01]  /*0220*/  @P1 MOV R34, R12 ;  /* 0x0000000c00221202 */ /* 0x000fe20000000f00 */
[----:B------:R-:W-:Y:S01]  /*0230*/  @!P1 IMAD R3, R14, c[0x0][0x1e0], RZ ;  /* 0x000078000e039a24 */ /* 0x000fe200078e02ff */
[----:B------:R-:W-:Y:S01]  /*0240*/  MOV R14, c[0x0][0x22c] ;  /* 0x00008b00000e7a02 */ /* 0x000fe20000000f00 */
[----:B------:R-:W-:Y:S01]  /*0250*/  @!P1 IMAD R17, R8, c[0x0][0x368], RZ ;  /* 0x0000da0008119a24 */ /* 0x000fe200078e02ff */
[----:B0-----:R-:W-:Y:S01]  /*0260*/  SHF.R.S32.HI R28, RZ, 0x1f, R32 ;  /* 0x0000001fff1c7819 */ /* 0x001fe20000011420 */
[----:B------:R-:W-:Y:S02]  /*0270*/  @!P1 IMAD R15, R6, c[0x0][0x1e4], R3 ;  /* 0x00007900060f9a24 */ /* 0x000fe400078e0203 */
[----:B------:R-:W-:Y:S02]  /*0280*/  @P1 IMAD R25, R5, c[0x0][0x374], R9 ;  /* 0x0000dd0005191a24 */ /* 0x000fe400078e0209 */
[----:B------:R-:W-:-:S04]  /*0290*/  IMAD.WIDE.U32 R2, R2, c[0x0][0x1c0], RZ ;  /* 0x0000700002027a25 */ /* 0x000fc800078e00ff */
[C---:B------:R-:W-:Y:S01]  /*02a0*/  @!P1 IMAD.WIDE.U32 R8, R6.reuse, c[0x0][0x368], RZ ;  /* 0x0000da0006089a25 */ /* 0x040fe200078e00ff */
[----:B------:R-:W-:Y:S02]  /*02b0*/  IADD3 R12, R3, R19, RZ ;  /* 0x00000013030c7210 */ /* 0x000fe40007ffe0ff */
[----:B------:R-:W-:Y:S01]  /*02c0*/  SHF.R.S32.HI R3, RZ, 0x1f, R14 ;  /* 0x0000001fff037819 */ /* 0x000fe2000001140e */
[----:B------:R-:W-:Y:S01]  /*02d0*/  @!P1 IMAD R17, R6, c[0x0][0x36c], R17 ;  /* 0x0000db0006119a24 */ /* 0x000fe200078e0211 */
[----:B------:R-:W-:Y:S01]  /*02e0*/  @!P1 MOV R0, R8 ;  /* 0x0000000800009202 */ /* 0x000fe20000000f00 */
[----:B------:R-:W-:Y:S02]  /*02f0*/  IMAD R12, R12, c[0x0][0x22c], RZ ;  /* 0x00008b000c0c7a24 */ /* 0x000fe400078e02ff */
[----:B------:R-:W-:Y:S01]  /*0300*/  @P1 IMAD R33, R5, c[0x0][0x1ec], R13 ;  /* 0x00007b0005211a24 */ /* 0x000fe200078e020d */
[----:B------:R-:W-:Y:S01]  /*0310*/  @!P1 IADD3 R25, R9, R17, RZ ;  /* 0x0000001109199210 */ /* 0x000fe20007ffe0ff */
[----:B------:R-:W-:Y:S01]  /*0320*/  @!P1 IMAD.WIDE.U32 R8, R6, c[0x0][0x1e0], RZ ;  /* 0x0000780006089a25 */ /* 0x000fe200078e00ff */
[----:B------:R-:W-:-:S03]  /*0330*/  IADD3 R17, P0, R35, R10, RZ ;  /* 0x0000000a23117210 */ /* 0x000fc60007f1e0ff */
[----:B------:R-:W-:Y:S01]  /*0340*/  @P1 IMAD.MOV.U32 R13, RZ, RZ, R5 ;  /* 0x000000ffff0d1224 */ /* 0x000fe200078e0005 */
[----:B------:R-:W-:Y:S01]  /*0350*/  @!P1 MOV R34, R8 ;  /* 0x0000000800229202 */ /* 0x000fe20000000f00 */
[----:B------:R-:W-:Y:S01]  /*0360*/  @!P1 IMAD.MOV.U32 R13, RZ, RZ, -0x1 ;  /* 0xffffffffff0d9424 */ /* 0x000fe200078e00ff */
[----:B------:R-:W-:Y:S01]  /*0370*/  @!P1 IADD3 R33, R9, R15, RZ ;  /* 0x0000000f09219210 */ /* 0x000fe20007ffe0ff */
[----:B------:R-:W-:Y:S01]  /*0380*/  IMAD.WIDE R8, R7, c[0x0][0x22c], RZ ;  /* 0x00008b0007087a25 */ /* 0x000fe200078e02ff */
[----:B------:R-:W-:-:S03]  /*0390*/  MOV R15, RZ ;  /* 0x000000ff000f7202 */ /* 0x000fc60000000f00 */
[----:B------:R-:W-:Y:S01]  /*03a0*/  IMAD R19, R3, R2, R12 ;  /* 0x0000000203137224 */ /* 0x000fe200078e020c */
[----:B------:R-:W-:Y:S01]  /*03b0*/  IADD3.X R3, R40, R11, RZ, P0, !PT ;  /* 0x0000000b28037210 */ /* 0x000fe200007fe4ff */
[----:B------:R-:W-:Y:S01]  /*03c0*/  IMAD R14, R9, R13, RZ ;  /* 0x0000000d090e7224 */ /* 0x000fe200078e02ff */
[----:B------:R-:W-:Y:S01]  /*03d0*/  ISETP.NE.AND P0, PT, RZ, UR6, PT ;  /* 0x00000006ff007c0c */ /* 0x000fe2000bf05270 */
[----:B------:R-:W-:-:S04]  /*03e0*/  IMAD.WIDE.U32 R10, R2, c[0x0][0x22c], RZ ;  /* 0x00008b00020a7a25 */ /* 0x000fc800078e00ff */
[C---:B------:R-:W-:Y:S02]  /*03f0*/  IMAD R21, R8.reuse, R15, R14 ;  /* 0x0000000f08157224 */ /* 0x040fe400078e020e */
[----:B------:R-:W-:Y:S02]  /*0400*/  IMAD R14, R3, R8, RZ ;  /* 0x00000008030e7224 */ /* 0x000fe400078e02ff */
[----:B------:R-:W-:-:S04]  /*0410*/  IMAD.WIDE.U32 R12, R8, R13, RZ ;  /* 0x0000000d080c7225 */ /* 0x000fc800078e00ff */
[----:B------:R-:W-:Y:S01]  /*0420*/  IMAD R15, R32, c[0x0][0x22c], RZ ;  /* 0x00008b00200f7a24 */ /* 0x000fe200078e02ff */
[----:B------:R-:W-:Y:S01]  /*0430*/  SEL R12, R10, R12, !P1 ;  /* 0x0000000c0a0c7207 */ /* 0x000fe20004800000 */
[----:B------:R-:W-:-:S03]  /*0440*/  IMAD.WIDE.U32 R2, R17, R8, RZ ;  /* 0x0000000811027225 */ /* 0x000fc600078e00ff */
[----:B------:R-:W-:Y:S01]  /*0450*/  SHF.R.S32.HI R10, RZ, 0x1f, R15 ;  /* 0x0000001fff0a7819 */ /* 0x000fe2000001140f */
[----:B------:R-:W-:Y:S02]  /*0460*/  IMAD R9, R9, R17, R14 ;  /* 0x0000001109097224 */ /* 0x000fe400078e020e */
[----:B------:R-:W-:Y:S01]  /*0470*/  IMAD.IADD R11, R11, 0x1, R19 ;  /* 0x000000010b0b7824 */ /* 0x000fe200078e0213 */
[----:B------:R-:W-:Y:S02]  /*0480*/  @P1 IADD3 R11, R13, R21, RZ ;  /* 0x000000150d0b1210 */ /* 0x000fe40007ffe0ff */
[----:B------:R-:W-:Y:S01]  /*0490*/  IADD3 R13, R3, R9, RZ ;  /* 0x00000009030d7210 */ /* 0x000fe20007ffe0ff */
[----:B------:R-:W-:Y:S05]  /*04a0*/  @!P0 BRA `(.L_x_388) ;  /* 0x0000007000008947 */ /* 0x000fea0003800000 */
[----:B-1----:R-:W-:Y:S01]  /*04b0*/  HFMA2.MMA R8, -RZ, RZ, 0, 7.62939453125e-06 ;  /* 0x00000080ff087435 */ /* 0x002fe200000001ff */
[----:B------:R-:W-:Y:S02]  /*04c0*/  @!P1 IMAD R5, R6, c[0x0][0x224], RZ ;  /* 0x0000890006059a24 */ /* 0x000fe400078e02ff */
[----:B------:R-:W-:-:S03]  /*04d0*/  IMAD.MOV.U32 R9, RZ, RZ, c[0x0][0x210] ;  /* 0x00008400ff097624 */ /* 0x000fc600078e00ff */
[----:B------:R-:W-:-:S04]  /*04e0*/  LEA R6, R6, R5, 0x7 ;  /* 0x0000000506067211 */ /* 0x000fc800078e38ff */
[----:B------:R-:W-:-:S04]  /*04f0*/  IMAD R5, R8, R9, c[0x0][0x234] ;  /* 0x00008d0008057624 */ /* 0x000fc800078e0209 */
[----:B------:R-:W-:Y:S01]  /*0500*/  IMAD R42, R5, R32, R6 ;  /* 0x00000020052a7224 */ /* 0x000fe200078e0206 */
[----:B------:R-:W-:Y:S05]  /*0510*/  BRA `(.L_x_389) ;  /* 0x0000002000007947 */ /* 0x000fea0003800000 */
.L_x_388:
[----:B-1----:R-:W-:-:S04]  /*0520*/  IMAD R6, R6, c[0x0][0x1c0], R32 ;  /* 0x0000700006067a24 */ /* 0x002fc800078e0220 */
[----:B------:R-:W-:Y:S02]  /*0530*/  IMAD R42, R6, c[0x0][0x224], RZ ;  /* 0x00008900062a7a24 */ /* 0x000fe400078e02ff */
.L_x_389:
[----:B------:R-:W-:Y:S01]  /*0540*/  SHF.R.S32.HI R6, RZ, 0x1f, R29 ;  /* 0x0000001fff067819 */ /* 0x000fe2000001141d */
[----:B------:R-:W-:Y:S01]  /*0550*/  IMAD.IADD R9, R4, 0x1, -R35 ;  /* 0x0000000104097824 */ /* 0x000fe200078e0a23 */
[----:B------:R-:W-:Y:S01]  /*0560*/  IADD3 R12, P0, P1, R2, R12, R15 ;  /* 0x0000000c020c7210 */ /* 0x000fe2000791e00f */
[----:B------:R-:W-:Y:S01]  /*0570*/  IMAD R7, R7, c[0x0][0x22c], RZ ;  /* 0x00008b0007077a24 */ /* 0x000fe200078e02ff */
[CC--:B------:R-:W-:Y:S01]  /*0580*/  LEA.HI R3, R6.reuse, R29.reuse, RZ, 0x3 ;  /* 0x0000001d06037211 */ /* 0x0c0fe200078f18ff */
[----:B------:R-:W-:Y:S01]  /*0590*/  BSSY B0, `(.L_x_390) ;  /* 0x0000031000007945 */ /* 0x000fe20003800000 */
[-C--:B------:R-:W-:Y:S01]  /*05a0*/  LEA.HI R2, R6, R29.reuse, RZ, 0x2 ;  /* 0x0000001d06027211 */ /* 0x080fe200078f10ff */
[----:B------:R-:W-:Y:S01]  /*05b0*/  CS2R R20, SRZ ;  /* 0x0000000000147805 */ /* 0x000fe2000001ff00 */
[----:B------:R-:W-:Y:S01]  /*05c0*/  LOP3.LUT R8, R3, 0x3ffffff8, RZ, 0xc0, !PT ;  /* 0x3ffffff803087812 */ /* 0x000fe200078ec0ff */
[----:B------:R-:W-:Y:S01]  /*05d0*/  CS2R R14, SRZ ;  /* 0x00000000000e7805 */ /* 0x000fe2000001ff00 */
[----:B------:R-:W-:Y:S01]  /*05e0*/  SHF.R.S32.HI R6, RZ, 0x2, R2 ;  /* 0x00000002ff067819 */ /* 0x000fe20000011402 */
[----:B------:R-:W-:Y:S01]  /*05f0*/  CS2R R16, SRZ ;  /* 0x0000000000107805 */ /* 0x000fe2000001ff00 */
[----:B------:R-:W-:Y:S01]  /*0600*/  IADD3 R8, -R8, R29, RZ ;  /* 0x0000001d08087210 */ /* 0x000fe20007ffe1ff */
[----:B------:R-:W-:Y:S01]  /*0610*/  CS2R R18, SRZ ;  /* 0x0000000000127805 */ /* 0x000fe2000001ff00 */
[----:B------:R-:W-:-:S02]  /*0620*/  IADD3.X R4, R13, R11, R10, P0, P1 ;  /* 0x0000000b0d047210 */ /* 0x000fc400007e240a */
[----:B------:R-:W-:Y:S01]  /*0630*/  SHF.R.S32.HI R3, RZ, 0x3, R3 ;  /* 0x00000003ff037819 */ /* 0x000fe20000011403 */
[----:B------:R-:W-:Y:S01]  /*0640*/  CS2R R10, SRZ ;  /* 0x00000000000a7805 */ /* 0x000fe2000001ff00 */
[----:B------:R-:W-:Y:S02]  /*0650*/  SHF.L.U32 R8, R8, 0x2, RZ ;  /* 0x0000000208087819 */ /* 0x000fe400000006ff */
[----:B------:R-:W-:Y:S02]  /*0660*/  ISETP.GE.AND P0, PT, R6, R9, PT ;  /* 0x000000090600720c */ /* 0x000fe40003f06270 */
[----:B------:R-:W-:Y:S01]  /*0670*/  LOP3.LUT R2, R2, 0x1ffffffc, RZ, 0xc0, !PT ;  /* 0x1ffffffc02027812 */ /* 0x000fe200078ec0ff */
[----:B------:R-:W-:Y:S01]  /*0680*/  IMAD R3, R3, R7, R8 ;  /* 0x0000000703037224 */ /* 0x000fe200078e0208 */
[----:B------:R-:W-:Y:S01]  /*0690*/  MOV R24, RZ ;  /* 0x000000ff00187202 */ /* 0x000fe20000000f00 */
[----:B------:R-:W-:Y:S01]  /*06a0*/  CS2R R8, SRZ ;  /* 0x0000000000087805 */ /* 0x000fe2000001ff00 */
[----:B------:R-:W-:-:S02]  /*06b0*/  IADD3 R2, -R2, R29, RZ ;  /* 0x0000001d02027210 */ /* 0x000fc40007ffe1ff */
[C---:B------:R-:W-:Y:S02]  /*06c0*/  IADD3 R5, P1, R3.reuse, R12, RZ ;  /* 0x0000000c03057210 */ /* 0x040fe40007f3e0ff */
[----:B------:R-:W-:Y:S01]  /*06d0*/  SHF.L.U32 R30, R2, 0x3, RZ ;  /* 0x00000003021e7819 */ /* 0x000fe200000006ff */
[----:B------:R-:W-:Y:S01]  /*06e0*/  CS2R R12, SRZ ;  /* 0x00000000000c7805 */ /* 0x000fe2000001ff00 */
[----:B------:R-:W-:Y:S02]  /*06f0*/  LEA.HI.X.SX32 R4, R3, R4, 0x1, P1 ;  /* 0x0000000403047211 */ /* 0x000fe400008f0eff */
        /* <DEDUP_REMOVED lines=9> */
[----:B------:R-:W-:Y:S01]  /*0790*/  IMAD R27, R28, c[0x0][0x378], RZ ;  /* 0x0000de001c1b7a24 */ /* 0x000fe200078e02ff */
[----:B------:R-:W-:Y:S02]  /*07a0*/  IADD3 R0, R30, 0x40, RZ ;  /* 0x000000401e007810 */ /* 0x000fe40007ffe0ff */
[----:B------:R-:W-:Y:S01]  /*07b0*/  IADD3.X R23, R25, R23, R26, P1, !PT ;  /* 0x0000001719177210 */ /* 0x000fe20000ffe41a */
[----:B------:R-:W-:Y:S01]  /*07c0*/  IMAD R25, R32, c[0x0][0x37c], R27 ;  /* 0x0000df0020197a24 */ /* 0x000fe200078e021b */
[----:B------:R-:W-:Y:S02]  /*07d0*/  ISETP.GE.AND P3, PT, R0, c[0x0][0x220], PT ;  /* 0x0000880000007a0c */ /* 0x000fe40003f66270 */
[----:B------:R-:W-:Y:S01]  /*07e0*/  ISETP.GE.AND P1, PT, R30, c[0x0][0x220], PT ;  /* 0x000088001e007a0c */ /* 0x000fe20003f26270 */
[----:B------:R-:W-:-:S04]  /*07f0*/  IMAD.WIDE.U32 R26, R32, c[0x0][0x378], R22 ;  /* 0x0000de00201a7a25 */ /* 0x000fc800078e0016 */
[----:B------:R-:W-:Y:S01]  /*0800*/  IMAD R23, R3, c[0x0][0x370], RZ ;  /* 0x0000dc0003177a24 */ /* 0x000fe200078e02ff */
[----:B------:R-:W-:-:S03]  /*0810*/  IADD3 R27, R27, R25, RZ ;  /* 0x000000191b1b7210 */ /* 0x000fc60007ffe0ff */
[C---:B------:R-:W-:Y:S02]  /*0820*/  IMAD R23, R6.reuse, c[0x0][0x374], R23 ;  /* 0x0000dd0006177a24 */ /* 0x040fe400078e0217 */
[----:B------:R-:W-:-:S04]  /*0830*/  IMAD.WIDE.U32 R26, R6, c[0x0][0x370], R26 ;  /* 0x0000dc00061a7a25 */ /* 0x000fc800078e001a */
[----:B------:R-:W-:Y:S01]  /*0840*/  IMAD.IADD R23, R27, 0x1, R23 ;  /* 0x000000011b177824 */ /* 0x000fe200078e0217 */
[----:B------:R-:W-:-:S04]  /*0850*/  LEA R22, P4, R26, c[0x0][0x330], 0x1 ;  /* 0x0000cc001a167a11 */ /* 0x000fc800078808ff */
[----:B------:R-:W-:-:S05]  /*0860*/  LEA.HI.X R23, R26, c[0x0][0x334], R23, 0x1, P4 ;  /* 0x0000cd001a177a11 */ /* 0x000fca00020f0c17 */
[----:B------:R0:W5:Y:S04]  /*0870*/  @!P1 LDG.E.128 R8, [R22.64] ;  /* 0x0000000416089981 */ /* 0x000168000c1e1d00 */
[----:B------:R0:W5:Y:S04]  /*0880*/  @!P2 LDG.E.128 R12, [R22.64+0x40] ;  /* 0x00004004160ca981 */ /* 0x000168000c1e1d00 */
[----:B------:R0:W5:Y:S02]  /*0890*/  @!P3 LDG.E.128 R16, [R22.64+0x80] ;  /* 0x000080041610b981 */ /* 0x000164000c1e1d00 */
.L_x_391:
[----:B------:R-:W-:Y:S05]  /*08a0*/  BSYNC B0 ;  /* 0x0000000000007941 */ /* 0x000fea0003800000 */
.L_x_390:
[----:B------:R-:W-:Y:S01]  /*08b0*/  BSSY B0, `(.L_x_392) ;  /* 0x0000026000007945 */ /* 0x000fe20003800000 */
[----:B------:R-:W-:Y:S01]  /*08c0*/  HFMA2.MMA R25, -RZ, RZ, 0, 0 ;  /* 0x00000000ff197435 */ /* 0x000fe200000001ff */
[----:B-----5:R-:W-:Y:S01]  /*08d0*/  MOV R0, R8 ;  /* 0x0000000800007202 */ /* 0x020fe20000000f00 */
[----:B------:R-:W-:Y:S01]  /*08e0*/  IMAD.MOV.U32 R38, RZ, RZ, R12 ;  /* 0x000000ffff267224 */ /* 0x000fe200078e000c */
[----:B------:R-:W-:Y:S01]  /*08f0*/  MOV R36, R9 ;  /* 0x0000000900247202 */ /* 0x000fe20000000f00 */
[----:B0-----:R-:W-:Y:S01]  /*0900*/  CS2R R22, SRZ ;  /* 0x0000000000167805 */ /* 0x001fe2000001ff00 */
[----:B------:R-:W-:Y:S01]  /*0910*/  MOV R37, R10 ;  /* 0x0000000a00257202 */ /* 0x000fe20000000f00 */
[----:B------:R-:W-:Y:S01]  /*0920*/  CS2R R8, SRZ ;  /* 0x0000000000087805 */ /* 0x000fe2000001ff00 */
[----:B------:R-:W-:Y:S01]  /*0930*/  MOV R39, R11 ;  /* 0x0000000b00277202 */ /* 0x000fe20000000f00 */
[----:B------:R-:W-:Y:S01]  /*0940*/  CS2R R26, SRZ ;  /* 0x00000000001a7805 */ /* 0x000fe2000001ff00 */
[----:B------:R-:W-:Y:S01]  /*0950*/  MOV R41, R13 ;  /* 0x0000000d00297202 */ /* 0x000fe20000000f00 */
[----:B------:R-:W-:Y:S01]  /*0960*/  CS2R R10, SRZ ;  /* 0x00000000000a7805 */ /* 0x000fe2000001ff00 */
[----:B------:R-:W-:Y:S01]  /*0970*/  IADD3 R42, R35, R42, RZ ;  /* 0x0000002a232a7210 */ /* 0x000fe20007ffe0ff */
[----:B------:R-:W-:Y:S05]  /*0980*/  @P0 BRA `(.L_x_393) ;  /* 0x0000018000000947 */ /* 0x000fea0003800000 */
[----:B------:R-:W-:Y:S01]  /*0990*/  MOV R12, R30 ;  /* 0x0000001e000c7202 */ /* 0x000fe20000000f00 */
[----:B------:R-:W-:Y:S01]  /*09a0*/  IMAD.MOV.U32 R13, RZ, RZ, R31 ;  /* 0x000000ffff0d7224 */ /* 0x000fe200078e001f */
[----:B------:R-:W-:Y:S01]  /*09b0*/  ISETP.GE.AND P1, PT, R30, c[0x0][0x220], PT ;  /* 0x000088001e007a0c */ /* 0x000fe20003f26270 */
        /* <DEDUP_REMOVED lines=8> */
[----:B------:R-:W-:Y:S01]  /*0a40*/  IMAD R13, R28, c[0x0][0x1f0], RZ ;  /* 0x00007c001c0d7a24 */ /* 0x000fe200078e02ff */
[----:B------:R-:W-:Y:S01]  /*0a50*/  ISETP.GE.AND P3, PT, R12, c[0x0][0x220], PT ;  /* 0x000088000c007a0c */ /* 0x000fe20003f66270 */
[----:B------:R-:W-:Y:S02]  /*0a60*/  IMAD R3, R6, c[0x0][0x1ec], R3 ;  /* 0x00007b0006037a24 */ /* 0x000fe400078e0203 */
[----:B------:R-:W-:-:S02]  /*0a70*/  IMAD R13, R32, c[0x0][0x1f4], R13 ;  /* 0x00007d00200d7a24 */ /* 0x000fc400078e020d */
[----:B------:R-:W-:-:S05]  /*0a80*/  IMAD.WIDE.U32 R34, R32, c[0x0][0x1f0], R34 ;  /* 0x00007c0020227a25 */ /* 0x000fca00078e0022 */
        /* <DEDUP_REMOVED lines=8> */
.L_x_393:
[----:B------:R-:W-:Y:S05]  /*0b10*/  BSYNC B0 ;  /* 0x0000000000007941 */ /* 0x000fea0003800000 */
.L_x_392:
[----:B0-----:R-:W-:Y:S01]  /*0b20*/  HADD2.F32 R2, -RZ, R0.H1_H1 ;  /* 0x30000000ff027230 */ /* 0x001fe20000004100 */
[----:B------:R-:W-:Y:S01]  /*0b30*/  LOP3.LUT P0, RZ, R29, 0x3, RZ, 0xc0, !PT ;  /* 0x000000031dff7812 */ /* 0x000fe2000780c0ff */
[----:B-----5:R-:W-:Y:S01]  /*0b40*/  HADD2.F32 R13, -RZ, R20.H1_H1 ;  /* 0x30000014ff0d7230 */ /* 0x020fe20000004100 */
[----:B------:R-:W-:Y:S01]  /*0b50*/  SHF.L.U32 R7, R7, 0x3, RZ ;  /* 0x0000000307077819 */ /* 0x000fe200000006ff */
[----:B------:R-:W-:-:S02]  /*0b60*/  HADD2.F32 R0, -RZ, R0.H0_H0 ;  /* 0x20000000ff007230 */ /* 0x000fc40000004100 */
[----:B------:R-:W-:Y:S01]  /*0b70*/  HADD2.F32 R3, -RZ, R20.H0_H0 ;  /* 0x20000014ff037230 */ /* 0x000fe20000004100 */
[----:B------:R-:W-:Y:S01]  /*0b80*/  FMUL.FTZ R6, R2, R13 ;  /* 0x0000000d02067220 */ /* 0x000fe20000410000 */
[--C-:B------:R-:W-:Y:S02]  /*0b90*/  HADD2.F32 R2, -RZ, R36.reuse.H0_H0 ;  /* 0x20000024ff027230 */ /* 0x100fe40000004100 */
[--C-:B------:R-:W-:Y:S01]  /*0ba0*/  HADD2.F32 R13, -RZ, R21.reuse.H0_H0 ;  /* 0x20000015ff0d7230 */ /* 0x100fe20000004100 */
[----:B------:R-:W-:Y:S01]  /*0bb0*/  FFMA.FTZ R0, R0, R3, R6 ;  /* 0x0000000300007223 */ /* 0x000fe20000010006 */
[----:B------:R-:W-:Y:S01]  /*0bc0*/  HADD2.F32 R36, -RZ, R36.H1_H1 ;  /* 0x30000024ff247230 */ /* 0x000fe20000004100 */
[----:B------:R-:W-:Y:S01]  /*0bd0*/  MOV R6, R9 ;  /* 0x0000000900067202 */ /* 0x000fe20000000f00 */
[----:B------:R-:W-:Y:S01]  /*0be0*/  HADD2.F32 R3, -RZ, R21.H1_H1 ;  /* 0x30000015ff037230 */ /* 0x000fe20000004100 */
[----:B------:R-:W-:Y:S01]  /*0bf0*/  FFMA.FTZ R2, R2, R13, R0 ;  /* 0x0000000d02027223 */ /* 0x000fe20000010000 */
[--C-:B------:R-:W-:Y:S01]  /*0c00*/  HADD2.F32 R0, -RZ, R37.reuse.H0_H0 ;  /* 0x20000025ff007230 */ /* 0x100fe20000004100 */
[----:B------:R-:W-:Y:S01]  /*0c10*/  @!P0 LEA.HI R29, P2, R29, R42, RZ, 0x1e ;  /* 0x0000002a1d1d8211 */ /* 0x000fe2000785f0ff */
[--C-:B------:R-:W-:Y:S01]  /*0c20*/  HADD2.F32 R13, -RZ, R22.reuse.H0_H0 ;  /* 0x20000016ff0d7230 */ /* 0x100fe20000004100 */
[----:B------:R-:W-:Y:S01]  /*0c30*/  FFMA.FTZ R3, R36, R3, R2 ;  /* 0x0000000324037223 */ /* 0x000fe20000010002 */
[----:B------:R-:W-:Y:S01]  /*0c40*/  HADD2.F32 R37, -RZ, R37.H1_H1 ;  /* 0x30000025ff257230 */ /* 0x000fe20000004100 */
[----:B------:R-:W-:Y:S01]  /*0c50*/  @!P0 LEA.HI.X.SX32 R42, R42, RZ, 0x1, P2 ;  /* 0x000000ff2a2a8211 */ /* 0x000fe200010f0eff */
        /* <DEDUP_REMOVED lines=14> */
[--C-:B------:R-:W-:Y:S01]  /*0d40*/  HADD2.F32 R0, -RZ, R41.reuse.H0_H0 ;  /* 0x20000029ff007230 */ /* 0x100fe20000004100 */
[----:B------:R-:W-:Y:S01]  /*0d50*/  LEA R8, P1, R5, c[0x0][0x350], 0x2 ;  /* 0x0000d40005087a11 */ /* 0x000fe200078210ff */
[--C-:B------:R-:W-:Y:S01]  /*0d60*/  HADD2.F32 R3, -RZ, R6.reuse.H0_H0 ;  /* 0x20000006ff037230 */ /* 0x100fe20000004100 */
        /* <DEDUP_REMOVED lines=40> */
[----:B------:R-:W-:-:S02]  /*0ff0*/  LEA.HI.X R9, R5, c[0x0][0x354], R4, 0x2, P1 ;  /* 0x0000d50005097a11 */ /* 0x000fc400008f1404 */
[----:B------:R-:W-:Y:S01]  /*1000*/  @!P0 LEA R4, P1, R29, c[0x0][0x3c8], 0x2 ;  /* 0x0000f2001d048a11 */ /* 0x000fe200078210ff */
[----:B------:R-:W-:-:S03]  /*1010*/  FFMA.FTZ R0, R19, R2, R0 ;  /* 0x0000000213007223 */ /* 0x000fc60000010000 */
[----:B------:R-:W-:Y:S02]  /*1020*/  @!P0 LEA.HI.X R5, R29, c[0x0][0x3cc], R42, 0x2, P1 ;  /* 0x0000f3001d058a11 */ /* 0x000fe400008f142a */
[----:B------:R-:W0:Y:S02]  /*1030*/  SHFL.BFLY PT, R3, R0, 0x2, 0x1f ;  /* 0x0c401f0000037f89 */ /* 0x000e2400000e0000 */
[----:B0-----:R-:W-:-:S05]  /*1040*/  FADD.FTZ R3, R0, R3 ;  /* 0x0000000300037221 */ /* 0x001fca0000010000 */
[----:B------:R-:W0:Y:S02]  /*1050*/  SHFL.BFLY PT, R2, R3, 0x1, 0x1f ;  /* 0x0c201f0003027f89 */ /* 0x000e2400000e0000 */
[----:B0-----:R-:W-:-:S04]  /*1060*/  FADD.FTZ R2, R3, R2 ;  /* 0x0000000203027221 */ /* 0x001fc80000010000 */
[----:B------:R-:W-:Y:S02]  /*1070*/  FMUL.FTZ R11, R2, c[0x0][0x2d4] ;  /* 0x0000b500020b7a20 */ /* 0x000fe40000410000 */
[----:B------:R-:W-:-:S03]  /*1080*/  IMAD.WIDE R2, R7, 0x10, R8 ;  /* 0x0000001007027825 */ /* 0x000fc600078e0208 */
[----:B------:R-:W-:Y:S04]  /*1090*/  @!P0 STG.E [R4.64], R11 ;  /* 0x0000000b04008986 */ /* 0x000fe8000c101904 */
[----:B------:R-:W-:Y:S04]  /*10a0*/  STG.E.128 [R8.64], RZ ;  /* 0x000000ff08007986 */ /* 0x000fe8000c101d04 */
[----:B------:R-:W-:Y:S04]  /*10b0*/  STG.E.128 [R2.64], RZ ;  /* 0x000000ff02007986 */ /* 0x000fe8000c101d04 */
[----:B------:R-:W-:Y:S04]  /*10c0*/  STG.E.128 [R8.64+0x80], RZ ;  /* 0x000080ff08007986 */ /* 0x000fe8000c101d04 */
[----:B------:R-:W-:Y:S04]  /*10d0*/  STG.E.128 [R2.64+0x80], RZ ;  /* 0x000080ff02007986 */ /* 0x000fe8000c101d04 */
[----:B------:R-:W-:Y:S04]  /*10e0*/  STG.E.128 [R8.64+0x100], RZ ;  /* 0x000100ff08007986 */ /* 0x000fe8000c101d04 */
[----:B------:R-:W-:Y:S01]  /*10f0*/  STG.E.128 [R2.64+0x100], RZ ;  /* 0x000100ff02007986 */ /* 0x000fe2000c101d04 */
[----:B------:R-:W-:Y:S05]  /*1100*/  EXIT ;  /* 0x000000000000794d */ /* 0x000fea0003800000 */
.L_x_394:
        /* <DEDUP_REMOVED lines=15> */
.L_x_678:


//--------------------- .text._ZN5flash27flash_bwd_convert_dq_kernelI23Flash_bwd_kernel_traitsILi96ELi64ELi128ELi8ELi2ELi4ELi4ELb0ELb0EN7cutlass6half_tE19Flash_kernel_traitsILi96ELi64ELi128ELi8ES3_EEEEvNS_16Flash_bwd_paramsEi --------------------------
	.section	.text._ZN5flash27flash_bwd_convert_dq_kernelI23Flash_bwd_kernel_traitsILi96ELi64ELi128ELi8ELi2ELi4ELi4ELb0ELb0EN7cutlass6half_tE19Flash_kernel_traitsILi96ELi64ELi128ELi8ES3_EEEEvNS_16Flash_bwd_paramsEi,"ax",@progbits
	.sectioninfo	@"SHI_REGISTERS=64"
	.align	128
        .global         _ZN5flash27flash_bwd_convert_dq_kernelI23Flash_bwd_kernel_traitsILi96ELi64ELi128ELi8ELi2ELi4ELi4ELb0ELb0EN7cutlass6half_tE19Flash_kernel_traitsILi96ELi64ELi128ELi8ES3_EEEEvNS_16Flash_bwd_paramsEi
        .type           _ZN5flash27flash_bwd_convert_dq_kernelI23Flash_bwd_kernel_traitsILi96ELi64ELi128ELi8ELi2ELi4ELi4ELb0ELb0EN7cutlass6half_tE19Flash_kernel_traitsILi96ELi64ELi128ELi8ES3_EEEEvNS_16Flash_bwd_paramsEi,@function
        .size           _ZN5flash27flash_bwd_convert_dq_kernelI23Flash_bwd_kernel_traitsILi96ELi64ELi128ELi8ELi2ELi4ELi4ELb0ELb0EN7cutlass6half_tE19Flash_kernel_traitsILi96ELi64ELi128ELi8ES3_EEEEvNS_16Flash_bwd_paramsEi,(.L_x_679 - _ZN5flash27flash_bwd_convert_dq_kernelI23Flash_bwd_kernel_traitsILi96ELi64ELi128ELi8ELi2ELi4ELi4ELb0ELb0EN7cutlass6half_tE19Flash_kernel_traitsILi96ELi64ELi128ELi8ES3_EEEEvNS_16Flash_bwd_paramsEi)
        .other          _ZN5flash27flash_bwd_convert_dq_kernelI23Flash_bwd_kernel_traitsILi96ELi64ELi128ELi8ELi2ELi4ELi4ELb0ELb0EN7cutlass6half_tE19Flash_kernel_traitsILi96ELi64ELi128ELi8ES3_EEEEvNS_16Flash_bwd_paramsEi,@"STO_CUDA_ENTRY STV_DEFAULT"
_ZN5flash27flash_bwd_convert_dq_kernelI23Flash_bwd_kernel_traitsILi96ELi64ELi128ELi8ELi2ELi4ELi4ELb0ELb0EN7cutlass6half_tE19Flash_kernel_traitsILi96ELi64ELi128ELi8ES3_EEEEvNS_16Flash_bwd_paramsEi:
.text._ZN5flash27flash_bwd_convert_dq_kernelI23Flash_bwd_kernel_traitsILi96ELi64ELi128ELi8ELi2ELi4ELi4ELb0ELb0EN7cutlass6half_tE19Flash_kernel_traitsILi96ELi64ELi128ELi8ES3_EEEEvNS_16Flash_bwd_paramsEi:
        /* <DEDUP_REMOVED lines=164> */
.L_x_396:
        /* <DEDUP_REMOVED lines=83> */
.L_x_395:
        /* <DEDUP_REMOVED lines=126> */
.L_x_397:
        /* <DEDUP_REMOVED lines=11> */
.L_x_679:


//--------------------- .text._ZN5flash44flash_bwd_dq_dk_dv_loop_seqk_parallel_kernelI23Flash_bwd_kernel_traitsILi96ELi64ELi128ELi8ELi2ELi4ELi4ELb0ELb0EN7cutlass6half_tE19Flash_kernel_traitsILi96ELi64ELi128ELi8ES3_EELb1ELb1ELb0ELb0ELb0ELb0ELb0EEEvNS_16Flash_bwd_paramsE --------------------------
	.section	.text._ZN5flash44flash_bwd_dq_dk_dv_loop_seqk_parallel_kernelI23Flash_bwd_kernel_traitsILi96ELi64ELi128ELi8ELi2ELi4ELi4ELb0ELb0EN7cutlass6half_tE19Flash_kernel_traitsILi96ELi64ELi128ELi8ES3_EELb1ELb1ELb0ELb0ELb0ELb0ELb0EEEvNS_16Flash_bwd_paramsE,"ax",@progbits
	.sectioninfo	@"SHI_REGISTERS=255"
	.align	128
        .global         _ZN5flash44flash_bwd_dq_dk_dv_loop_seqk_parallel_kernelI23Flash_bwd_kernel_traitsILi96ELi64ELi128ELi8ELi2ELi4ELi4ELb0ELb0EN7cutlass6half_tE19Flash_kernel_traitsILi96ELi64ELi128ELi8ES3_EELb1ELb1ELb0ELb0ELb0ELb0ELb0EEEvNS_16Flash_bwd_paramsE
        .type           _ZN5flash44flash_bwd_dq_dk_dv_loop_seqk_parallel_kernelI23Flash_bwd_kernel_traitsILi96ELi64ELi128ELi8ELi2ELi4ELi4ELb0ELb0EN7cutlass6half_tE19Flash_kernel_traitsILi96ELi64ELi128ELi8ES3_EELb1ELb1ELb0ELb0ELb0ELb0ELb0EEEvNS_16Flash_bwd_paramsE,@function
        .size           _ZN5flash44flash_bwd_dq_dk_dv_loop_seqk_parallel_kernelI23Flash_bwd_kernel_traitsILi96ELi64ELi128ELi8ELi2ELi4ELi4ELb0ELb0EN7cutlass6half_tE19Flash_kernel_traitsILi96ELi64ELi128ELi8ES3_EELb1ELb1ELb0ELb0ELb0ELb0ELb0EEEvNS_16Flash_bwd_paramsE,(.L_x_680 - _ZN5flash44flash_bwd_dq_dk_dv_loop_seqk_parallel_kernelI23Flash_bwd_kernel_traitsILi96ELi64ELi128ELi8ELi2ELi4ELi4ELb0ELb0EN7cutlass6half_tE19Flash_kernel_traitsILi96ELi64ELi128ELi8ES3_EELb1ELb1ELb0ELb0ELb0ELb0ELb0EEEvNS_16Flash_bwd_paramsE)
        .other          _ZN5flash44flash_bwd_dq_dk_dv_loop_seqk_parallel_kernelI23Flash_bwd_kernel_traitsILi96ELi64ELi128ELi8ELi2ELi4ELi4ELb0ELb0EN7cutlass6half_tE19Flash_kernel_traitsILi96ELi64ELi128ELi8ES3_EELb1ELb1ELb0ELb0ELb0ELb0ELb0EEEvNS_16Flash_bwd_paramsE,@"STO_CUDA_ENTRY STV_DEFAULT"
_ZN5flash44flash_bwd_dq_dk_dv_loop_seqk_parallel_kernelI23Flash_bwd_kernel_traitsILi96ELi64ELi128ELi8ELi2ELi4ELi4ELb0ELb0EN7cutlass6half_tE19Flash_kernel_traitsILi96ELi64ELi128ELi8ES3_EELb1ELb1ELb0ELb0ELb0ELb0ELb0EEEvNS_16Flash_bwd_paramsE:
.text._ZN5flash44flash_bwd_dq_dk_dv_loop_seqk_parallel_kernelI23Flash_bwd_kernel_traitsILi96ELi64ELi128ELi8ELi2ELi4ELi4ELb0ELb0EN7cutlass6half_tE19Flash_kernel_traitsILi96ELi64ELi128ELi8ES3_EELb1ELb1ELb0ELb0ELb0ELb0ELb0EEEvNS_16Flash_bwd_paramsE:
[----:B------:R-:W-:Y:S02]  /*0000*/  MOV R1, c[0x0][0x28] ;  /* 0x00000a0000017a02 */ /* 0x000fe40000000f00 */
[----:B------:R-:W1:Y:S01]  /*0010*/  S2R R218, SR_CTAID.X ;  /* 0x0000000000da7919 */ /* 0x000e620000002500 */
[----:B------:R-:W-:Y:S01]  /*0020*/  ULDC UR5, c[0x0][0x218] ;  /* 0x0000860000057ab9 */ /* 0x000fe20000000800 */
[----:B------:R-:W-:Y:S01]  /*0030*/  IADD3 R1, R1, -0x8, RZ ;  /* 0xfffffff801017810 */ /* 0x000fe20007ffe0ff */
[----:B------:R-:W-:-:S04]  /*0040*/  UIADD3 UR5, UR5, 0x7f, URZ ;  /* 0x0000007f05057890 */ /* 0x000fc8000fffe03f */
[----:B------:R-:W-:-:S04]  /*0050*/  USHF.R.S32.HI UR4, URZ, 0x1f, UR5 ;  /* 0x0000001f3f047899 */ /* 0x000fc80008011405 */
[----:B------:R-:W-:-:S04]  /*0060*/  ULEA.HI UR4, UR4, UR5, URZ, 0x7 ;  /* 0x0000000504047291 */ /* 0x000fc8000f8f383f */
[----:B------:R-:W-:-:S06]  /*0070*/  USHF.R.S32.HI UR4, URZ, 0x7, UR4 ;  /* 0x000000073f047899 */ /* 0x000fcc0008011404 */
[----:B-1----:R-:W-:-:S13]  /*0080*/  ISETP.GE.AND P0, PT, R218, UR4, PT ;  /* 0x00000004da007c0c */ /* 0x002fda000bf06270 */
[----:B------:R-:W-:Y:S05]  /*0090*/  @P0 EXIT ;  /* 0x000000000000094d */ /* 0x000fea0003800000 */
[----:B------:R-:W1:Y:S01]  /*00a0*/  S2R R9, SR_TID.X ;  /* 0x0000000000097919 */ /* 0x000e620000002100 */
[----:B------:R-:W-:Y:S01]  /*00b0*/  IMAD.MOV.U32 R186, RZ, RZ, 0x20 ;  /* 0x00000020ffba7424 */ /* 0x000fe200078e00ff */
[----:B------:R-:W-:Y:S01]  /*00c0*/  ULDC.64 UR6, c[0x0][0x118] ;  /* 0x0000460000067ab9 */ /* 0x000fe20000000a00 */
[----:B------:R-:W-:Y:S02]  /*00d0*/  IMAD.MOV.U32 R194, RZ, RZ, -0x10 ;  /* 0xfffffff0ffc27424 */ /* 0x000fe400078e00ff */
[----:B------:R-:W-:Y:S01]  /*00e0*/  IMAD.MOV.U32 R183, RZ, RZ, 0x40 ;  /* 0x00000040ffb77424 */ /* 0x000fe200078e00ff */
[----:B-1----:R-:W-:-:S04]  /*00f0*/  SHF.R.S32.HI R2, RZ, 0x1f, R9 ;  /* 0x0000001fff027819 */ /* 0x002fc80000011409 */
[CC--:B------:R-:W-:Y:S02]  /*0100*/  LEA.HI R0, R2.reuse, R9.reuse, RZ, 0x4 ;  /* 0x0000000902007211 */ /* 0x0c0fe400078f20ff */
[CC--:B------:R-:W-:Y:S02]  /*0110*/  LEA.HI R18, R2.reuse, R9.reuse, RZ, 0x3 ;  /* 0x0000000902127211 */ /* 0x0c0fe400078f18ff */
[----:B------:R-:W-:Y:S02]  /*0120*/  SHF.R.S32.HI R3, RZ, 0x4, R0 ;  /* 0x00000004ff037819 */ /* 0x000fe40000011400 */
[CC--:B------:R-:W-:Y:S02]  /*0130*/  LEA.HI R8, R2.reuse, R9.reuse, RZ, 0x5 ;  /* 0x0000000902087211 */ /* 0x0c0fe400078f28ff */
[CC--:B------:R-:W-:Y:S02]  /*0140*/  LEA.HI R6, R2.reuse, R9.reuse, RZ, 0x2 ;  /* 0x0000000902067211 */ /* 0x0c0fe400078f10ff */
[----:B------:R-:W-:-:S02]  /*0150*/  LEA.HI R247, R2, R9, RZ, 0x6 ;  /* 0x0000000902f77211 */ /* 0x000fc400078f30ff */
[----:B------:R-:W-:Y:S02]  /*0160*/  LEA.HI R15, R2, R9, RZ, 0x7 ;  /* 0x00000009020f7211 */ /* 0x000fe400078f38ff */
[----:B------:R-:W-:Y:S02]  /*0170*/  LOP3.LUT R2, R18, 0xfffffff8, RZ, 0xc0, !PT ;  /* 0xfffffff812027812 */ /* 0x000fe400078ec0ff */
[C---:B------:R-:W-:Y:S02]  /*0180*/  LOP3.LUT R5, R0.reuse, 0xfffffff0, RZ, 0xc0, !PT ;  /* 0xfffffff000057812 */ /* 0x040fe400078ec0ff */
[----:B------:R-:W-:Y:S01]  /*0190*/  LEA.HI R0, R0, R3, RZ, 0x1 ;  /* 0x0000000300007211 */ /* 0x000fe200078f08ff */
[----:B------:R-:W-:Y:S01]  /*01a0*/  IMAD.IADD R10, R9, 0x1, -R2 ;  /* 0x00000001090a7824 */ /* 0x000fe200078e0a02 */
[----:B------:R-:W-:Y:S02]  /*01b0*/  SHF.R.S32.HI R7, RZ, 0x3, R18 ;  /* 0x00000003ff077819 */ /* 0x000fe40000011412 */
[----:B------:R-:W-:-:S02]  /*01c0*/  LOP3.LUT R11, R6, 0xfffffffc, RZ, 0xc0, !PT ;  /* 0xfffffffc060b7812 */ /* 0x000fc400078ec0ff */
[----:B------:R-:W-:Y:S01]  /*01d0*/  LOP3.LUT R4, R8, 0xffffffe0, RZ, 0xc0, !PT ;  /* 0xffffffe008047812 */ /* 0x000fe200078ec0ff */
[----:B------:R-:W-:Y:S01]  /*01e0*/  IMAD.SHL.U32 R7, R7, 0x40, RZ ;  /* 0x0000004007077824 */ /* 0x000fe200078e00ff */
[----:B------:R-:W-:Y:S01]  /*01f0*/  LOP3.LUT R2, R0, 0xfffffffe, RZ, 0xc0, !PT ;  /* 0xfffffffe00027812 */ /* 0x000fe200078ec0ff */
[C---:B------:R-:W-:Y:S01]  /*0200*/  IMAD.IADD R0, R9.reuse, 0x1, -R5 ;  /* 0x0000000109007824 */ /* 0x040fe200078e0a05 */
[----:B------:R-:W-:Y:S01]  /*0210*/  SHF.R.S32.HI R236, RZ, 0x2, R6 ;  /* 0x00000002ffec7819 */ /* 0x000fe20000011406 */
[C---:B------:R-:W-:Y:S01]  /*0220*/  IMAD.IADD R13, R9.reuse, 0x1, -R11 ;  /* 0x00000001090d7824 */ /* 0x040fe200078e0a0b */
[----:B------:R-:W-:Y:S01]  /*0230*/  SHF.R.S32.HI R247, RZ, 0x6, R247 ;  /* 0x00000006fff77819 */ /* 0x000fe200000114f7 */
[----:B------:R-:W-:Y:S01]  /*0240*/  IMAD.IADD R4, R9, 0x1, -R4 ;  /* 0x0000000109047824 */ /* 0x000fe200078e0a04 */
[----:B------:R-:W-:Y:S01]  /*0250*/  SHF.R.S32.HI R5, RZ, 0x1f, R0 ;  /* 0x0000001fff057819 */ /* 0x000fe20000011400 */
[----:B------:R-:W-:Y:S01]  /*0260*/  IMAD.IADD R12, R3, 0x1, -R2 ;  /* 0x00000001030c7824 */ /* 0x000fe200078e0a02 */
[----:B------:R-:W-:Y:S01]  /*0270*/  LOP3.LUT R2, R7, 0xc0, RZ, 0xc0, !PT ;  /* 0x000000c007027812 */ /* 0x000fe200078ec0ff */
[----:B------:R-:W-:Y:S01]  /*0280*/  IMAD.SHL.U32 R208, R13, 0x8, RZ ;  /* 0x000000080dd07824 */ /* 0x000fe200078e00ff */
[----:B------:R-:W-:-:S02]  /*0290*/  SHF.R.S32.HI R9, RZ, 0x1f, R4 ;  /* 0x0000001fff097819 */ /* 0x000fc40000011404 */
[-C--:B------:R-:W-:Y:S02]  /*02a0*/  LEA.HI R16, R5, R0.reuse, RZ, 0x3 ;  /* 0x0000000005107211 */ /* 0x080fe400078f18ff */
[----:B------:R-:W-:Y:S02]  /*02b0*/  LEA.HI R3, R0, R0, RZ, 0x1 ;  /* 0x0000000000037211 */ /* 0x000fe400078f08ff */
[----:B------:R-:W-:Y:S02]  /*02c0*/  SHF.R.U32.HI R7, RZ, 0x3, R2 ;  /* 0x00000003ff077819 */ /* 0x000fe40000011602 */
[----:B------:R-:W-:Y:S02]  /*02d0*/  LOP3.LUT R5, R2, 0x18, R208, 0xf8, !PT ;  /* 0x0000001802057812 */ /* 0x000fe400078ef8d0 */
[----:B------:R-:W-:Y:S02]  /*02e0*/  LEA.HI R210, R9, R4, RZ, 0x2 ;  /* 0x0000000409d27211 */ /* 0x000fe400078f10ff */
[----:B------:R-:W-:-:S02]  /*02f0*/  LOP3.LUT R2, R16, 0xfffffff8, RZ, 0xc0, !PT ;  /* 0xfffffff810027812 */ /* 0x000fc400078ec0ff */
[----:B------:R-:W-:Y:S02]  /*0300*/  LOP3.LUT R4, R3, 0x7fffffe, RZ, 0xc0, !PT ;  /* 0x07fffffe03047812 */ /* 0x000fe400078ec0ff */
[----:B------:R-:W-:Y:S01]  /*0310*/  LEA.HI R9, R10, R10, RZ, 0x1 ;  /* 0x0000000a0a097211 */ /* 0x000fe200078f08ff */
[----:B------:R-:W-:Y:S01]  /*0320*/  IMAD.IADD R14, R0, 0x1, -R2 ;  /* 0x00000001000e7824 */ /* 0x000fe200078e0a02 */
[-C--:B------:R-:W-:Y:S01]  /*0330*/  LEA.HI R2, R6, R236.reuse, RZ, 0x1 ;  /* 0x000000ec06027211 */ /* 0x080fe200078f08ff */
[----:B------:R-:W-:Y:S01]  /*0340*/  IMAD.IADD R19, R0, 0x1, -R4 ;  /* 0x0000000100137824 */ /* 0x000fe200078e0a04 */
[----:B------:R-:W-:Y:S02]  /*0350*/  SHF.R.S32.HI R0, RZ, 0x1f, R6 ;  /* 0x0000001fff007819 */ /* 0x000fe40000011406 */
[----:B------:R-:W-:Y:S02]  /*0360*/  LOP3.LUT R6, R2, 0x7fffffe, RZ, 0xc0, !PT ;  /* 0x07fffffe02067812 */ /* 0x000fe400078ec0ff */
[----:B------:R-:W-:-:S02]  /*0370*/  LEA.HI R0, R0, R236, RZ, 0x3 ;  /* 0x000000ec00007211 */ /* 0x000fc400078f18ff */
[----:B------:R-:W-:Y:S01]  /*0380*/  LOP3.LUT R2, R9, 0x7fffffe, RZ, 0xc0, !PT ;  /* 0x07fffffe09027812 */ /* 0x000fe200078ec0ff */
[----:B------:R-:W-:Y:S01]  /*0390*/  IMAD.IADD R6, R236, 0x1, -R6 ;  /* 0x00000001ec067824 */ /* 0x000fe200078e0a06 */
[----:B------:R-:W-:Y:S01]  /*03a0*/  LOP3.LUT R4, R0, 0xfffffff8, RZ, 0xc0, !PT ;  /* 0xfffffff800047812 */ /* 0x000fe200078ec0ff */
[----:B------:R-:W-:Y:S01]  /*03b0*/  IMAD R0, R247, 0x4, R12 ;  /* 0x00000004f7007824 */ /* 0x000fe200078e020c */
[----:B------:R-:W-:Y:S01]  /*03c0*/  SHF.R.S32.HI R20, RZ, 0x5, R8 ;  /* 0x00000005ff147819 */ /* 0x000fe20000011408 */
[----:B------:R-:W-:Y:S01]  /*03d0*/  IMAD.IADD R2, R10, 0x1, -R2 ;  /* 0x000000010a027824 */ /* 0x000fe200078e0a02 */
[----:B------:R-:W-:Y:S01]  /*03e0*/  LOP3.LUT R7, R5, R7, RZ, 0x3c, !PT ;  /* 0x0000000705077212 */ /* 0x000fe200078e3cff */
[----:B------:R-:W-:Y:S01]  /*03f0*/  IMAD.IADD R4, R236, 0x1, -R4 ;  /* 0x00000001ec047824 */ /* 0x000fe200078e0a04 */
[--C-:B------:R-:W-:Y:S01]  /*0400*/  SHF.R.S32.HI R5, RZ, 0x1, R3.reuse ;  /* 0x00000001ff057819 */ /* 0x100fe20000011403 */
[----:B------:R-:W-:Y:S01]  /*0410*/  IMAD R176, R0, 0x8, R2 ;  /* 0x0000000800b07824 */ /* 0x000fe200078e0202 */
[----:B------:R-:W-:Y:S01]  /*0420*/  SHF.R.S32.HI R3, RZ, 0x1f, R3 ;  /* 0x0000001fff037819 */ /* 0x000fe20000011403 */
[----:B------:R-:W-:Y:S01]  /*0430*/  IMAD R0, R20, 0x8, R6 ;  /* 0x0000000814007824 */ /* 0x000fe200078e0206 */
[----:B------:R-:W-:-:S02]  /*0440*/  SHF.R.S32.HI R6, RZ, 0x1f, R8 ;  /* 0x0000001fff067819 */ /* 0x000fc40000011408 */
[----:B------:R-:W-:Y:S01]  /*0450*/  LEA.HI R3, R3, R5, RZ, 0x2 ;  /* 0x0000000503037211 */ /* 0x000fe200078f10ff */
[----:B------:R-:W-:Y:S01]  /*0460*/  IMAD.U32 R248, R0, 0x20, R7 ;  /* 0x0000002000f87824 */ /* 0x000fe200078e0007 */
[----:B------:R-:W-:Y:S01]  /*0470*/  LOP3.LUT R2, R4, 0x1, RZ, 0xc0, !PT ;  /* 0x0000000104027812 */ /* 0x000fe200078ec0ff */
[----:B------:R-:W-:Y:S01]  /*0480*/  IMAD.SHL.U32 R7, R13, 0x2, RZ ;  /* 0x000000020d077824 */ /* 0x000fe200078e00ff */
[-C--:B------:R-:W-:Y:S02]  /*0490*/  LEA.HI R0, R6, R20.reuse, RZ, 0x2 ;  /* 0x0000001406007211 */ /* 0x080fe400078f10ff */
[----:B------:R-:W-:Y:S02]  /*04a0*/  LOP3.LUT R3, R3, 0xfffffffc, RZ, 0xc0, !PT ;  /* 0xfffffffc03037812 */ /* 0x000fe400078ec0ff */
[----:B------:R-:W-:Y:S02]  /*04b0*/  ISETP.NE.U32.AND P3, PT, R2, 0x1, PT ;  /* 0x000000010200780c */ /* 0x000fe40003f65070 */
[----:B------:R-:W-:Y:S01]  /*04c0*/  LEA.HI R2, R8, R20, RZ, 0x1 ;  /* 0x0000001408027211 */ /* 0x000fe200078f08ff */
[----:B------:R-:W-:Y:S01]  /*04d0*/  IMAD.IADD R17, R5, 0x1, -R3 ;  /* 0x0000000105117824 */ /* 0x000fe200078e0a03 */
[----:B------:R-:W-:Y:S01]  /*04e0*/  LOP3.LUT R0, R0, 0xfffffffc, RZ, 0xc0, !PT ;  /* 0xfffffffc00007812 */ /* 0x000fe200078ec0ff */
[----:B------:R-:W-:Y:S01]  /*04f0*/  IMAD.SHL.U32 R5, R10, 0x40, RZ ;  /* 0x000000400a057824 */ /* 0x000fe200078e00ff */
[----:B------:R-:W-:-:S02]  /*0500*/  LOP3.LUT R6, R2, 0xfffffffe, RZ, 0xc0, !PT ;  /* 0xfffffffe02067812 */ /* 0x000fc400078ec0ff */
[----:B------:R-:W-:Y:S01]  /*0510*/  SHF.R.S32.HI R3, RZ, 0x1, R9 ;  /* 0x00000001ff037819 */ /* 0x000fe20000011409 */
[----:B------:R-:W-:Y:S01]  /*0520*/  IMAD.IADD R2, R20, 0x1, -R0 ;  /* 0x0000000114027824 */ /* 0x000fe200078e0a00 */
[----:B------:R-:W-:Y:S01]  /*0530*/  LEA.HI R9, R4, R4, RZ, 0x1 ;  /* 0x0000000404097211 */ /* 0x000fe200078f08ff */
[----:B------:R-:W-:Y:S01]  /*0540*/  IMAD.IADD R250, R20, 0x1, -R6 ;  /* 0x0000000114fa7824 */ /* 0x000fe200078e0a06 */
[----:B------:R-:W-:Y:S01]  /*0550*/  LOP3.LUT R0, R5, 0x1c0, RZ, 0xc0, !PT ;  /* 0x000001c005007812 */ /* 0x000fe200078ec0ff */
[C---:B------:R-:W-:Y:S01]  /*0560*/  IMAD.SHL.U32 R5, R2.reuse, 0x10, RZ ;  /* 0x0000001002057824 */ /* 0x040fe200078e00ff */
[C---:B------:R-:W-:Y:S01]  /*0570*/  LOP3.LUT P4, RZ, R3.reuse, 0x2, RZ, 0xc0, !PT ;  /* 0x0000000203ff7812 */ /* 0x040fe2000788c0ff */
[----:B------:R-:W-:Y:S01]  /*0580*/  IMAD.SHL.U32 R6, R3, 0x40, RZ ;  /* 0x0000004003067824 */ /* 0x000fe200078e00ff */
[----:B------:R-:W-:Y:S01]  /*0590*/  LOP3.LUT R3, R9, 0x3fffffe, RZ, 0xc0, !PT ;  /* 0x03fffffe09037812 */ /* 0x000fe200078ec0ff */
[----:B------:R-:W-:Y:S01]  /*05a0*/  IMAD R8, R2, 0x200, R7 ;  /* 0x0000020002087824 */ /* 0x000fe200078e0207 */
[----:B------:R-:W-:-:S02]  /*05b0*/  LOP3.LUT R5, R0, 0x30, R5, 0xf8, !PT ;  /* 0x0000003000057812 */ /* 0x000fc400078ef805 */
[----:B------:R-:W-:Y:S01]  /*05c0*/  SHF.R.U32.HI R10, RZ, 0x3, R0 ;  /* 0x00000003ff0a7819 */ /* 0x000fe20000011600 */
[C---:B------:R-:W-:Y:S01]  /*05d0*/  IMAD.IADD R13, R4.reuse, 0x1, -R3 ;  /* 0x00000001040d7824 */ /* 0x040fe200078e0a03 */
[----:B------:R-:W-:Y:S02]  /*05e0*/  SHF.R.S32.HI R0, RZ, 0x3, R16 ;  /* 0x00000003ff007819 */ /* 0x000fe40000011410 */
[C---:B------:R-:W-:Y:S01]  /*05f0*/  LOP3.LUT P2, RZ, R4.reuse, 0x2, RZ, 0xc0, !PT ;  /* 0x0000000204ff7812 */ /* 0x040fe2000784c0ff */
[----:B------:R-:W-:Y:S01]  /*0600*/  IMAD.SHL.U32 R4, R4, 0x40, RZ ;  /* 0x0000004004047824 */ /* 0x000fe200078e00ff */
[----:B------:R-:W-:Y:S01]  /*0610*/  SHF.R.S32.HI R11, RZ, 0x7, R15 ;  /* 0x00000007ff0b7819 */ /* 0x000fe2000001140f */
[----:B------:R-:W-:Y:S01]  /*0620*/  IMAD R16, R0, 0x8, R19 ;  /* 0x0000000800107824 */ /* 0x000fe200078e0213 */
[----:B------:R-:W-:Y:S01]  /*0630*/  LOP3.LUT R3, R6, 0xc0, RZ, 0xc0, !PT ;  /* 0x000000c006037812 */ /* 0x000fe200078ec0ff */
[----:B------:R-:W-:Y:S01]  /*0640*/  IMAD.SHL.U32 R15, R247, 0x20, RZ ;  /* 0x00000020f70f7824 */ /* 0x000fe200078e00ff */
[----:B------:R-:W-:Y:S01]  /*0650*/  LOP3.LUT R6, R5, 0x8, R18, 0xf8, !PT ;  /* 0x0000000805067812 */ /* 0x000fe200078ef812 */
[----:B------:R-:W-:Y:S01]  /*0660*/  IMAD R19, R2, 0x2, R0 ;  /* 0x0000000202137824 */ /* 0x000fe200078e0200 */
[----:B------:R-:W-:Y:S01]  /*0670*/  LOP3.LUT R0, R4, 0x1c0, RZ, 0xc0, !PT ;  /* 0x000001c004007812 */ /* 0x000fe200078ec0ff */
[----:B------:R-:W-:Y:S01]  /*0680*/  IMAD R13, R13, 0x20, R8 ;  /* 0x000000200d0d7824 */ /* 0x000fe200078e0208 */
[----:B------:R-:W-:-:S02]  /*0690*/  LOP3.LUT R5, R3, 0x8, R18, 0xf8, !PT ;  /* 0x0000000803057812 */ /* 0x000fc400078ef812 */
[----:B------:R-:W-:Y:S02]  /*06a0*/  SHF.R.U32.HI R4, RZ, 0x3, R3 ;  /* 0x00000003ff047819 */ /* 0x000fe40000011603 */
[----:B------:R-:W-:Y:S02]  /*06b0*/  LOP3.LUT R3, R0, 0x20, R15, 0xf8, !PT ;  /* 0x0000002000037812 */ /* 0x000fe400078ef80f */
[----:B------:R-:W-:Y:S01]  /*06c0*/  SHF.R.U32.HI R2, RZ, 0x3, R0 ;  /* 0x00000003ff027819 */ /* 0x000fe20000011600 */
[----:B------:R-:W-:Y:S01]  /*06d0*/  IMAD R0, R11, 0x1000, R7 ;  /* 0x000010000b007824 */ /* 0x000fe200078e0207 */
[----:B------:R-:W-:Y:S01]  /*06e0*/  LOP3.LUT R4, R5, R4, RZ, 0x3c, !PT ;  /* 0x0000000405047212 */ /* 0x000fe200078e3cff */
[----:B------:R-:W-:Y:S01]  /*06f0*/  IMAD.SHL.U32 R5, R14, 0x40, RZ ;  /* 0x000000400e057824 */ /* 0x000fe200078e00ff */
[----:B------:R-:W-:Y:S01]  /*0700*/  LOP3.LUT R3, R3, R2, RZ, 0x3c, !PT ;  /* 0x0000000203037212 */ /* 0x000fe200078e3cff */
[----:B------:R-:W-:Y:S01]  /*0710*/  IMAD R2, R250, 0x400, R0 ;  /* 0x00000400fa027824 */ /* 0x000fe200078e0200 */
[----:B------:R-:W-:Y:S01]  /*0720*/  LOP3.LUT R6, R6, R10, RZ, 0x3c, !PT ;  /* 0x0000000a06067212 */ /* 0x000fe200078e3cff */
[----:B------:R-:W-:Y:S01]  /*0730*/  IMAD.SHL.U32 R0, R11, 0x8, RZ ;  /* 0x000000080b007824 */ /* 0x000fe200078e00ff */
[----:B------:R-:W-:Y:S01]  /*0740*/  LOP3.LUT R5, R5, 0x1c0, RZ, 0xc0, !PT ;  /* 0x000001c005057812 */ /* 0x000fe200078ec0ff */
[----:B------:R-:W-:Y:S01]  /*0750*/  IMAD.U32 R176, R176, 0x20, R4 ;  /* 0x00000020b0b07824 */ /* 0x000fe200078e0004 */
[----:B------:R-:W-:Y:S01]  /*0760*/  LOP3.LUT P5, RZ, R14, 0x2, RZ, 0xc0, !PT ;  /* 0x000000020eff7812 */ /* 0x000fe200078ac0ff */
[----:B------:R-:W-:Y:S01]  /*0770*/  IMAD.IADD R197, R3, 0x1, R2 ;  /* 0x0000000103c57824 */ /* 0x000fe200078e0202 */
[----:B------:R-:W-:Y:S01]  /*0780*/  LOP3.LUT R8, R0, 0x8, RZ, 0xc0, !PT ;  /* 0x0000000800087812 */ /* 0x000fe200078ec0ff */
[C---:B------:R-:W-:Y:S01]  /*0790*/  IMAD.SHL.U32 R2, R12.reuse, 0x8, RZ ;  /* 0x000000080c027824 */ /* 0x040fe200078e00ff */
[----:B------:R-:W-:Y:S01]  /*07a0*/  SHF.R.S32.HI R0, RZ, 0x1, R9 ;  /* 0x00000001ff007819 */ /* 0x000fe20000011409 */
[C---:B------:R-:W-:Y:S01]  /*07b0*/  IMAD R3, R12.reuse, 0x200, R6 ;  /* 0x000002000c037824 */ /* 0x040fe200078e0206 */
[----:B------:R-:W-:Y:S01]  /*07c0*/  SHF.R.U32.HI R181, RZ, 0x3, R5 ;  /* 0x00000003ffb57819 */ /* 0x000fe20000011605 */
[----:B------:R-:W-:Y:S01]  /*07d0*/  IMAD.SHL.U32 R6, R12, 0x10, RZ ;  /* 0x000000100c067824 */ /* 0x000fe200078e00ff */
[----:B------:R-:W-:Y:S01]  /*07e0*/  LOP3.LUT R7, R2, 0x8, RZ, 0xc0, !PT ;  /* 0x0000000802077812 */ /* 0x000fe200078ec0ff */
[C---:B------:R-:W-:Y:S01]  /*07f0*/  IMAD.SHL.U32 R4, R0.reuse, 0x40, RZ ;  /* 0x0000004000047824 */ /* 0x040fe200078e00ff */
[----:B------:R-:W-:Y:S01]  /*0800*/  LOP3.LUT P1, RZ, R0, 0x2, RZ, 0xc0, !PT ;  /* 0x0000000200ff7812 */ /* 0x000fe2000782c0ff */
[----:B------:R-:W-:Y:S01]  /*0810*/  IMAD.SHL.U32 R2, R17, 0x40, RZ ;  /* 0x0000004011027824 */ /* 0x000fe200078e00ff */
[----:B------:R-:W-:Y:S01]  /*0820*/  LOP3.LUT R181, R181, R5, R7, 0x1e, !PT ;  /* 0x00000005b5b57212 */ /* 0x000fe200078e1e07 */
[----:B------:R-:W-:Y:S01]  /*0830*/  IMAD.SHL.U32 R197, R197, 0x2, RZ ;  /* 0x00000002c5c57824 */ /* 0x000fe200078e00ff */
[----:B------:R-:W-:Y:S01]  /*0840*/  LOP3.LUT R4, R4, 0xc0, RZ, 0xc0, !PT ;  /* 0x000000c004047812 */ /* 0x000fe200078ec0ff */
[----:B------:R-:W-:Y:S01]  /*0850*/  IMAD.SHL.U32 R0, R16, 0x20, RZ ;  /* 0x0000002010007824 */ /* 0x000fe200078e00ff */
[----:B------:R-:W-:Y:S01]  /*0860*/  LOP3.LUT R2, R2, 0xc0, RZ, 0xc0, !PT ;  /* 0x000000c002027812 */ /* 0x000fe200078ec0ff */
[----:B------:R-:W-:Y:S01]  /*0870*/  IMAD.U32 R181, R19, 0x200, R181 ;  /* 0x0000020013b57824 */ /* 0x000fe200078e00b5 */
[----:B------:R-:W-:Y:S01]  /*0880*/  SHF.R.U32.HI R9, RZ, 0x3, R4 ;  /* 0x00000003ff097819 */ /* 0x000fe20000011604 */
[----:B------:R-:W-:Y:S01]  /*0890*/  IMAD.SHL.U32 R176, R176, 0x2, RZ ;  /* 0x00000002b0b07824 */ /* 0x000fe200078e00ff */
[----:B------:R-:W-:-:S02]  /*08a0*/  LOP3.LUT R10, R8, 0x10, R6, 0xf8, !PT ;  /* 0x00000010080a7812 */ /* 0x000fc400078ef806 */
[----:B------:R-:W-:Y:S01]  /*08b0*/  LOP3.LUT R9, R9, R4, R8, 0x1e, !PT ;  /* 0x0000000409097212 */ /* 0x000fe200078e1e08 */
[----:B------:R-:W-:Y:S01]  /*08c0*/  IMAD R4, R250, 0x200, R0 ;  /* 0x00000200fa047824 */ /* 0x000fe200078e0200 */
[----:B------:R-:W-:Y:S02]  /*08d0*/  SHF.R.U32.HI R6, RZ, 0x3, R2 ;  /* 0x00000003ff067819 */ /* 0x000fe40000011602 */
[----:B------:R-:W-:Y:S01]  /*08e0*/  LOP3.LUT P6, RZ, R14, 0x4, RZ, 0xc0, !PT ;  /* 0x000000040eff7812 */ /* 0x000fe200078cc0ff */
[----:B------:R-:W-:Y:S01]  /*08f0*/  IMAD.IADD R9, R9, 0x1, R13 ;  /* 0x0000000109097824 */ /* 0x000fe200078e020d */
[----:B------:R-:W-:Y:S02]  /*0900*/  SEL R182, R186, 0xffffffe0, !P5 ;  /* 0xffffffe0bab67807 */ /* 0x000fe40006800000 */
[----:B------:R-:W-:Y:S02]  /*0910*/  LEA R181, R181, 0x15000, 0x1 ;  /* 0x00015000b5b57811 */ /* 0x000fe400078e08ff */
[----:B------:R-:W-:-:S02]  /*0920*/  LOP3.LUT R187, R6, R2, R7, 0x1e, !PT ;  /* 0x0000000206bb7212 */ /* 0x000fc400078e1e07 */
[----:B------:R-:W-:Y:S01]  /*0930*/  LOP3.LUT R2, R6, R10, R2, 0x1e, !PT ;  /* 0x0000000a06027212 */ /* 0x000fe200078e1e02 */
[----:B------:R-:W-:Y:S01]  /*0940*/  IMAD.IADD R182, R181, 0x1, R182 ;  /* 0x00000001b5b67824 */ /* 0x000fe200078e02b6 */
[----:B------:R-:W-:Y:S01]  /*0950*/  SEL R194, R194, 0x10, !P3 ;  /* 0x00000010c2c27807 */ /* 0x000fe20005800000 */
[----:B------:R-:W-:Y:S01]  /*0960*/  IMAD.IADD R187, R4, 0x1, R187 ;  /* 0x0000000104bb7824 */ /* 0x000fe200078e02bb */
[----:B------:R-:W-:Y:S01]  /*0970*/  SEL R183, R183, 0xffffffc0, !P6 ;  /* 0xffffffc0b7b77807 */ /* 0x000fe20007000000 */
[----:B------:R-:W-:Y:S01]  /*0980*/  IMAD.IADD R185, R0, 0x1, R2 ;  /* 0x0000000100b97824 */ /* 0x000fe200078e0202 */
[C---:B------:R-:W-:Y:S01]  /*0990*/  IADD3 R195, R197.reuse, 0x20, RZ ;  /* 0x00000020c5c37810 */ /* 0x040fe20007ffe0ff */
[----:B------:R-:W-:Y:S01]  /*09a0*/  IMAD.IADD R196, R197, 0x1, R194 ;  /* 0x00000001c5c47824 */ /* 0x000fe200078e02c2 */
[----:B------:R-:W-:Y:S01]  /*09b0*/  SHF.R.S32.HI R210, RZ, 0x2, R210 ;  /* 0x00000002ffd27819 */ /* 0x000fe200000114d2 */
[----:B------:R-:W-:Y:S01]  /*09c0*/  IMAD.IADD R184, R181, 0x1, R183 ;  /* 0x00000001b5b87824 */ /* 0x000fe200078e02b7 */
[----:B------:R-:W-:Y:S01]  /*09d0*/  SEL R177, R186, 0xffffffe0, !P4 ;  /* 0xffffffe0bab17807 */ /* 0x000fe20006000000 */
[----:B------:R-:W-:Y:S01]  /*09e0*/  IMAD.SHL.U32 R2, R3, 0x2, RZ ;  /* 0x0000000203027824 */ /* 0x000fe200078e00ff */
[----:B------:R-:W-:Y:S01]  /*09f0*/  LEA R239, R9, 0x9000, 0x1 ;  /* 0x0000900009ef7811 */ /* 0x000fe200078e08ff */
[----:B------:R-:W-:Y:S01]  /*0a00*/  IMAD R210, R250, 0x10, R210 ;  /* 0x00000010fad27824 */ /* 0x000fe200078e02d2 */
[----:B------:R-:W-:Y:S01]  /*0a10*/  @P2 IADD3 R195, R197, -0x20, RZ ;  /* 0xffffffe0c5c32810 */ /* 0x000fe20007ffe0ff */
[----:B------:R-:W-:Y:S01]  /*0a20*/  IMAD.IADD R177, R176, 0x1, R177 ;  /* 0x00000001b0b17824 */ /* 0x000fe200078e02b1 */
[----:B------:R-:W-:Y:S01]  /*0a30*/  LOP3.LUT P0, RZ, R17, 0x2, RZ, 0xc0, !PT ;  /* 0x0000000211ff7812 */ /* 0x000fe2000780c0ff */
[----:B------:R-:W-:Y:S01]  /*0a40*/  IMAD.IADD R183, R182, 0x1, R183 ;  /* 0x00000001b6b77824 */ /* 0x000fe200078e02b7 */
[----:B------:R-:W-:Y:S01]  /*0a50*/  IADD3 R242, R239, 0x20, RZ ;  /* 0x00000020eff27810 */ /* 0x000fe20007ffe0ff */
[----:B------:R-:W-:Y:S01]  /*0a60*/  IMAD.IADD R194, R194, 0x1, R195 ;  /* 0x00000001c2c27824 */ /* 0x000fe200078e02c3 */
[----:B------:R-:W-:-:S02]  /*0a70*/  SEL R186, R186, 0xffffffe0, !P0 ;  /* 0xffffffe0baba7807 */ /* 0x000fc40004000000 */
[----:B------:R-:W-:Y:S02]  /*0a80*/  @P1 IADD3 R242, R239, -0x20, RZ ;  /* 0xffffffe0eff21810 */ /* 0x000fe40007ffe0ff */
.L_x_439:
[----:B-1-3--:R-:W1:Y:S01]  /*0a90*/  S2R R35, SR_CTAID.Y ;  /* 0x0000000000237919 */ /* 0x00ae620000002600 */
[----:B--2---:R-:W2:Y:S01]  /*0aa0*/  LDC.U8 R0, c[0x0][0x312] ;  /* 0x0000c480ff007b82 */ /* 0x004ea20000000000 */
[----:B------:R-:W-:Y:S02]  /*0ab0*/  ISETP.NE.U32.AND P2, PT, RZ, c[0x0][0x240], PT ;  /* 0x00009000ff007a0c */ /* 0x000fe40003f45070 */
[----:B------:R-:W-:Y:S02]  /*0ac0*/  ISETP.EQ.U32.AND P5, PT, RZ, c[0x0][0x248], PT ;  /* 0x00009200ff007a0c */ /* 0x000fe40003fa2070 */
[----:B------:R-:W-:Y:S02]  /*0ad0*/  ISETP.NE.AND.EX P2, PT, RZ, c[0x0][0x244], PT, P2 ;  /* 0x00009100ff007a0c */ /* 0x000fe40003f45320 */
[----:B------:R-:W-:Y:S01]  /*0ae0*/  ISETP.NE.U32.AND P3, PT, RZ, c[0x0][0x250], PT ;  /* 0x00009400ff007a0c */ /* 0x000fe20003f65070 */
[----:B------:R-:W-:-:S03]  /*0af0*/  IMAD.MOV.U32 R37, RZ, RZ, -0x1 ;  /* 0xffffffffff257424 */ /* 0x000fc600078e00ff */
[----:B------:R-:W-:Y:S01]  /*0b00*/  ISETP.NE.AND.EX P3, PT, RZ, c[0x0][0x254], PT, P3 ;  /* 0x00009500ff007a0c */ /* 0x000fe20003f65330 */
[C---:B-1----:R-:W-:Y:S01]  /*0b10*/  IMAD.SHL.U32 R9, R35.reuse, 0x4, RZ ;  /* 0x0000000423097824 */ /* 0x042fe200078e00ff */
[----:B----4-:R-:W-:Y:S02]  /*0b20*/  SHF.R.S32.HI R30, RZ, 0x1f, R35 ;  /* 0x0000001fff1e7819 */ /* 0x010fe40000011423 */
[----:B--2---:R-:W-:Y:S01]  /*0b30*/  ISETP.NE.AND P4, PT, R0, RZ, PT ;  /* 0x000000ff0000720c */ /* 0x004fe20003f85270 */
[----:B------:R-:W-:Y:S01]  /*0b40*/  IMAD.MOV.U32 R0, RZ, RZ, -0x1 ;  /* 0xffffffffff007424 */ /* 0x000fe200078e00ff */
[----:B------:R-:W-:Y:S02]  /*0b50*/  SHF.L.U64.HI R8, R35, 0x2, R30 ;  /* 0x0000000223087819 */ /* 0x000fe4000001021e */
[----:B------:R-:W-:Y:S02]  /*0b60*/  IADD3 R4, P0, R9, c[0x0][0x240], RZ ;  /* 0x0000900009047a10 */ /* 0x000fe40007f1e0ff */
[----:B------:R-:W-:-:S02]  /*0b70*/  ISETP.EQ.OR.EX P5, PT, RZ, c[0x0][0x24c], !P4, P5 ;  /* 0x00009300ff007a0c */ /* 0x000fc400067a2750 */
[----:B------:R-:W-:Y:S02]  /*0b80*/  IADD3.X R5, R8, c[0x0][0x244], RZ, P0, !PT ;  /* 0x0000910008057a10 */ /* 0x000fe400007fe4ff */
[----:B------:R-:W-:-:S03]  /*0b90*/  @P3 IADD3 R6, P0, R9, c[0x0][0x250], RZ ;  /* 0x0000940009063a10 */ /* 0x000fc60007f1e0ff */
[----:B------:R1:W2:Y:S04]  /*0ba0*/  @P2 LDG.E R0, [R4.64] ;  /* 0x0000000604002981 */ /* 0x0002a8000c1e1900 */
[----:B------:R1:W2:Y:S01]  /*0bb0*/  @P2 LDG.E R3, [R4.64+0x4] ;  /* 0x0000040604032981 */ /* 0x0002a2000c1e1900 */
[----:B------:R-:W-:Y:S01]  /*0bc0*/  IMAD.MOV.U32 R237, RZ, RZ, RZ ;  /* 0x000000ffffed7224 */ /* 0x000fe200078e00ff */
[----:B------:R-:W-:-:S05]  /*0bd0*/  @P3 IADD3.X R7, R8, c[0x0][0x254], RZ, P0, !PT ;  /* 0x0000950008073a10 */ /* 0x000fca00007fe4ff */
[----:B-----5:R3:W5:Y:S01]  /*0be0*/  @P3 LDG.E R237, [R6.64] ;  /* 0x0000000606ed3981 */ /* 0x020762000c1e1900 */
[----:B-1----:R-:W-:-:S04]  /*0bf0*/  IADD3 R4, P1, R9, c[0x0][0x248], RZ ;  /* 0x0000920009047a10 */ /* 0x002fc80007f3e0ff */
[----:B------:R-:W-:-:S05]  /*0c00*/  IADD3.X R5, R8, c[0x0][0x24c], RZ, P1, !PT ;  /* 0x0000930008057a10 */ /* 0x000fca0000ffe4ff */
[----:B------:R-:W4:Y:S01]  /*0c10*/  @!P5 LDG.E R37, [R4.64] ;  /* 0x000000060425d981 */ /* 0x000f22000c1e1900 */
[----:B------:R-:W-:-:S04]  /*0c20*/  ISETP.NE.U32.AND P0, PT, RZ, c[0x0][0x248], PT ;  /* 0x00009200ff007a0c */ /* 0x000fc80003f05070 */
[----:B------:R-:W-:Y:S01]  /*0c30*/  ISETP.NE.AND.EX P0, PT, RZ, c[0x0][0x24c], PT, P0 ;  /* 0x00009300ff007a0c */ /* 0x000fe20003f05300 */
[----:B--2---:R-:W-:Y:S02]  /*0c40*/  @P2 IMAD.IADD R238, R3, 0x1, -R0 ;  /* 0x0000000103ee2824 */ /* 0x004fe400078e0a00 */
[----:B------:R-:W-:Y:S02]  /*0c50*/  IMAD.MOV.U32 R3, RZ, RZ, c[0x0][0x218] ;  /* 0x00008600ff037624 */ /* 0x000fe400078e00ff */
[----:B------:R-:W-:Y:S01]  /*0c60*/  @!P2 IMAD.MOV.U32 R238, RZ, RZ, c[0x0][0x214] ;  /* 0x00008500ffeea624 */ /* 0x000fe200078e00ff */
[----:B----4-:R3:W-:Y:S07]  /*0c70*/  STL [R1], R37 ;  /* 0x0000002501007387 */ /* 0x0107ee0000100800 */
[----:B------:R-:W-:Y:S05]  /*0c80*/  @!P0 BRA `(.L_x_398) ;  /* 0x0000003000008947 */ /* 0x000fea0003800000 */
[----:B------:R-:W2:Y:S02]  /*0c90*/  @P4 LDG.E R3, [R4.64+0x4] ;  /* 0x0000040604034981 */ /* 0x000ea4000c1e1900 */
[----:B--2---:R-:W-:-:S06]  /*0ca0*/  @P4 IADD3 R3, R3, -R37, RZ ;  /* 0x8000002503034210 */ /* 0x004fcc0007ffe0ff */
[----:B------:R1:W5:Y:S02]  /*0cb0*/  @!P4 LDG.E R3, [R4.64] ;  /* 0x000000060403c981 */ /* 0x000364000c1e1900 */
.L_x_398:
[----:B------:R-:W-:-:S04]  /*0cc0*/  ISETP.NE.U32.AND P1, PT, RZ, c[0x0][0x258], PT ;  /* 0x00009600ff007a0c */ /* 0x000fc80003f25070 */
[----:B------:R-:W-:-:S13]  /*0cd0*/  ISETP.NE.AND.EX P1, PT, RZ, c[0x0][0x25c], PT, P1 ;  /* 0x00009700ff007a0c */ /* 0x000fda0003f25310 */
[----:B-1----:R-:W-:-:S04]  /*0ce0*/  @P1 IADD3 R4, P0, R9, c[0x0][0x258], RZ ;  /* 0x0000960009041a10 */ /* 0x002fc80007f1e0ff */
[----:B------:R-:W-:-:S06]  /*0cf0*/  @P1 IADD3.X R5, R8, c[0x0][0x25c], RZ, P0, !PT ;  /* 0x0000970008051a10 */ /* 0x000fcc00007fe4ff */
[----:B------:R-:W2:Y:S01]  /*0d00*/  @P1 LDG.E R5, [R4.64] ;  /* 0x0000000604051981 */ /* 0x000ea2000c1e1900 */
[----:B------:R-:W-:Y:S01]  /*0d10*/  @!P1 ISETP.NE.U32.AND P0, PT, RZ, c[0x0][0x268], PT ;  /* 0x00009a00ff009a0c */ /* 0x000fe20003f05070 */
[----:B------:R-:W-:-:S03]  /*0d20*/  IMAD.SHL.U32 R18, R218, 0x80, RZ ;  /* 0x00000080da127824 */ /* 0x000fc600078e00ff */
[----:B------:R-:W-:-:S04]  /*0d30*/  @!P1 ISETP.NE.AND.EX P0, PT, RZ, c[0x0][0x26c], PT, P0 ;  /* 0x00009b00ff009a0c */ /* 0x000fc80003f05300 */
[----:B------:R-:W-:Y:S01]  /*0d40*/  @!P1 SEL R4, RZ, c[0x0][0x21c], !P0 ;  /* 0x00008700ff049a07 */ /* 0x000fe20004000000 */
[----:B--2--5:R-:W-:-:S03]  /*0d50*/  @P1 IMAD.IADD R200, R5, 0x1, -R237 ;  /* 0x0000000105c81824 */ /* 0x024fc600078e0aed */
[----:B------:R-:W-:-:S04]  /*0d60*/  @!P1 IADD3 R200, R4, R3, -R237 ;  /* 0x0000000304c89210 */ /* 0x000fc80007ffe8ed */
[----:B------:R-:W-:-:S13]  /*0d70*/  ISETP.GT.AND P0, PT, R200, R18, PT ;  /* 0x00000012c800720c */ /* 0x000fda0003f04270 */
[----:B------:R-:W-:Y:S05]  /*0d80*/  @!P0 BRA `(.L_x_399) ;  /* 0x000087a000008947 */ /* 0x000fea0003800000 */
[----:B------:R-:W-:Y:S01]  /*0d90*/  ISETP.NE.AND P0, PT, R37, -0x1, PT ;  /* 0xffffffff2500780c */ /* 0x000fe20003f05270 */
[----:B------:R-:W-:Y:S01]  /*0da0*/  IMAD R4, R30, c[0x0][0x178], RZ ;  /* 0x00005e001e047a24 */ /* 0x000fe200078e02ff */
[----:B------:R-:W-:Y:S01]  /*0db0*/  IADD3 R3, R238, 0x3f, RZ ;  /* 0x0000003fee037810 */ /* 0x000fe20007ffe0ff */
[C---:B------:R-:W-:Y:S01]  /*0dc0*/  IMAD.WIDE.U32 R12, R35.reuse, c[0x0][0x178], RZ ;  /* 0x00005e00230c7a25 */ /* 0x040fe200078e00ff */
[C---:B------:R-:W-:Y:S02]  /*0dd0*/  ISETP.NE.AND P1, PT, R0.reuse, -0x1, PT ;  /* 0xffffffff0000780c */ /* 0x040fe40003f25270 */
[----:B------:R-:W-:Y:S01]  /*0de0*/  SHF.R.S32.HI R8, RZ, 0x1f, R3 ;  /* 0x0000001fff087819 */ /* 0x000fe20000011403 */
[----:B------:R-:W-:Y:S02]  /*0df0*/  IMAD R4, R35, c[0x0][0x17c], R4 ;  /* 0x00005f0023047a24 */ /* 0x000fe400078e0204 */
[----:B---3--:R-:W-:Y:S01]  /*0e00*/  IMAD.WIDE.U32 R6, R0, c[0x0][0x190], RZ ;  /* 0x0000640000067a25 */ /* 0x008fe200078e00ff */
[----:B------:R-:W-:-:S03]  /*0e10*/  LEA.HI R8, R8, R3, RZ, 0x6 ;  /* 0x0000000308087211 */ /* 0x000fc600078f30ff */
[----:B------:R-:W-:Y:S01]  /*0e20*/  IMAD R10, R0, c[0x0][0x194], RZ ;  /* 0x00006500000a7a24 */ /* 0x000fe200078e02ff */
[----:B------:R-:W-:Y:S01]  /*0e30*/  LOP3.LUT R9, R8, 0xffffffc0, RZ, 0xc0, !PT ;  /* 0xffffffc008097812 */ /* 0x000fe200078ec0ff */
[----:B------:R-:W-:Y:S01]  /*0e40*/  @P0 IMAD.IADD R3, R237, 0x1, R37 ;  /* 0x00000001ed030824 */ /* 0x000fe200078e0225 */
[----:B------:R-:W-:Y:S01]  /*0e50*/  SEL R27, R12, R6, !P1 ;  /* 0x000000060c1b7207 */ /* 0x000fe20004800000 */
[----:B------:R-:W-:Y:S01]  /*0e60*/  IMAD.IADD R24, R13, 0x1, R4 ;  /* 0x000000010d187824 */ /* 0x000fe200078e0204 */
[----:B------:R-:W-:Y:S01]  /*0e70*/  @P1 IADD3 R24, R7, R10, RZ ;  /* 0x0000000a07181210 */ /* 0x000fe20007ffe0ff */
[----:B------:R-:W-:Y:S01]  /*0e80*/  @P0 IMAD.WIDE.U32 R4, R3, c[0x0][0x198], RZ ;  /* 0x0000660003040a25 */ /* 0x000fe200078e00ff */
[----:B------:R-:W-:Y:S02]  /*0e90*/  IADD3 R10, R9, -0x40, RZ ;  /* 0xffffffc0090a7810 */ /* 0x000fe40007ffe0ff */
[----:B------:R-:W-:Y:S01]  /*0ea0*/  SHF.R.S32.HI R193, RZ, 0x6, R8 ;  /* 0x00000006ffc17819 */ /* 0x000fe20000011408 */
[----:B------:R-:W-:Y:S01]  /*0eb0*/  @P0 IMAD R26, R3, c[0x0][0x19c], R5 ;  /* 0x00006700031a0a24 */ /* 0x000fe200078e0205 */
[----:B------:R-:W-:Y:S01]  /*0ec0*/  SHF.R.S32.HI R19, RZ, 0x1f, R10 ;  /* 0x0000001fff137819 */ /* 0x000fe2000001140a */
[----:B------:R-:W-:Y:S01]  /*0ed0*/  @P0 IMAD.MOV.U32 R25, RZ, RZ, R4 ;  /* 0x000000ffff190224 */ /* 0x000fe200078e0004 */
[----:B------:R-:W-:Y:S05]  /*0ee0*/  @P0 BRA `(.L_x_400) ;  /* 0x000000a000000947 */ /* 0x000fea0003800000 */
[----:B------:R-:W-:Y:S01]  /*0ef0*/  SHF.R.S32.HI R3, RZ, 0x1f, R237 ;  /* 0x0000001fff037819 */ /* 0x000fe200000114ed */
[----:B------:R-:W-:-:S04]  /*0f00*/  IMAD.WIDE.U32 R4, R237, c[0x0][0x198], RZ ;  /* 0x00006600ed047a25 */ /* 0x000fc800078e00ff */
[----:B------:R-:W-:Y:S02]  /*0f10*/  IMAD R3, R3, c[0x0][0x198], RZ ;  /* 0x0000660003037a24 */ /* 0x000fe400078e02ff */
[----:B------:R-:W-:Y:S02]  /*0f20*/  IMAD R6, R30, c[0x0][0x180], RZ ;  /* 0x000060001e067a24 */ /* 0x000fe400078e02ff */
[----:B------:R-:W-:-:S05]  /*0f30*/  IMAD R3, R237, c[0x0][0x19c], R3 ;  /* 0x00006700ed037a24 */ /* 0x000fca00078e0203 */
[----:B------:R-:W-:Y:S01]  /*0f40*/  IADD3 R5, R5, R3, RZ ;  /* 0x0000000305057210 */ /* 0x000fe20007ffe0ff */
[----:B------:R-:W-:-:S04]  /*0f50*/  IMAD R3, R35, c[0x0][0x184], R6 ;  /* 0x0000610023037a24 */ /* 0x000fc800078e0206 */
[----:B------:R-:W-:-:S05]  /*0f60*/  IMAD.WIDE.U32 R4, R35, c[0x0][0x180], R4 ;  /* 0x0000600023047a25 */ /* 0x000fca00078e0004 */
[----:B------:R-:W-:Y:S02]  /*0f70*/  IADD3 R26, R5, R3, RZ ;  /* 0x00000003051a7210 */ /* 0x000fe40007ffe0ff */
[----:B------:R-:W-:Y:S02]  /*0f80*/  MOV R25, R4 ;  /* 0x0000000400197202 */ /* 0x000fe40000000f00 */
.L_x_400:
[----:B------:R-:W-:-:S05]  /*0f90*/  @P0 IADD3 R3, R237, R37, RZ ;  /* 0x00000025ed030210 */ /* 0x000fca0007ffe0ff */
[----:B------:R-:W-:-:S04]  /*0fa0*/  @P0 IMAD.WIDE.U32 R4, R3, c[0x0][0x1a0], RZ ;  /* 0x0000680003040a25 */ /* 0x000fc800078e00ff */
[----:B------:R-:W-:Y:S01]  /*0fb0*/  @P0 IMAD R29, R3, c[0x0][0x1a4], R5 ;  /* 0x00006900031d0a24 */ /* 0x000fe200078e0205 */
[----:B------:R-:W-:Y:S01]  /*0fc0*/  @P0 MOV R28, R4 ;  /* 0x00000004001c0202 */ /* 0x000fe20000000f00 */
        /* <DEDUP_REMOVED lines=11> */
.L_x_401:
[----:B------:R-:W-:Y:S01]  /*1080*/  IABS R11, c[0x0][0x1c8] ;  /* 0x00007200000b7a13 */ /* 0x000fe20000000000 */
[----:B------:R-:W1:Y:S01]  /*1090*/  S2R R36, SR_CTAID.Z ;  /* 0x0000000000247919 */ /* 0x000e620000002700 */
[----:B------:R-:W-:Y:S01]  /*10a0*/  IMAD.MOV.U32 R13, RZ, RZ, c[0x0][0x224] ;  /* 0x00008900ff0d7624 */ /* 0x000fe200078e00ff */
[----:B------:R-:W2:Y:S01]  /*10b0*/  LDC.U8 R15, c[0x0][0x328] ;  /* 0x0000ca00ff0f7b82 */ /* 0x000ea20000000000 */
[----:B------:R-:W3:Y:S01]  /*10c0*/  I2F.RP R4, R11 ;  /* 0x0000000b00047306 */ /* 0x000ee20000209400 */
[C---:B------:R-:W-:Y:S01]  /*10d0*/  @P1 IMAD.WIDE.U32 R6, R0.reuse, c[0x0][0x370], RZ ;  /* 0x0000dc0000061a25 */ /* 0x040fe200078e00ff */
[----:B------:R-:W4:Y:S01]  /*10e0*/  S2R R21, SR_CTAID.X ;  /* 0x0000000000157919 */ /* 0x000f220000002500 */
[----:B------:R-:W-:Y:S02]  /*10f0*/  SHF.R.S32.HI R13, RZ, 0x1f, R13 ;  /* 0x0000001fff0d7819 */ /* 0x000fe4000001140d */
[----:B------:R-:W-:Y:S01]  /*1100*/  @P1 IMAD R14, R0, c[0x0][0x374], R7 ;  /* 0x0000dd00000e1a24 */ /* 0x000fe200078e0207 */
[----:B------:R-:W-:Y:S01]  /*1110*/  @P1 MOV R12, R6 ;  /* 0x00000006000c1202 */ /* 0x000fe20000000f00 */
[----:B------:R-:W-:Y:S01]  /*1120*/  @!P1 IMAD.WIDE.U32 R6, R35, c[0x0][0x368], RZ ;  /* 0x0000da0023069a25 */ /* 0x000fe200078e00ff */
[----:B------:R-:W5:Y:S03]  /*1130*/  LDC.U8 R31, c[0x0][0x3d0] ;  /* 0x0000f400ff1f7b82 */ /* 0x000f660000000000 */
[----:B------:R-:W-:-:S02]  /*1140*/  IMAD.MOV.U32 R32, RZ, RZ, c[0x0][0x22c] ;  /* 0x00008b00ff207624 */ /* 0x000fc400078e00ff */
[----:B------:R-:W-:Y:S01]  /*1150*/  IMAD.WIDE.U32 R16, R35, c[0x0][0x224], RZ ;  /* 0x0000890023107a25 */ /* 0x000fe200078e00ff */
[----:B---3--:R-:W3:Y:S03]  /*1160*/  MUFU.RCP R4, R4 ;  /* 0x0000000400047308 */ /* 0x008ee60000001000 */
[----:B------:R-:W-:Y:S01]  /*1170*/  IMAD.WIDE R22, R32, c[0x0][0x1c0], RZ ;  /* 0x0000700020167a25 */ /* 0x000fe200078e02ff */
[----:B-1----:R-:W-:-:S03]  /*1180*/  IABS R8, R36 ;  /* 0x0000002400087213 */ /* 0x002fc60000000000 */
[----:B------:R-:W-:Y:S01]  /*1190*/  @!P1 IMAD.MOV.U32 R12, RZ, RZ, R6 ;  /* 0x000000ffff0c9224 */ /* 0x000fe200078e0006 */
[----:B------:R-:W-:Y:S01]  /*11a0*/  LOP3.LUT R9, R36, c[0x0][0x1c8], RZ, 0x3c, !PT ;  /* 0x0000720024097a12 */ /* 0x000fe200078e3cff */
[----:B------:R-:W-:Y:S01]  /*11b0*/  IMAD.SHL.U32 R6, R35, 0x80, RZ ;  /* 0x0000008023067824 */ /* 0x000fe200078e00ff */
[----:B--2---:R-:W-:Y:S02]  /*11c0*/  ISETP.NE.AND P3, PT, R15, RZ, PT ;  /* 0x000000ff0f00720c */ /* 0x004fe40003f65270 */
[----:B------:R-:W-:Y:S02]  /*11d0*/  ISETP.GE.AND P4, PT, R9, RZ, PT ;  /* 0x000000ff0900720c */ /* 0x000fe40003f86270 */
[----:B------:R-:W-:Y:S02]  /*11e0*/  SHF.L.U64.HI R9, R35, 0x7, R30 ;  /* 0x0000000723097819 */ /* 0x000fe4000001021e */
[----:B------:R-:W-:Y:S02]  /*11f0*/  SHF.R.S32.HI R34, RZ, 0x1f, R36 ;  /* 0x0000001fff227819 */ /* 0x000fe40000011424 */
[----:B---3--:R-:W-:-:S02]  /*1200*/  IADD3 R4, R4, 0xffffffe, RZ ;  /* 0x0ffffffe04047810 */ /* 0x008fc40007ffe0ff */
[----:B------:R-:W-:Y:S02]  /*1210*/  SEL R9, R9, RZ, P2 ;  /* 0x000000ff09097207 */ /* 0x000fe40001000000 */
[----:B------:R-:W1:Y:S02]  /*1220*/  F2I.FTZ.U32.TRUNC.NTZ R5, R4 ;  /* 0x0000000400057305 */ /* 0x000e64000021f000 */
[----:B-1----:R-:W-:Y:S01]  /*1230*/  IADD3 R3, RZ, -R5, RZ ;  /* 0x80000005ff037210 */ /* 0x002fe20007ffe0ff */
[----:B------:R-:W-:-:S04]  /*1240*/  IMAD.MOV.U32 R4, RZ, RZ, RZ ;  /* 0x000000ffff047224 */ /* 0x000fc800078e00ff */
[----:B------:R-:W-:-:S04]  /*1250*/  IMAD R3, R3, R11, RZ ;  /* 0x0000000b03037224 */ /* 0x000fc800078e02ff */
[----:B------:R-:W-:-:S04]  /*1260*/  IMAD.HI.U32 R3, R5, R3, R4 ;  /* 0x0000000305037227 */ /* 0x000fc800078e0004 */
[----:B------:R-:W-:Y:S02]  /*1270*/  @!P1 IMAD R5, R30, c[0x0][0x368], RZ ;  /* 0x0000da001e059a24 */ /* 0x000fe400078e02ff */
[----:B------:R-:W-:-:S04]  /*1280*/  IMAD.HI.U32 R3, R3, R8, RZ ;  /* 0x0000000803037227 */ /* 0x000fc800078e00ff */
[----:B------:R-:W-:Y:S01]  /*1290*/  @!P1 IMAD R5, R35, c[0x0][0x36c], R5 ;  /* 0x0000db0023059a24 */ /* 0x000fe200078e0205 */
[----:B------:R-:W-:-:S04]  /*12a0*/  IADD3 R4, -R3, RZ, RZ ;  /* 0x000000ff03047210 */ /* 0x000fc80007ffe1ff */
[----:B------:R-:W-:Y:S01]  /*12b0*/  @!P1 IADD3 R14, R7, R5, RZ ;  /* 0x00000005070e9210 */ /* 0x000fe20007ffe0ff */
[----:B------:R-:W-:Y:S02]  /*12c0*/  IMAD R4, R11, R4, R8 ;  /* 0x000000040b047224 */ /* 0x000fe400078e0208 */
[----:B------:R-:W-:-:S03]  /*12d0*/  IMAD R8, R13, R35, RZ ;  /* 0x000000230d087224 */ /* 0x000fc600078e02ff */
[----:B------:R-:W-:Y:S01]  /*12e0*/  ISETP.GT.U32.AND P5, PT, R11, R4, PT ;  /* 0x000000040b00720c */ /* 0x000fe20003fa4070 */
[----:B------:R-:W-:Y:S02]  /*12f0*/  IMAD R5, R30, c[0x0][0x224], R8 ;  /* 0x000089001e057a24 */ /* 0x000fe400078e0208 */
[----:B------:R-:W-:-:S03]  /*1300*/  IMAD R8, R23, R16, RZ ;  /* 0x0000001017087224 */ /* 0x000fc600078e02ff */
[----:B------:R-:W-:Y:S01]  /*1310*/  IADD3 R5, R17, R5, RZ ;  /* 0x0000000511057210 */ /* 0x000fe20007ffe0ff */
[----:B------:R-:W-:-:S04]  /*1320*/  IMAD.WIDE.U32 R16, R22, R16, RZ ;  /* 0x0000001016107225 */ /* 0x000fc800078e00ff */
[----:B------:R-:W-:Y:S01]  /*1330*/  IMAD R8, R22, R5, R8 ;  /* 0x0000000516087224 */ /* 0x000fe200078e0208 */
[----:B------:R-:W-:Y:S01]  /*1340*/  SEL R5, R6, RZ, P2 ;  /* 0x000000ff06057207 */ /* 0x000fe20001000000 */
[-C--:B------:R-:W-:Y:S01]  /*1350*/  IMAD.WIDE.U32 R6, R22, R0.reuse, RZ ;  /* 0x0000000016067225 */ /* 0x080fe200078e00ff */
[----:B------:R-:W-:Y:S02]  /*1360*/  @!P5 IADD3 R4, R4, -R11, RZ ;  /* 0x8000000b0404d210 */ /* 0x000fe40007ffe0ff */
[----:B------:R-:W-:Y:S02]  /*1370*/  IADD3 R5, P2, R10, R5, RZ ;  /* 0x000000050a057210 */ /* 0x000fe40007f5e0ff */
[----:B------:R-:W-:Y:S01]  /*1380*/  ISETP.GE.U32.AND P6, PT, R4, R11, PT ;  /* 0x0000000b0400720c */ /* 0x000fe20003fc6070 */
[----:B------:R-:W-:Y:S01]  /*1390*/  IMAD R11, R23, R0, RZ ;  /* 0x00000000170b7224 */ /* 0x000fe200078e02ff */
[----:B------:R-:W-:Y:S01]  /*13a0*/  @!P5 IADD3 R3, R3, 0x1, RZ ;  /* 0x000000010303d810 */ /* 0x000fe20007ffe0ff */
[----:B------:R-:W-:Y:S01]  /*13b0*/  IMAD.X R9, R19, 0x1, R9, P2 ;  /* 0x0000000113097824 */ /* 0x000fe200010e0609 */
[----:B------:R-:W-:Y:S01]  /*13c0*/  ISETP.NE.AND P2, PT, RZ, c[0x0][0x1c8], PT ;  /* 0x00007200ff007a0c */ /* 0x000fe20003f45270 */
[----:B------:R-:W-:Y:S01]  /*13d0*/  IMAD R15, R23, R5, RZ ;  /* 0x00000005170f7224 */ /* 0x000fe200078e02ff */
[----:B------:R-:W-:Y:S01]  /*13e0*/  SEL R20, R16, R6, !P1 ;  /* 0x0000000610147207 */ /* 0x000fe20004800000 */
[----:B------:R-:W-:Y:S01]  /*13f0*/  @P3 IMAD R6, R35, c[0x0][0x214], RZ ;  /* 0x0000850023063a24 */ /* 0x000fe200078e02ff */
[----:B------:R-:W-:Y:S01]  /*1400*/  IADD3 R13, R17, R8, RZ ;  /* 0x00000008110d7210 */ /* 0x000fe20007ffe0ff */
[----:B------:R-:W-:Y:S01]  /*1410*/  IMAD R8, R22, R9, R15 ;  /* 0x0000000916087224 */ /* 0x000fe200078e020f */
[----:B------:R-:W-:Y:S01]  /*1420*/  @P1 IADD3 R13, R7, R11, RZ ;  /* 0x0000000b070d1210 */ /* 0x000fe20007ffe0ff */
[----:B----4-:R-:W-:Y:S01]  /*1430*/  IMAD.WIDE.U32 R16, R21, c[0x0][0x3d8], RZ ;  /* 0x0000f60015107a25 */ /* 0x010fe200078e00ff */
[----:B------:R-:W-:-:S02]  /*1440*/  @P3 SEL R6, R6, R0, !P1 ;  /* 0x0000000006063207 */ /* 0x000fc40004800000 */
[----:B------:R-:W-:Y:S01]  /*1450*/  @P6 IADD3 R3, R3, 0x1, RZ ;  /* 0x0000000103036810 */ /* 0x000fe20007ffe0ff */
[----:B------:R-:W-:Y:S01]  /*1460*/  IMAD.WIDE.U32 R4, R22, R5, RZ ;  /* 0x0000000516047225 */ /* 0x000fe200078e00ff */
[----:B-----5:R-:W-:-:S03]  /*1470*/  ISETP.NE.AND P5, PT, R31, RZ, PT ;  /* 0x000000ff1f00720c */ /* 0x020fc60003fa5270 */
[----:B------:R-:W-:Y:S01]  /*1480*/  IMAD.MOV.U32 R15, RZ, RZ, R3 ;  /* 0x000000ffff0f7224 */ /* 0x000fe200078e0003 */
[----:B------:R-:W-:Y:S01]  /*1490*/  SEL R11, R16, RZ, P5 ;  /* 0x000000ff100b7207 */ /* 0x000fe20002800000 */
[----:B------:R-:W-:Y:S01]  /*14a0*/  IMAD R7, R21, c[0x0][0x3dc], R17 ;  /* 0x0000f70015077a24 */ /* 0x000fe200078e0211 */
[----:B------:R-:W-:Y:S01]  /*14b0*/  SHF.R.S32.HI R21, RZ, 0x1f, R18 ;  /* 0x0000001fff157819 */ /* 0x000fe20000011412 */
[----:B------:R-:W-:Y:S01]  /*14c0*/  @!P3 IMAD R9, R35, c[0x0][0x1c0], R36 ;  /* 0x000070002309ba24 */ /* 0x000fe200078e0224 */
[----:B------:R-:W-:Y:S01]  /*14d0*/  @!P4 IADD3 R15, -R15, RZ, RZ ;  /* 0x000000ff0f0fc210 */ /* 0x000fe20007ffe1ff */
[C---:B------:R-:W-:Y:S01]  /*14e0*/  IMAD R23, R36.reuse, c[0x0][0x22c], RZ ;  /* 0x00008b0024177a24 */ /* 0x040fe200078e02ff */
[----:B------:R-:W-:Y:S01]  /*14f0*/  @!P2 LOP3.LUT R15, RZ, c[0x0][0x1c8], RZ, 0x33, !PT ;  /* 0x00007200ff0faa12 */ /* 0x000fe200078e33ff */
[----:B------:R-:W-:Y:S01]  /*1500*/  @P3 IMAD R3, R36, c[0x0][0x234], R6 ;  /* 0x00008d0024033a24 */ /* 0x000fe200078e0206 */
[----:B------:R-:W-:Y:S01]  /*1510*/  IADD3 R8, R5, R8, RZ ;  /* 0x0000000805087210 */ /* 0x000fe20007ffe0ff */
[----:B------:R-:W-:Y:S01]  /*1520*/  @!P3 IMAD R3, R9, c[0x0][0x214], RZ ;  /* 0x000085000903ba24 */ /* 0x000fe200078e02ff */
[----:B------:R-:W-:-:S02]  /*1530*/  SHF.R.S32.HI R33, RZ, 0x1f, R23 ;  /* 0x0000001fff217819 */ /* 0x000fc40000011417 */
[----:B------:R-:W-:Y:S02]  /*1540*/  SEL R9, R7, RZ, P5 ;  /* 0x000000ff07097207 */ /* 0x000fe40002800000 */
[----:B------:R-:W-:Y:S01]  /*1550*/  SHF.R.S32.HI R22, RZ, 0x1f, R15 ;  /* 0x0000001fff167819 */ /* 0x000fe2000001140f */
[----:B------:R-:W-:Y:S05]  /*1560*/  @!P3 BRA `(.L_x_402) ;  /* 0x000000700000b947 */ /* 0x000fea0003800000 */
[C---:B------:R-:W-:Y:S01]  /*1570*/  @!P1 IMAD R0, R35.reuse, c[0x0][0x224], RZ ;  /* 0x0000890023009a24 */ /* 0x040fe200078e02ff */
[----:B------:R-:W-:Y:S02]  /*1580*/  MOV R7, 0x80 ;  /* 0x0000008000077802 */ /* 0x000fe40000000f00 */
[----:B------:R-:W-:Y:S02]  /*1590*/  MOV R6, c[0x0][0x210] ;  /* 0x0000840000067a02 */ /* 0x000fe40000000f00 */
[----:B------:R-:W-:-:S03]  /*15a0*/  LEA R0, R35, R0, 0x7 ;  /* 0x0000000023007211 */ /* 0x000fc600078e38ff */
[----:B------:R-:W-:-:S04]  /*15b0*/  IMAD R6, R7, R6, c[0x0][0x234] ;  /* 0x00008d0007067624 */ /* 0x000fc800078e0206 */
[----:B------:R-:W-:Y:S01]  /*15c0*/  IMAD R0, R6, R36, R0 ;  /* 0x0000002406007224 */ /* 0x000fe200078e0200 */
[----:B------:R-:W-:Y:S05]  /*15d0*/  BRA `(.L_x_403) ;  /* 0x0000002000007947 */ /* 0x000fea0003800000 */
.L_x_402:
[----:B------:R-:W-:-:S04]  /*15e0*/  IMAD R0, R35, c[0x0][0x1c0], R36 ;  /* 0x0000700023007a24 */ /* 0x000fc800078e0224 */
[----:B------:R-:W-:Y:S02]  /*15f0*/  IMAD R0, R0, c[0x0][0x224], RZ ;  /* 0x0000890000007a24 */ /* 0x000fe400078e02ff */
.L_x_403:
[----:B------:R-:W1:Y:S01]  /*1600*/  S2R R31, SR_TID.X ;  /* 0x00000000001f7919 */ /* 0x000e620000002100 */
[----:B------:R-:W-:Y:S01]  /*1610*/  IMAD R32, R32, c[0x0][0x1c0], RZ ;  /* 0x0000700020207a24 */ /* 0x000fe200078e02ff */
[----:B------:R-:W-:Y:S01]  /*1620*/  SHF.R.S32.HI R209, RZ, 0x1f, R208 ;  /* 0x0000001fffd17819 */ /* 0x000fe200000114d0 */
[----:B------:R-:W-:Y:S01]  /*1630*/  IMAD.IADD R0, R10, 0x1, R0 ;  /* 0x000000010a007824 */ /* 0x000fe200078e0200 */
[----:B------:R-:W2:Y:S01]  /*1640*/  S2R R38, SR_TID.X ;  /* 0x0000000000267919 */ /* 0x000ea20000002100 */
[----:B------:R-:W-:Y:S01]  /*1650*/  IMAD.SHL.U32 R6, R32, 0x40, RZ ;  /* 0x0000004020067824 */ /* 0x000fe200078e00ff */
[----:B------:R-:W-:Y:S01]  /*1660*/  BSSY B1, `(.L_x_399) ;  /* 0x00007ec000017945 */ /* 0x000fe20003800000 */
[----:B------:R-:W-:Y:S01]  /*1670*/  IMAD.MOV.U32 R207, RZ, RZ, 0x4 ;  /* 0x00000004ffcf7424 */ /* 0x000fe200078e00ff */
[----:B------:R-:W3:Y:S01]  /*1680*/  S2R R39, SR_TID.X ;  /* 0x0000000000277919 */ /* 0x000ee20000002100 */
[----:B------:R-:W-:Y:S01]  /*1690*/  IMAD.IADD R206, R10, 0x1, R3 ;  /* 0x000000010ace7824 */ /* 0x000fe200078e0203 */
[----:B------:R-:W-:Y:S01]  /*16a0*/  IADD3 R7, P2, P1, R4, R6, R23 ;  /* 0x0000000604077210 */ /* 0x000fe2000795e017 */
[----:B------:R-:W-:Y:S01]  /*16b0*/  IMAD.WIDE R16, R0, R207, c[0x0][0x3c8] ;  /* 0x0000f20000107625 */ /* 0x000fe200078e02cf */
[----:B------:R-:W-:-:S02]  /*16c0*/  SHF.R.S32.HI R6, RZ, 0x1f, R6 ;  /* 0x0000001fff067819 */ /* 0x000fc40000011406 */
[----:B------:R-:W-:Y:S01]  /*16d0*/  IADD3 R4, P3, R208, R12, RZ ;  /* 0x0000000cd0047210 */ /* 0x000fe20007f7e0ff */
[----:B------:R-:W-:Y:S01]  /*16e0*/  IMAD R0, R19, c[0x0][0x370], RZ ;  /* 0x0000dc0013007a24 */ /* 0x000fe200078e02ff */
[----:B------:R-:W-:Y:S01]  /*16f0*/  IADD3.X R8, R8, R6, R33, P2, P1 ;  /* 0x0000000608087210 */ /* 0x000fe200017e2421 */
[----:B------:R-:W-:Y:S01]  /*1700*/  IMAD.MOV.U32 R216, RZ, RZ, R17 ;  /* 0x000000ffffd87224 */ /* 0x000fe200078e0011 */
[----:B------:R-:W-:Y:S01]  /*1710*/  SHF.R.S32.HI R23, RZ, 0x1f, R236 ;  /* 0x0000001fff177819 */ /* 0x000fe200000114ec */
[----:B------:R-:W-:Y:S01]  /*1720*/  IMAD R3, R10, c[0x0][0x374], R0 ;  /* 0x0000dd000a037a24 */ /* 0x000fe200078e0200 */
[----:B------:R-:W-:Y:S01]  /*1730*/  IADD3 R11, P2, P1, R11, R7, R20 ;  /* 0x000000070b0b7210 */ /* 0x000fe2000795e014 */
[----:B------:R-:W-:Y:S02]  /*1740*/  IMAD.X R5, R209, 0x1, R14, P3 ;  /* 0x00000001d1057824 */ /* 0x000fe400018e060e */
[----:B------:R-:W-:Y:S01]  /*1750*/  IMAD R14, R34, c[0x0][0x1a8], RZ ;  /* 0x00006a00220e7a24 */ /* 0x000fe200078e02ff */
[----:B-1----:R-:W-:Y:S01]  /*1760*/  SHF.R.S32.HI R6, RZ, 0x1f, R31 ;  /* 0x0000001fff067819 */ /* 0x002fe2000001141f */
[----:B------:R-:W-:Y:S01]  /*1770*/  IMAD.WIDE.U32 R4, R10, c[0x0][0x370], R4 ;  /* 0x0000dc000a047a25 */ /* 0x000fe200078e0004 */
[----:B------:R-:W-:-:S02]  /*1780*/  IADD3.X R13, R9, R8, R13, P2, P1 ;  /* 0x00000008090d7210 */ /* 0x000fc400017e240d */
[----:B------:R-:W-:Y:S01]  /*1790*/  LEA.HI R0, R6, R31, RZ, 0x5 ;  /* 0x0000001f06007211 */ /* 0x000fe200078f28ff */
[----:B------:R-:W-:Y:S01]  /*17a0*/  IMAD.IADD R5, R5, 0x1, R3 ;  /* 0x0000000105057824 */ /* 0x000fe200078e0203 */
[----:B------:R-:W-:Y:S01]  /*17b0*/  IADD3 R6, P3, R236, R10, RZ ;  /* 0x0000000aec067210 */ /* 0x000fe20007f7e0ff */
[----:B------:R-:W-:Y:S01]  /*17c0*/  IMAD R10, R34, c[0x0][0x378], RZ ;  /* 0x0000de00220a7a24 */ /* 0x000fe200078e02ff */
[----:B------:R-:W-:Y:S01]  /*17d0*/  IADD3 R3, -R200, R238, R18 ;  /* 0x000000eec8037210 */ /* 0x000fe20007ffe112 */
[----:B------:R-:W-:Y:S01]  /*17e0*/  IMAD.WIDE.U32 R4, R36, c[0x0][0x378], R4 ;  /* 0x0000de0024047a25 */ /* 0x000fe200078e0004 */
[----:B--2---:R-:W-:Y:S02]  /*17f0*/  SHF.R.S32.HI R38, RZ, 0x1f, R38 ;  /* 0x0000001fff267819 */ /* 0x004fe40000011426 */
[----:B------:R-:W-:Y:S01]  /*1800*/  IADD3 R3, R3, -c[0x0][0x2e8], RZ ;  /* 0x8000ba0003037a10 */ /* 0x000fe20007ffe0ff */
[----:B------:R-:W-:Y:S01]  /*1810*/  IMAD.X R7, R23, 0x1, R19, P3 ;  /* 0x0000000117077824 */ /* 0x000fe200018e0613 */
[----:B------:R-:W-:Y:S01]  /*1820*/  LOP3.LUT R0, R0, 0xffffffe0, RZ, 0xc0, !PT ;  /* 0xffffffe000007812 */ /* 0x000fe200078ec0ff */
[----:B------:R-:W-:Y:S01]  /*1830*/  IMAD R10, R36, c[0x0][0x37c], R10 ;  /* 0x0000df00240a7a24 */ /* 0x000fe200078e020a */
[----:B------:R-:W-:Y:S01]  /*1840*/  SHF.R.S32.HI R9, RZ, 0x1f, R3 ;  /* 0x0000001fff097819 */ /* 0x000fe20000011403 */
[----:B------:R-:W-:Y:S01]  /*1850*/  IMAD R7, R7, c[0x0][0x190], RZ ;  /* 0x0000640007077a24 */ /* 0x000fe200078e02ff */
[----:B---3--:R-:W-:Y:S01]  /*1860*/  LEA.HI R38, R38, R39, RZ, 0x5 ;  /* 0x0000002726267211 */ /* 0x008fe200078f28ff */
[----:B------:R-:W-:Y:S01]  /*1870*/  IMAD.IADD R17, R31, 0x1, -R0 ;  /* 0x000000011f117824 */ /* 0x000fe200078e0a00 */
[----:B------:R-:W-:Y:S01]  /*1880*/  LEA.HI R3, R9, R3, RZ, 0x6 ;  /* 0x0000000309037211 */ /* 0x000fe200078f30ff */
[C---:B------:R-:W-:Y:S01]  /*1890*/  IMAD R12, R6.reuse, c[0x0][0x194], R7 ;  /* 0x00006500060c7a24 */ /* 0x040fe200078e0207 */
[----:B------:R-:W-:Y:S01]  /*18a0*/  SHF.R.S32.HI R38, RZ, 0x5, R38 ;  /* 0x00000005ff267819 */ /* 0x000fe20000011426 */
[----:B------:R-:W-:Y:S01]  /*18b0*/  IMAD.WIDE.U32 R6, R6, c[0x0][0x190], R208 ;  /* 0x0000640006067a25 */ /* 0x000fe200078e00d0 */
[----:B------:R-:W-:-:S03]  /*18c0*/  SHF.R.S32.HI R3, RZ, 0x6, R3 ;  /* 0x00000006ff037819 */ /* 0x000fc60000011403 */
[----:B------:R-:W-:Y:S01]  /*18d0*/  IMAD R9, R36, c[0x0][0x1ac], R14 ;  /* 0x00006b0024097a24 */ /* 0x000fe200078e020e */
[----:B------:R-:W-:Y:S01]  /*18e0*/  IADD3 R6, P2, R27, R6, RZ ;  /* 0x000000061b067210 */ /* 0x000fe20007f5e0ff */
[----:B------:R-:W-:Y:S01]  /*18f0*/  IMAD R0, R38, R32, R17 ;  /* 0x0000002026007224 */ /* 0x000fe200078e0211 */
[----:B------:R-:W-:Y:S01]  /*1900*/  IMNMX R235, RZ, R3, !PT ;  /* 0x00000003ffeb7217 */ /* 0x000fe20007800200 */
[----:B------:R-:W-:Y:S01]  /*1910*/  IMAD.IADD R5, R5, 0x1, R10 ;  /* 0x0000000105057824 */ /* 0x000fe200078e020a */
[----:B------:R-:W-:Y:S01]  /*1920*/  IADD3.X R7, R24, R7, R12, P2, !PT ;  /* 0x0000000718077210 */ /* 0x000fe200017fe40c */
[----:B------:R-:W-:Y:S01]  /*1930*/  IMAD.MOV.U32 R217, RZ, RZ, R16 ;  /* 0x000000ffffd97224 */ /* 0x000fe200078e0010 */
[----:B------:R-:W-:Y:S01]  /*1940*/  IADD3 R8, P1, R0, R11, RZ ;  /* 0x0000000b00087210 */ /* 0x000fe20007f3e0ff */
[----:B------:R-:W-:Y:S01]  /*1950*/  IMAD.WIDE.U32 R4, R236, c[0x0][0x370], R4 ;  /* 0x0000dc00ec047a25 */ /* 0x000fe200078e0004 */
[----:B------:R-:W-:Y:S02]  /*1960*/  IADD3 R16, R208, 0x40, RZ ;  /* 0x00000040d0107810 */ /* 0x000fe40007ffe0ff */
[----:B------:R-:W-:Y:S01]  /*1970*/  LEA.HI.X.SX32 R11, R0, R13, 0x1, P1 ;  /* 0x0000000d000b7211 */ /* 0x000fe200008f0eff */
[----:B------:R-:W-:Y:S01]  /*1980*/  IMAD.WIDE.U32 R6, R36, c[0x0][0x1a8], R6 ;  /* 0x00006a0024067a25 */ /* 0x000fe200078e0006 */
[----:B------:R-:W-:-:S02]  /*1990*/  LEA R199, P1, R8, c[0x0][0x350], 0x2 ;  /* 0x0000d40008c77a11 */ /* 0x000fc400078210ff */
[----:B------:R-:W-:Y:S01]  /*19a0*/  LEA R203, P2, R4, c[0x0][0x330], 0x1 ;  /* 0x0000cc0004cb7a11 */ /* 0x000fe200078408ff */
[----:B------:R-:W-:Y:S01]  /*19b0*/  IMAD.IADD R3, R7, 0x1, R9 ;  /* 0x0000000107037824 */ /* 0x000fe200078e0209 */
[----:B------:R-:W-:Y:S01]  /*19c0*/  LEA R204, P3, R6, c[0x0][0x160], 0x1 ;  /* 0x0000580006cc7a11 */ /* 0x000fe200078608ff */
[----:B------:R-:W-:Y:S01]  /*19d0*/  IMAD R0, R23, c[0x0][0x370], RZ ;  /* 0x0000dc0017007a24 */ /* 0x000fe200078e02ff */
[----:B------:R-:W-:Y:S01]  /*19e0*/  LEA.HI.X R198, R8, c[0x0][0x354], R11, 0x2, P1 ;  /* 0x0000d50008c67a11 */ /* 0x000fe200008f140b */
[----:B------:R-:W-:Y:S01]  /*19f0*/  IMAD.WIDE R206, R206, R207, c[0x0][0x200] ;  /* 0x00008000cece7625 */ /* 0x000fe200078e02cf */
[----:B------:R-:W-:Y:S02]  /*1a00*/  LEA.HI.X R202, R6, c[0x0][0x164], R3, 0x1, P3 ;  /* 0x0000590006ca7a11 */ /* 0x000fe400018f0c03 */
[C---:B------:R-:W-:Y:S01]  /*1a10*/  ISETP.GT.AND P3, PT, R193.reuse, R235, PT ;  /* 0x000000ebc100720c */ /* 0x040fe20003f64270 */
[----:B------:R-:W-:Y:S01]  /*1a20*/  IMAD R0, R236, c[0x0][0x374], R0 ;  /* 0x0000dd00ec007a24 */ /* 0x000fe200078e0200 */
[----:B------:R-:W-:-:S02]  /*1a30*/  IADD3 R193, R193, -0x1, RZ ;  /* 0xffffffffc1c17810 */ /* 0x000fc40007ffe0ff */
[----:B------:R-:W-:Y:S01]  /*1a40*/  IADD3 R14, R208, 0x20, RZ ;  /* 0x00000020d00e7810 */ /* 0x000fe20007ffe0ff */
[----:B------:R-:W-:-:S05]  /*1a50*/  IMAD.IADD R0, R5, 0x1, R0 ;  /* 0x0000000105007824 */ /* 0x000fca00078e0200 */
[----:B------:R-:W-:-:S03]  /*1a60*/  LEA.HI.X R201, R4, c[0x0][0x334], R0, 0x1, P2 ;  /* 0x0000cd0004c97a11 */ /* 0x000fc600010f0c00 */
[----:B------:R-:W-:Y:S05]  /*1a70*/  @P3 BRA `(.L_x_404) ;  /* 0x000007a000003947 */ /* 0x000fea0003800000 */
        /* <DEDUP_REMOVED lines=15> */
.L_x_405:
        /* <DEDUP_REMOVED lines=15> */
.L_x_406:
[----:B------:R-:W-:Y:S01]  /*1c60*/  IMAD R10, R218, -0x80, R200 ;  /* 0xffffff80da0a7824 */ /* 0x000fe200078e02c8 */
[----:B------:R-:W-:Y:S01]  /*1c70*/  BSSY B0, `(.L_x_407) ;  /* 0x000001a000007945 */ /* 0x000fe20003800000 */
[----:B------:R-:W-:Y:S02]  /*1c80*/  IMAD R0, R21, c[0x0][0x3a0], RZ ;  /* 0x0000e80015007a24 */ /* 0x000fe400078e02ff */
[----:B------:R-:W-:Y:S01]  /*1c90*/  IMAD.WIDE.U32 R4, R18, c[0x0][0x3a0], R208 ;  /* 0x0000e80012047a25 */ /* 0x000fe200078e00d0 */
[----:B------:R-:W-:-:S03]  /*1ca0*/  ISETP.GE.AND P4, PT, R236, R10, PT ;  /* 0x0000000aec00720c */ /* 0x000fc60003f86270 */
[----:B------:R-:W-:Y:S01]  /*1cb0*/  IMAD R0, R18, c[0x0][0x3a4], R0 ;  /* 0x0000e90012007a24 */ /* 0x000fe200078e0200 */
[----:B------:R-:W-:Y:S01]  /*1cc0*/  IADD3 R6, P0, R6, R4, RZ ;  /* 0x0000000406067210 */ /* 0x000fe20007f1e0ff */
[----:B------:R-:W-:-:S03]  /*1cd0*/  IMAD R4, R34, c[0x0][0x3b8], RZ ;  /* 0x0000ee0022047a24 */ /* 0x000fc600078e02ff */
[----:B------:R-:W-:Y:S01]  /*1ce0*/  IADD3.X R7, R3, R5, R0, P0, !PT ;  /* 0x0000000503077210 */ /* 0x000fe200007fe400 */
[----:B------:R-:W-:-:S04]  /*1cf0*/  IMAD R3, R36, c[0x0][0x3bc], R4 ;  /* 0x0000ef0024037a24 */ /* 0x000fc800078e0204 */
[----:B------:R-:W-:-:S05]  /*1d00*/  IMAD.WIDE.U32 R6, R36, c[0x0][0x3b8], R6 ;  /* 0x0000ee0024067a25 */ /* 0x000fca00078e0006 */
[----:B------:R-:W-:Y:S01]  /*1d10*/  IADD3 R3, R7, R3, RZ ;  /* 0x0000000307037210 */ /* 0x000fe20007ffe0ff */
[----:B------:R-:W-:Y:S05]  /*1d20*/  @P4 BRA `(.L_x_408) ;  /* 0x000000e000004947 */ /* 0x000fea0003800000 */
[----:B------:R-:W-:Y:S01]  /*1d30*/  MOV R5, R3 ;  /* 0x0000000300057202 */ /* 0x000fe20000000f00 */
[----:B------:R-:W-:Y:S01]  /*1d40*/  IMAD R0, R23, c[0x0][0x3a0], RZ ;  /* 0x0000e80017007a24 */ /* 0x000fe200078e02ff */
[----:B------:R-:W-:Y:S01]  /*1d50*/  ISETP.GE.AND P3, PT, R208, c[0x0][0x220], PT ;  /* 0x00008800d0007a0c */ /* 0x000fe20003f66270 */
[----:B------:R-:W-:Y:S01]  /*1d60*/  IMAD.MOV.U32 R4, RZ, RZ, R6 ;  /* 0x000000ffff047224 */ /* 0x000fe200078e0006 */
[----:B------:R-:W-:Y:S01]  /*1d70*/  ISETP.GE.AND P2, PT, R14, c[0x0][0x220], PT ;  /* 0x000088000e007a0c */ /* 0x000fe20003f46270 */
        /* <DEDUP_REMOVED lines=9> */
.L_x_408:
[----:B------:R-:W-:Y:S05]  /*1e10*/  BSYNC B0 ;  /* 0x0000000000007941 */ /* 0x000fea0003800000 */
.L_x_407:
[----:B------:R-:W-:Y:S01]  /*1e20*/  IADD3 R0, R236, 0x40, RZ ;  /* 0x00000040ec007810 */ /* 0x000fe20007ffe0ff */
[----:B------:R-:W-:Y:S03]  /*1e30*/  BSSY B0, `(.L_x_409) ;  /* 0x0000012000007945 */ /* 0x000fe60003800000 */
[----:B------:R-:W-:-:S13]  /*1e40*/  ISETP.GE.AND P3, PT, R0, R10, PT ;  /* 0x0000000a0000720c */ /* 0x000fda0003f66270 */
[----:B------:R-:W-:Y:S05]  /*1e50*/  @P3 BRA `(.L_x_410) ;  /* 0x000000f000003947 */ /* 0x000fea0003800000 */
[----:B------:R-:W-:Y:S01]  /*1e60*/  IADD3 R0, P0, R236, 0x40, RZ ;  /* 0x00000040ec007810 */ /* 0x000fe20007f1e0ff */
[----:B------:R-:W-:Y:S01]  /*1e70*/  IMAD.MOV.U32 R7, RZ, RZ, R3 ;  /* 0x000000ffff077224 */ /* 0x000fe200078e0003 */
[----:B------:R-:W-:Y:S02]  /*1e80*/  ISETP.GE.AND P2, PT, R208, c[0x0][0x220], PT ;  /* 0x00008800d0007a0c */ /* 0x000fe40003f46270 */
        /* <DEDUP_REMOVED lines=12> */
.L_x_410:
[----:B------:R-:W-:Y:S05]  /*1f50*/  BSYNC B0 ;  /* 0x0000000000007941 */ /* 0x000fea0003800000 */
.L_x_409:
[----:B-1----:R-:W-:Y:S01]  /*1f60*/  IMAD.WIDE.U32 R4, R18, c[0x0][0x3a8], R208 ;  /* 0x0000ea0012047a25 */ /* 0x002fe200078e00d0 */
[----:B------:R-:W-:Y:S03]  /*1f70*/  BSSY B0, `(.L_x_411) ;  /* 0x0000018000007945 */ /* 0x000fe60003800000 */
[----:B------:R-:W-:Y:S01]  /*1f80*/  IMAD R0, R21, c[0x0][0x3a8], RZ ;  /* 0x0000ea0015007a24 */ /* 0x000fe200078e02ff */
[----:B------:R-:W-:Y:S01]  /*1f90*/  IADD3 R6, P0, R11, R4, RZ ;  /* 0x000000040b067210 */ /* 0x000fe20007f1e0ff */
[----:B------:R-:W-:-:S02]  /*1fa0*/  IMAD R3, R34, c[0x0][0x3c0], RZ ;  /* 0x0000f00022037a24 */ /* 0x000fc400078e02ff */
[----:B------:R-:W-:Y:S02]  /*1fb0*/  IMAD R0, R18, c[0x0][0x3ac], R0 ;  /* 0x0000eb0012007a24 */ /* 0x000fe400078e0200 */
[----:B------:R-:W-:-:S03]  /*1fc0*/  IMAD R3, R36, c[0x0][0x3c4], R3 ;  /* 0x0000f10024037a24 */ /* 0x000fc600078e0203 */
[----:B------:R-:W-:-:S05]  /*1fd0*/  IADD3.X R7, R12, R5, R0, P0, !PT ;  /* 0x000000050c077210 */ /* 0x000fca00007fe400 */
        /* <DEDUP_REMOVED lines=17> */
.L_x_412:
[----:B------:R-:W-:Y:S05]  /*20f0*/  BSYNC B0 ;  /* 0x0000000000007941 */ /* 0x000fea0003800000 */
.L_x_411:
[----:B------:R-:W-:Y:S05]  /*2100*/  @P3 BRA `(.L_x_413) ;  /* 0x0000741000003947 */ /* 0x000fea0003800000 */
[----:B------:R-:W-:Y:S01]  /*2110*/  IADD3 R0, P0, R236, 0x40, RZ ;  /* 0x00000040ec007810 */ /* 0x000fe20007f1e0ff */
[----:B------:R-:W-:Y:S01]  /*2120*/  IMAD.MOV.U32 R7, RZ, RZ, R3 ;  /* 0x000000ffff077224 */ /* 0x000fe200078e0003 */
[----:B------:R-:W-:-:S03]  /*2130*/  ISETP.GE.AND P1, PT, R208, c[0x0][0x220], PT ;  /* 0x00008800d0007a0c */ /* 0x000fc60003f26270 */
        /* <DEDUP_REMOVED lines=14> */
.L_x_404:
[----:B------:R-:W-:Y:S01]  /*2220*/  @P5 BAR.SYNC.DEFER_BLOCKING 0x0 ;  /* 0x0000000000005b1d */ /* 0x000fe20000010000 */
[C---:B------:R-:W-:Y:S01]  /*2230*/  IMAD R3, R193.reuse, -0x40, R238 ;  /* 0xffffffc0c1037824 */ /* 0x040fe200078e02ee */
[----:B------:R-:W-:Y:S01]  /*2240*/  LEA.HI R4, R193, R193, RZ, 0x1 ;  /* 0x000000c1c1047211 */ /* 0x000fe200078f08ff */
[----:B------:R-:W-:-:S03]  /*2250*/  IMAD.SHL.U32 R0, R248, 0x2, RZ ;  /* 0x00000002f8007824 */ /* 0x000fc600078e00ff */
[----:B------:R-:W-:Y:S01]  /*2260*/  ISETP.GE.AND P0, PT, R236, R3, PT ;  /* 0x00000003ec00720c */ /* 0x000fe20003f06270 */
[----:B------:R-:W-:Y:S01]  /*2270*/  BSSY B0, `(.L_x_414) ;  /* 0x0000025000007945 */ /* 0x000fe20003800000 */
[----:B------:R-:W-:-:S05]  /*2280*/  LOP3.LUT R4, R4, 0xfffffffe, RZ, 0xc0, !PT ;  /* 0xfffffffe04047812 */ /* 0x000fca00078ec0ff */
[----:B------:R-:W-:-:S05]  /*2290*/  IMAD.IADD R4, R193, 0x1, -R4 ;  /* 0x00000001c1047824 */ /* 0x000fca00078e0a04 */
[----:B------:R-:W-:Y:S01]  /*22a0*/  ISETP.NE.AND P6, PT, R4, 0x1, PT ;  /* 0x000000010400780c */ /* 0x000fe20003fc5270 */
[----:B------:R1:W-:Y:S04]  /*22b0*/  @P0 STS [R0+0x6000], RZ ;  /* 0x006000ff00000388 */ /* 0x0003e80000000800 */
[----:B------:R1:W-:Y:S04]  /*22c0*/  @P0 STS [R0+0x6004], RZ ;  /* 0x006004ff00000388 */ /* 0x0003e80000000800 */
[----:B------:R1:W-:Y:S04]  /*22d0*/  @P0 STS.64 [R0+0x6008], RZ ;  /* 0x006008ff00000388 */ /* 0x0003e80000000a00 */
[----:B------:R1:W-:Y:S04]  /*22e0*/  @P0 STS.128 [R0+0x7000], RZ ;  /* 0x007000ff00000388 */ /* 0x0003e80000000c00 */
[----:B------:R1:W-:Y:S01]  /*22f0*/  @P0 STS.128 [R0+0x8000], RZ ;  /* 0x008000ff00000388 */ /* 0x0003e20000000c00 */
[----:B------:R-:W-:Y:S05]  /*2300*/  @P0 BRA `(.L_x_415) ;  /* 0x000001b000000947 */ /* 0x000fea0003800000 */
[----:B------:R-:W-:Y:S02]  /*2310*/  ISETP.GE.AND P3, PT, R208, c[0x0][0x220], PT ;  /* 0x00008800d0007a0c */ /* 0x000fe40003f66270 */
[----:B------:R-:W-:-:S02]  /*2320*/  ISETP.GE.AND P2, PT, R14, c[0x0][0x220], PT ;  /* 0x000088000e007a0c */ /* 0x000fc40003f46270 */
[----:B------:R-:W-:-:S09]  /*2330*/  ISETP.GE.AND P1, PT, R16, c[0x0][0x220], PT ;  /* 0x0000880010007a0c */ /* 0x000fd20003f26270 */
[----:B------:R-:W-:Y:S01]  /*2340*/  @!P3 IMAD.MOV.U32 R6, RZ, RZ, R203 ;  /* 0x000000ffff06b224 */ /* 0x000fe200078e00cb */
[----:B------:R2:W-:Y:S01]  /*2350*/  @P3 STS [R0+0x6000], RZ ;  /* 0x006000ff00003388 */ /* 0x0005e20000000800 */
[--C-:B------:R-:W-:Y:S01]  /*2360*/  @!P3 IMAD.MOV.U32 R7, RZ, RZ, R201.reuse ;  /* 0x000000ffff07b224 */ /* 0x100fe200078e00c9 */
[----:B------:R-:W-:Y:S01]  /*2370*/  @!P2 MOV R4, R203 ;  /* 0x000000cb0004a202 */ /* 0x000fe20000000f00 */
[----:B------:R-:W-:Y:S01]  /*2380*/  @!P2 IMAD.MOV.U32 R5, RZ, RZ, R201 ;  /* 0x000000ffff05a224 */ /* 0x000fe200078e00c9 */
[----:B------:R2:W-:Y:S04]  /*2390*/  @P3 STS [R0+0x6004], RZ ;  /* 0x006004ff00003388 */ /* 0x0005e80000000800 */
[----:B------:R2:W-:Y:S04]  /*23a0*/  @P3 STS.64 [R0+0x6008], RZ ;  /* 0x006008ff00003388 */ /* 0x0005e80000000a00 */
        /* <DEDUP_REMOVED lines=11> */
[----:B--2---:R-:W-:Y:S02]  /*2460*/  MOV R4, R203 ;  /* 0x000000cb00047202 */ /* 0x004fe40000000f00 */
[----:B------:R-:W-:-:S05]  /*2470*/  MOV R5, R201 ;  /* 0x000000c900057202 */ /* 0x000fca0000000f00 */
[----:B------:R-:W-:Y:S01]  /*2480*/  @!PT LDS RZ, [RZ] ;  /* 0x00000000fffff984 */ /* 0x000fe20000000800 */
[----:B------:R-:W-:Y:S01]  /*2490*/  @!PT LDS RZ, [RZ] ;  /* 0x00000000fffff984 */ /* 0x000fe20000000800 */
[----:B------:R-:W-:Y:S01]  /*24a0*/  @!PT LDS RZ, [RZ] ;  /* 0x00000000fffff984 */ /* 0x000fe20000000800 */
[----:B------:R2:W-:Y:S02]  /*24b0*/  LDGSTS.E.BYPASS.LTC128B.128 [R0+0x8000], [R4.64+0x80] ;  /* 0x0800008004007fae */ /* 0x0005e4000b901d46 */
.L_x_415:
[----:B------:R-:W-:Y:S05]  /*24c0*/  BSYNC B0 ;  /* 0x0000000000007941 */ /* 0x000fea0003800000 */
.L_x_414:
[----:B--2---:R-:W-:Y:S01]  /*24d0*/  IADD3 R4, R248, 0x1800, RZ ;  /* 0x00001800f8047810 */ /* 0x004fe20007ffe0ff */
[----:B------:R-:W-:Y:S03]  /*24e0*/  BSSY B0, `(.L_x_416) ;  /* 0x0000033000007945 */ /* 0x000fe60003800000 */
        /* <DEDUP_REMOVED lines=16> */
.L_x_417:
[----:B------:R-:W-:Y:S02]  /*25f0*/  ISETP.GE.AND P2, PT, R208, c[0x0][0x220], PT ;  /* 0x00008800d0007a0c */ /* 0x000fe40003f46270 */
[----:B------:R-:W-:-:S02]  /*2600*/  ISETP.GE.AND P1, PT, R14, c[0x0][0x220], PT ;  /* 0x000088000e007a0c */ /* 0x000fc40003f26270 */
[----:B------:R-:W-:-:S09]  /*2610*/  ISETP.GE.AND P0, PT, R16, c[0x0][0x220], PT ;  /* 0x0000880010007a0c */ /* 0x000fd20003f06270 */
[----:B------:R-:W-:Y:S01]  /*2620*/  @!P2 IMAD.MOV.U32 R6, RZ, RZ, R204 ;  /* 0x000000ffff06a224 */ /* 0x000fe200078e00cc */
[----:B------:R2:W-:Y:S01]  /*2630*/  @P2 STS [R192], RZ ;  /* 0x000000ffc0002388 */ /* 0x0005e20000000800 */
[--C-:B------:R-:W-:Y:S01]  /*2640*/  @!P2 IMAD.MOV.U32 R7, RZ, RZ, R202.reuse ;  /* 0x000000ffff07a224 */ /* 0x100fe200078e00ca */
[----:B------:R-:W-:Y:S01]  /*2650*/  @!P1 MOV R4, R204 ;  /* 0x000000cc00049202 */ /* 0x000fe20000000f00 */
[----:B------:R-:W-:Y:S01]  /*2660*/  @!P1 IMAD.MOV.U32 R5, RZ, RZ, R202 ;  /* 0x000000ffff059224 */ /* 0x000fe200078e00ca */
        /* <DEDUP_REMOVED lines=20> */
[----:B--2---:R-:W-:Y:S02]  /*27b0*/  MOV R4, R204 ;  /* 0x000000cc00047202 */ /* 0x004fe40000000f00 */
[----:B------:R-:W-:-:S05]  /*27c0*/  MOV R5, R202 ;  /* 0x000000ca00057202 */ /* 0x000fca0000000f00 */
[----:B------:R-:W-:Y:S01]  /*27d0*/  @!PT LDS RZ, [RZ] ;  /* 0x00000000fffff984 */ /* 0x000fe20000000800 */
[----:B------:R-:W-:Y:S01]  /*27e0*/  @!PT LDS RZ, [RZ] ;  /* 0x00000000fffff984 */ /* 0x000fe20000000800 */
[----:B------:R-:W-:Y:S01]  /*27f0*/  @!PT LDS RZ, [RZ] ;  /* 0x00000000fffff984 */ /* 0x000fe20000000800 */
[----:B------:R2:W-:Y:S02]  /*2800*/  LDGSTS.E.BYPASS.LTC128B.128 [R192+0x2000], [R4.64+0x80] ;  /* 0x0200008004c07fae */ /* 0x0005e4000b901d46 */
.L_x_418:
[----:B------:R-:W-:Y:S05]  /*2810*/  BSYNC B0 ;  /* 0x0000000000007941 */ /* 0x000fea0003800000 */
.L_x_416:
[----:B------:R-:W-:Y:S01]  /*2820*/  IMAD R13, R218, -0x80, R200 ;  /* 0xffffff80da0d7824 */ /* 0x000fe200078e02c8 */
[C---:B--2---:R-:W-:Y:S01]  /*2830*/  IADD3 R6, R210.reuse, 0x28, RZ ;  /* 0x00000028d2067810 */ /* 0x044fe20007ffe0ff */
[----:B------:R-:W-:Y:S01]  /*2840*/  IMAD.MOV.U32 R214, RZ, RZ, 0x7f800000 ;  /* 0x7f800000ffd67424 */ /* 0x000fe200078e00ff */
[C---:B------:R-:W-:Y:S01]  /*2850*/  IADD3 R5, R210.reuse, 0x8, RZ ;  /* 0x00000008d2057810 */ /* 0x040fe20007ffe0ff */
[----:B------:R-:W-:Y:S01]  /*2860*/  IMAD.MOV.U32 R212, RZ, RZ, 0x7f800000 ;  /* 0x7f800000ffd47424 */ /* 0x000fe200078e00ff */
[----:B------:R-:W-:Y:S02]  /*2870*/  IADD3 R4, R210, 0x20, RZ ;  /* 0x00000020d2047810 */ /* 0x000fe40007ffe0ff */
[----:B------:R-:W-:Y:S02]  /*2880*/  ISETP.GE.AND P5, PT, R236, R13, PT ;  /* 0x0000000dec00720c */ /* 0x000fe40003fa6270 */
[-C--:B------:R-:W-:Y:S02]  /*2890*/  ISETP.GE.AND P0, PT, R6, R3.reuse, PT ;  /* 0x000000030600720c */ /* 0x080fe40003f06270 */
[----:B------:R-:W-:-:S02]  /*28a0*/  ISETP.GE.AND P3, PT, R210, R3, PT ;  /* 0x00000003d200720c */ /* 0x000fc40003f66270 */
[-C--:B------:R-:W-:Y:S02]  /*28b0*/  ISETP.GE.AND P2, PT, R5, R3.reuse, PT ;  /* 0x000000030500720c */ /* 0x080fe40003f46270 */
[----:B------:R-:W-:Y:S01]  /*28c0*/  ISETP.GE.AND P1, PT, R4, R3, PT ;  /* 0x000000030400720c */ /* 0x000fe20003f26270 */
[--C-:B------:R-:W-:Y:S01]  /*28d0*/  IMAD.WIDE R4, R210, 0x4, R206.reuse ;  /* 0x00000004d2047825 */ /* 0x100fe200078e02ce */
[----:B------:R-:W-:Y:S02]  /*28e0*/  MOV R213, 0x7f800000 ;  /* 0x7f80000000d57802 */ /* 0x000fe40000000f00 */
[----:B------:R-:W-:Y:S01]  /*28f0*/  MOV R211, 0x7f800000 ;  /* 0x7f80000000d37802 */ /* 0x000fe20000000f00 */
[----:B------:R2:W-:Y:S01]  /*2900*/  @P5 STS [R0+0x9000], RZ ;  /* 0x009000ff00005388 */ /* 0x0005e20000000800 */
[----:B------:R-:W-:Y:S02]  /*2910*/  IMAD R3, R21, c[0x0][0x198], RZ ;  /* 0x0000660015037a24 */ /* 0x000fe400078e02ff */
[----:B------:R-:W-:Y:S01]  /*2920*/  @!P0 IMAD.WIDE R6, R6, 0x4, R206 ;  /* 0x0000000406068825 */ /* 0x000fe200078e02ce */
[----:B------:R2:W-:Y:S04]  /*2930*/  @P5 STS [R0+0x9004], RZ ;  /* 0x009004ff00005388 */ /* 0x0005e80000000800 */
[----:B------:R2:W-:Y:S04]  /*2940*/  @P5 STS.64 [R0+0x9008], RZ ;  /* 0x009008ff00005388 */ /* 0x0005e80000000a00 */
[----:B------:R2:W-:Y:S04]  /*2950*/  @P5 STS.128 [R0+0xb000], RZ ;  /* 0x00b000ff00005388 */ /* 0x0005e80000000c00 */
[----:B------:R2:W-:Y:S04]  /*2960*/  @P5 STS.128 [R0+0xd000], RZ ;  /* 0x00d000ff00005388 */ /* 0x0005e80000000c00 */
[----:B------:R3:W5:Y:S04]  /*2970*/  @!P3 LDG.E R213, [R4.64] ;  /* 0x0000000604d5b981 */ /* 0x000768000c1e1900 */
[----:B------:R3:W5:Y:S04]  /*2980*/  @!P2 LDG.E R214, [R4.64+0x20] ;  /* 0x0000200604d6a981 */ /* 0x000768000c1e1900 */
[----:B------:R3:W5:Y:S01]  /*2990*/  @!P1 LDG.E R211, [R4.64+0x80] ;  /* 0x0000800604d39981 */ /* 0x000762000c1e1900 */
[----:B------:R-:W-:-:S03]  /*29a0*/  IMAD R3, R18, c[0x0][0x19c], R3 ;  /* 0x0000670012037a24 */ /* 0x000fc600078e0203 */
[----:B------:R4:W5:Y:S01]  /*29b0*/  @!P0 LDG.E R212, [R6.64] ;  /* 0x0000000606d48981 */ /* 0x000962000c1e1900 */
[----:B------:R-:W-:Y:S01]  /*29c0*/  BSSY B0, `(.L_x_419) ;  /* 0x000002a000007945 */ /* 0x000fe20003800000 */
[----:B---3--:R-:W-:-:S05]  /*29d0*/  IMAD.WIDE.U32 R4, R18, c[0x0][0x198], R208 ;  /* 0x0000660012047a25 */ /* 0x008fca00078e00d0 */
[----:B----4-:R-:W-:-:S04]  /*29e0*/  IADD3 R6, P0, R25, R4, RZ ;  /* 0x0000000419067210 */ /* 0x010fc80007f1e0ff */
[----:B------:R-:W-:Y:S01]  /*29f0*/  IADD3.X R7, R26, R5, R3, P0, !PT ;  /* 0x000000051a077210 */ /* 0x000fe200007fe403 */
[----:B------:R-:W-:-:S04]  /*2a00*/  IMAD R3, R22, c[0x0][0x1b0], RZ ;  /* 0x00006c0016037a24 */ /* 0x000fc800078e02ff */
[C---:B------:R-:W-:Y:S02]  /*2a10*/  IMAD R3, R15.reuse, c[0x0][0x1b4], R3 ;  /* 0x00006d000f037a24 */ /* 0x040fe400078e0203 */
[----:B------:R-:W-:-:S04]  /*2a20*/  IMAD.WIDE.U32 R6, R15, c[0x0][0x1b0], R6 ;  /* 0x00006c000f067a25 */ /* 0x000fc800078e0006 */
[----:B------:R-:W-:Y:S01]  /*2a30*/  IMAD.IADD R12, R7, 0x1, R3 ;  /* 0x00000001070c7824 */ /* 0x000fe200078e0203 */
[----:B------:R-:W-:Y:S05]  /*2a40*/  @P5 BRA `(.L_x_420) ;  /* 0x0000021000005947 */ /* 0x000fea0003800000 */
[----:B--2---:R-:W-:Y:S01]  /*2a50*/  ISETP.GE.AND P3, PT, R208, c[0x0][0x220], PT ;  /* 0x00008800d0007a0c */ /* 0x004fe20003f66270 */
[----:B------:R-:W-:Y:S01]  /*2a60*/  IMAD R3, R23, c[0x0][0x198], RZ ;  /* 0x0000660017037a24 */ /* 0x000fe200078e02ff */
[----:B------:R-:W-:Y:S01]  /*2a70*/  ISETP.GE.AND P2, PT, R14, c[0x0][0x220], PT ;  /* 0x000088000e007a0c */ /* 0x000fe20003f46270 */
[----:B------:R-:W-:Y:S01]  /*2a80*/  IMAD.MOV.U32 R4, RZ, RZ, R6 ;  /* 0x000000ffff047224 */ /* 0x000fe200078e0006 */
[----:B------:R-:W-:Y:S01]  /*2a90*/  ISETP.GE.AND P0, PT, R16, c[0x0][0x220], PT ;  /* 0x0000880010007a0c */ /* 0x000fe20003f06270 */
[----:B------:R-:W-:Y:S02]  /*2aa0*/  IMAD.MOV.U32 R5, RZ, RZ, R12 ;  /* 0x000000ffff057224 */ /* 0x000fe400078e000c */
[C---:B------:R-:W-:Y:S02]  /*2ab0*/  IMAD R3, R236.reuse, c[0x0][0x19c], R3 ;  /* 0x00006700ec037a24 */ /* 0x040fe400078e0203 */
[----:B------:R-:W-:-:S04]  /*2ac0*/  IMAD.WIDE.U32 R4, R236, c[0x0][0x198], R4 ;  /* 0x00006600ec047a25 */ /* 0x000fc800078e0004 */
[----:B------:R-:W-:Y:S01]  /*2ad0*/  IMAD.IADD R3, R5, 0x1, R3 ;  /* 0x0000000105037824 */ /* 0x000fe200078e0203 */
[C---:B------:R-:W-:Y:S01]  /*2ae0*/  @!P3 LEA R10, P4, R4.reuse, c[0x0][0x168], 0x1 ;  /* 0x00005a00040aba11 */ /* 0x040fe200078808ff */
[----:B------:R2:W-:Y:S01]  /*2af0*/  @P3 STS [R0+0x9000], RZ ;  /* 0x009000ff00003388 */ /* 0x0005e20000000800 */
[C---:B------:R-:W-:Y:S02]  /*2b00*/  @!P2 LEA R8, P1, R4.reuse, c[0x0][0x168], 0x1 ;  /* 0x00005a000408aa11 */ /* 0x040fe400078208ff */
[C-C-:B------:R-:W-:Y:S01]  /*2b10*/  @!P3 LEA.HI.X R11, R4.reuse, c[0x0][0x16c], R3.reuse, 0x1, P4 ;  /* 0x00005b00040bba11 */ /* 0x140fe200020f0c03 */
[----:B------:R2:W-:Y:S01]  /*2b20*/  @P3 STS [R0+0x9004], RZ ;  /* 0x009004ff00003388 */ /* 0x0005e20000000800 */
[----:B------:R-:W-:-:S03]  /*2b30*/  @!P2 LEA.HI.X R9, R4, c[0x0][0x16c], R3, 0x1, P1 ;  /* 0x00005b000409aa11 */ /* 0x000fc600008f0c03 */
        /* <DEDUP_REMOVED lines=12> */
[----:B--2---:R-:W-:-:S04]  /*2c00*/  LEA R8, P0, R4, c[0x0][0x168], 0x1 ;  /* 0x00005a0004087a11 */ /* 0x004fc800078008ff */
[----:B------:R-:W-:-:S05]  /*2c10*/  LEA.HI.X R9, R4, c[0x0][0x16c], R3, 0x1, P0 ;  /* 0x00005b0004097a11 */ /* 0x000fca00000f0c03 */
[----:B------:R-:W-:Y:S01]  /*2c20*/  @!PT LDS RZ, [RZ] ;  /* 0x00000000fffff984 */ /* 0x000fe20000000800 */
[----:B------:R-:W-:Y:S01]  /*2c30*/  @!PT LDS RZ, [RZ] ;  /* 0x00000000fffff984 */ /* 0x000fe20000000800 */
[----:B------:R-:W-:Y:S01]  /*2c40*/  @!PT LDS RZ, [RZ] ;  /* 0x00000000fffff984 */ /* 0x000fe20000000800 */
[----:B------:R2:W-:Y:S04]  /*2c50*/  LDGSTS.E.BYPASS.LTC128B.128 [R0+0xd000], [R8.64+0x80] ;  /* 0x0d00008008007fae */ /* 0x0005e8000b901d46 */
.L_x_420:
[----:B--2---:R-:W-:Y:S05]  /*2c60*/  BSYNC B0 ;  /* 0x0000000000007941 */ /* 0x004fea0003800000 */
.L_x_419:
[----:B------:R-:W-:Y:S01]  /*2c70*/  IADD3 R3, R236, 0x40, RZ ;  /* 0x00000040ec037810 */ /* 0x000fe20007ffe0ff */
[----:B------:R-:W-:Y:S03]  /*2c80*/  BSSY B0, `(.L_x_421) ;  /* 0x0000026000007945 */ /* 0x000fe60003800000 */
[----:B------:R-:W-:-:S13]  /*2c90*/  ISETP.GE.AND P4, PT, R3, R13, PT ;  /* 0x0000000d0300720c */ /* 0x000fda0003f86270 */
[----:B------:R2:W-:Y:S04]  /*2ca0*/  @P4 STS.128 [R0+0xa000], RZ ;  /* 0x00a000ff00004388 */ /* 0x0005e80000000c00 */
[----:B------:R2:W-:Y:S04]  /*2cb0*/  @P4 STS.128 [R0+0xc000], RZ ;  /* 0x00c000ff00004388 */ /* 0x0005e80000000c00 */
[----:B------:R2:W-:Y:S01]  /*2cc0*/  @P4 STS.128 [R0+0xe000], RZ ;  /* 0x00e000ff00004388 */ /* 0x0005e20000000c00 */
[----:B------:R-:W-:Y:S05]  /*2cd0*/  @P4 BRA `(.L_x_422) ;  /* 0x0000020000004947 */ /* 0x000fea0003800000 */
[----:B------:R-:W-:Y:S01]  /*2ce0*/  IADD3 R3, P0, R236, 0x40, RZ ;  /* 0x00000040ec037810 */ /* 0x000fe20007f1e0ff */
[----:B------:R-:W-:Y:S01]  /*2cf0*/  IMAD.MOV.U32 R7, RZ, RZ, R12 ;  /* 0x000000ffff077224 */ /* 0x000fe200078e000c */
[----:B------:R-:W-:-:S02]  /*2d00*/  ISETP.GE.AND P3, PT, R208, c[0x0][0x220], PT ;  /* 0x00008800d0007a0c */ /* 0x000fc40003f66270 */
[----:B------:R-:W-:Y:S01]  /*2d10*/  ISETP.GE.AND P2, PT, R14, c[0x0][0x220], PT ;  /* 0x000088000e007a0c */ /* 0x000fe20003f46270 */
[----:B------:R-:W-:Y:S01]  /*2d20*/  IMAD.X R4, RZ, RZ, R23, P0 ;  /* 0x000000ffff047224 */ /* 0x000fe200000e0617 */
[----:B------:R-:W-:Y:S01]  /*2d30*/  ISETP.GE.AND P0, PT, R16, c[0x0][0x220], PT ;  /* 0x0000880010007a0c */ /* 0x000fe20003f06270 */
[----:B------:R-:W-:-:S04]  /*2d40*/  IMAD.WIDE.U32 R8, R3, c[0x0][0x198], R6 ;  /* 0x0000660003087a25 */ /* 0x000fc800078e0006 */
[----:B------:R-:W-:-:S04]  /*2d50*/  IMAD R4, R4, c[0x0][0x198], RZ ;  /* 0x0000660004047a24 */ /* 0x000fc800078e02ff */
[----:B------:R-:W-:Y:S01]  /*2d60*/  IMAD R3, R3, c[0x0][0x19c], R4 ;  /* 0x0000670003037a24 */ /* 0x000fe200078e0204 */
[----:B------:R-:W-:Y:S01]  /*2d70*/  @!P3 LEA R6, P1, R8, c[0x0][0x168], 0x1 ;  /* 0x00005a000806ba11 */ /* 0x000fe200078208ff */
[----:B------:R3:W-:Y:S02]  /*2d80*/  @P3 STS.128 [R0+0xa000], RZ ;  /* 0x00a000ff00003388 */ /* 0x0007e40000000c00 */
[----:B------:R-:W-:-:S05]  /*2d90*/  IMAD.IADD R3, R9, 0x1, R3 ;  /* 0x0000000109037824 */ /* 0x000fca00078e0203 */
[C---:B------:R-:W-:Y:S02]  /*2da0*/  @!P3 LEA.HI.X R7, R8.reuse, c[0x0][0x16c], R3, 0x1, P1 ;  /* 0x00005b000807ba11 */ /* 0x040fe400008f0c03 */
[----:B------:R-:W-:-:S03]  /*2db0*/  @!P2 LEA R4, P1, R8, c[0x0][0x168], 0x1 ;  /* 0x00005a000804aa11 */ /* 0x000fc600078208ff */
[----:B------:R-:W-:Y:S01]  /*2dc0*/  @!PT LDS RZ, [RZ] ;  /* 0x00000000fffff984 */ /* 0x000fe20000000800 */
[----:B------:R-:W-:Y:S01]  /*2dd0*/  @!PT LDS RZ, [RZ] ;  /* 0x00000000fffff984 */ /* 0x000fe20000000800 */
[----:B------:R-:W-:Y:S01]  /*2de0*/  @!PT LDS RZ, [RZ] ;  /* 0x00000000fffff984 */ /* 0x000fe20000000800 */
[----:B------:R3:W-:Y:S01]  /*2df0*/  @!P3 LDGSTS.E.BYPASS.LTC128B.128 [R0+0xa000], [R6.64] ;  /* 0x0a0000000600bfae */ /* 0x0007e2000b901d46 */
[----:B------:R-:W-:-:S03]  /*2e00*/  @!P2 LEA.HI.X R5, R8, c[0x0][0x16c], R3, 0x1, P1 ;  /* 0x00005b000805aa11 */ /* 0x000fc600008f0c03 */
[----:B------:R3:W-:Y:S04]  /*2e10*/  @P2 STS.128 [R0+0xc000], RZ ;  /* 0x00c000ff00002388 */ /* 0x0007e80000000c00 */
[----:B------:R-:W-:Y:S01]  /*2e20*/  @!PT LDS RZ, [RZ] ;  /* 0x00000000fffff984 */ /* 0x000fe20000000800 */
[----:B------:R-:W-:Y:S01]  /*2e30*/  @!PT LDS RZ, [RZ] ;  /* 0x00000000fffff984 */ /* 0x000fe20000000800 */
[----:B------:R-:W-:Y:S01]  /*2e40*/  @!PT LDS RZ, [RZ] ;  /* 0x00000000fffff984 */ /* 0x000fe20000000800 */
[----:B------:R3:W-:Y:S04]  /*2e50*/  @!P2 LDGSTS.E.BYPASS.LTC128B.128 [R0+0xc000], [R4.64+0x40] ;  /* 0x0c0000400400afae */ /* 0x0007e8000b901d46 */
[----:B------:R3:W-:Y:S01]  /*2e60*/  @P0 STS.128 [R0+0xe000], RZ ;  /* 0x00e000ff00000388 */ /* 0x0007e20000000c00 */
[----:B------:R-:W-:Y:S05]  /*2e70*/  @P0 BRA `(.L_x_422) ;  /* 0x0000006000000947 */ /* 0x000fea0003800000 */
[----:B---3--:R-:W-:-:S04]  /*2e80*/  LEA R4, P0, R8, c[0x0][0x168], 0x1 ;  /* 0x00005a0008047a11 */ /* 0x008fc800078008ff */
[----:B------:R-:W-:-:S05]  /*2e90*/  LEA.HI.X R5, R8, c[0x0][0x16c], R3, 0x1, P0 ;  /* 0x00005b0008057a11 */ /* 0x000fca00000f0c03 */
[----:B------:R-:W-:Y:S01]  /*2ea0*/  @!PT LDS RZ, [RZ] ;  /* 0x00000000fffff984 */ /* 0x000fe20000000800 */
[----:B------:R-:W-:Y:S01]  /*2eb0*/  @!PT LDS RZ, [RZ] ;  /* 0x00000000fffff984 */ /* 0x000fe20000000800 */
[----:B------:R-:W-:Y:S01]  /*2ec0*/  @!PT LDS RZ, [RZ] ;  /* 0x00000000fffff984 */ /* 0x000fe20000000800 */
[----:B------:R3:W-:Y:S04]  /*2ed0*/  LDGSTS.E.BYPASS.LTC128B.128 [R0+0xe000], [R4.64+0x80] ;  /* 0x0e00008004007fae */ /* 0x0007e8000b901d46 */
.L_x_422:
[----:B------:R-:W-:Y:S05]  /*2ee0*/  BSYNC B0 ;  /* 0x0000000000007941 */ /* 0x000fea0003800000 */
.L_x_421:
[----:B------:R4:W-:Y:S01]  /*2ef0*/  @P5 STS [R0+0xf000], RZ ;  /* 0x00f000ff00005388 */ /* 0x0009e20000000800 */
[----:B---3--:R-:W-:Y:S01]  /*2f00*/  IMAD.WIDE.U32 R4, R18, c[0x0][0x1a0], R208 ;  /* 0x0000680012047a25 */ /* 0x008fe200078e00d0 */
[----:B------:R-:W-:Y:S02]  /*2f10*/  BSSY B0, `(.L_x_423) ;  /* 0x000002f000007945 */ /* 0x000fe40003800000 */
[----:B------:R4:W-:Y:S01]  /*2f20*/  @P5 STS [R0+0xf004], RZ ;  /* 0x00f004ff00005388 */ /* 0x0009e20000000800 */
[----:B------:R-:W-:Y:S01]  /*2f30*/  IMAD R3, R21, c[0x0][0x1a0], RZ ;  /* 0x0000680015037a24 */ /* 0x000fe200078e02ff */
[----:B------:R-:W-:Y:S02]  /*2f40*/  IADD3 R6, P0, R28, R4, RZ ;  /* 0x000000041c067210 */ /* 0x000fe40007f1e0ff */
[----:B------:R4:W-:Y:S01]  /*2f50*/  @P5 STS.64 [R0+0xf008], RZ ;  /* 0x00f008ff00005388 */ /* 0x0009e20000000a00 */
[----:B------:R-:W-:-:S03]  /*2f60*/  IMAD R3, R18, c[0x0][0x1a4], R3 ;  /* 0x0000690012037a24 */ /* 0x000fc600078e0203 */
[----:B------:R4:W-:Y:S02]  /*2f70*/  @P5 STS.128 [R0+0x11000], RZ ;  /* 0x011000ff00005388 */ /* 0x0009e40000000c00 */
[----:B------:R-:W-:Y:S01]  /*2f80*/  IADD3.X R7, R29, R5, R3, P0, !PT ;  /* 0x000000051d077210 */ /* 0x000fe200007fe403 */
[----:B------:R-:W-:Y:S01]  /*2f90*/  IMAD R3, R22, c[0x0][0x1b8], RZ ;  /* 0x00006e0016037a24 */ /* 0x000fe200078e02ff */
[----:B------:R4:W-:Y:S03]  /*2fa0*/  @P5 STS.128 [R0+0x13000], RZ ;  /* 0x013000ff00005388 */ /* 0x0009e60000000c00 */
[C---:B------:R-:W-:Y:S02]  /*2fb0*/  IMAD R3, R15.reuse, c[0x0][0x1bc], R3 ;  /* 0x00006f000f037a24 */ /* 0x040fe400078e0203 */
[----:B------:R-:W-:-:S05]  /*2fc0*/  IMAD.WIDE.U32 R6, R15, c[0x0][0x1b8], R6 ;  /* 0x00006e000f067a25 */ /* 0x000fca00078e0006 */
[----:B------:R-:W-:Y:S01]  /*2fd0*/  IADD3 R12, R7, R3, RZ ;  /* 0x00000003070c7210 */ /* 0x000fe20007ffe0ff */
[----:B------:R-:W-:Y:S05]  /*2fe0*/  @P5 BRA `(.L_x_424) ;  /* 0x0000021000005947 */ /* 0x000fea0003800000 */
[----:B------:R-:W-:Y:S01]  /*2ff0*/  ISETP.GE.AND P3, PT, R208, c[0x0][0x220], PT ;  /* 0x00008800d0007a0c */ /* 0x000fe20003f66270 */
        /* <DEDUP_REMOVED lines=32> */
.L_x_424:
[----:B------:R-:W-:Y:S05]  /*3200*/  BSYNC B0 ;  /* 0x0000000000007941 */ /* 0x000fea0003800000 */
.L_x_423:
[----:B------:R1:W-:Y:S01]  /*3210*/  @P4 STS.128 [R0+0x10000], RZ ;  /* 0x010000ff00004388 */ /* 0x0003e20000000c00 */
[----:B------:R-:W-:Y:S03]  /*3220*/  BSSY B0, `(.L_x_425) ;  /* 0x0000023000007945 */ /* 0x000fe60003800000 */
        /* <DEDUP_REMOVED lines=9> */
[----:B---3--:R-:W-:-:S04]  /*32c0*/  IMAD.WIDE.U32 R10, R3, c[0x0][0x1a0], R6 ;  /* 0x00006800030a7a25 */ /* 0x008fc800078e0006 */
[----:B------:R-:W-:-:S04]  /*32d0*/  IMAD R4, R4, c[0x0][0x1a0], RZ ;  /* 0x0000680004047a24 */ /* 0x000fc800078e02ff */
[----:B------:R-:W-:Y:S01]  /*32e0*/  IMAD R3, R3, c[0x0][0x1a4], R4 ;  /* 0x0000690003037a24 */ /* 0x000fe200078e0204 */
[C---:B------:R-:W-:Y:S01]  /*32f0*/  @!P4 LEA R8, P5, R10.reuse, c[0x0][0x170], 0x1 ;  /* 0x00005c000a08ca11 */ /* 0x040fe200078a08ff */
[----:B------:R3:W-:Y:S01]  /*3300*/  @P4 STS.128 [R0+0x10000], RZ ;  /* 0x010000ff00004388 */ /* 0x0007e20000000c00 */
[C---:B------:R-:W-:Y:S01]  /*3310*/  @!P3 LEA R6, P2, R10.reuse, c[0x0][0x170], 0x1 ;  /* 0x00005c000a06ba11 */ /* 0x040fe200078408ff */
[----:B------:R-:W-:Y:S01]  /*3320*/  IMAD.IADD R3, R11, 0x1, R3 ;  /* 0x000000010b037824 */ /* 0x000fe200078e0203 */
[----:B------:R-:W-:-:S04]  /*3330*/  @!P1 LEA R4, P0, R10, c[0x0][0x170], 0x1 ;  /* 0x00005c000a049a11 */ /* 0x000fc800078008ff */
[C-C-:B------:R-:W-:Y:S02]  /*3340*/  @!P4 LEA.HI.X R9, R10.reuse, c[0x0][0x174], R3.reuse, 0x1, P5 ;  /* 0x00005d000a09ca11 */ /* 0x140fe400028f0c03 */
[C-C-:B------:R-:W-:Y:S02]  /*3350*/  @!P3 LEA.HI.X R7, R10.reuse, c[0x0][0x174], R3.reuse, 0x1, P2 ;  /* 0x00005d000a07ba11 */ /* 0x140fe400010f0c03 */
[----:B------:R-:W-:Y:S01]  /*3360*/  @!P1 LEA.HI.X R5, R10, c[0x0][0x174], R3, 0x1, P0 ;  /* 0x00005d000a059a11 */ /* 0x000fe200000f0c03 */
        /* <DEDUP_REMOVED lines=14> */
.L_x_426:
[----:B------:R-:W-:Y:S05]  /*3450*/  BSYNC B0 ;  /* 0x0000000000007941 */ /* 0x000fea0003800000 */
.L_x_425:
[----:B------:R-:W-:Y:S01]  /*3460*/  IMAD.MOV.U32 R220, RZ, RZ, c[0x0][0x308] ;  /* 0x0000c200ffdc7624 */ /* 0x000fe200078e00ff */
[----:B------:R-:W0:Y:S01]  /*3470*/  LDGDEPBAR ;  /* 0x00000000000079af */ /* 0x000e220000000000 */
[----:B------:R-:W-:-:S05]  /*3480*/  IMAD.MOV.U32 R221, RZ, RZ, c[0x0][0x30c] ;  /* 0x0000c300ffdd7624 */ /* 0x000fca00078e00ff */
[----:B--23--:R3:W2:Y:S04]  /*3490*/  LDG.E.64 R4, [R220.64+0x8] ;  /* 0x00000806dc047981 */ /* 0x00c6a8000c1e1b00 */
[----:B---3--:R-:W3:Y:S01]  /*34a0*/  LDG.E.64 R220, [R220.64] ;  /* 0x00000006dcdc7981 */ /* 0x008ee2000c1e1b00 */
[----:B-1--4-:R-:W-:Y:S01]  /*34b0*/  IMAD R0, R35, c[0x0][0x1c0], R36 ;  /* 0x0000700023007a24 */ /* 0x012fe200078e0224 */
[--C-:B------:R-:W-:Y:S01]  /*34c0*/  SHF.R.S32.HI R3, RZ, 0x1f, R17.reuse ;  /* 0x0000001fff037819 */ /* 0x100fe20000011411 */
[----:B------:R-:W-:Y:S01]  /*34d0*/  IMAD.SHL.U32 R179, R187, 0x2, RZ ;  /* 0x00000002bbb37824 */ /* 0x000fe200078e00ff */
[----:B------:R-:W-:Y:S01]  /*34e0*/  IADD3 R18, R238, 0x80, R18 ;  /* 0x00000080ee127810 */ /* 0x000fe20007ffe012 */
[----:B------:R-:W-:Y:S01]  /*34f0*/  IMAD.SHL.U32 R0, R0, 0x20, RZ ;  /* 0x0000002000007824 */ /* 0x000fe200078e00ff */
[----:B------:R-:W-:Y:S01]  /*3500*/  CS2R R126, SRZ ;  /* 0x00000000007e7805 */ /* 0x000fe2000001ff00 */
[----:B------:R-:W-:Y:S01]  /*3510*/  IMAD.MOV.U32 R205, RZ, RZ, R192 ;  /* 0x000000ffffcd7224 */ /* 0x000fe200078e00c0 */
        /* <DEDUP_REMOVED lines=47> */
[----:B------:R-:W-:Y:S01]  /*3810*/  IMAD.IADD R244, R18, 0x1, -R200 ;  /* 0x0000000112f47824 */ /* 0x000fe200078e0ac8 */
[----:B------:R-:W-:Y:S01]  /*3820*/  IADD3 R219, R208, 0x40, RZ ;  /* 0x00000040d0db7810 */ /* 0x000fe20007ffe0ff */
[----:B------:R-:W-:Y:S01]  /*3830*/  IMAD.IADD R180, R179, 0x1, R186 ;  /* 0x00000001b3b47824 */ /* 0x000fe200078e02ba */
[----:B--2---:R-:W-:Y:S01]  /*3840*/  IADD3 R17, P1, P0, R0, R4, R17 ;  /* 0x0000000400117210 */ /* 0x004fe2000783e011 */
[----:B------:R-:W-:Y:S01]  /*3850*/  IMAD.SHL.U32 R4, R247, 0x20, RZ ;  /* 0x00000020f7047824 */ /* 0x000fe200078e00ff */
[----:B------:R-:W-:-:S03]  /*3860*/  SHF.R.S32.HI R0, RZ, 0x1f, R0 ;  /* 0x0000001fff007819 */ /* 0x000fc60000011400 */
[----:B------:R-:W-:Y:S01]  /*3870*/  IMAD.WIDE.U32 R240, R17, -0x2daee0ad, RZ ;  /* 0xd2511f5311f07825 */ /* 0x000fe200078e00ff */
[----:B------:R-:W-:Y:S02]  /*3880*/  IADD3.X R234, R0, R5, R3, P1, P0 ;  /* 0x0000000500ea7210 */ /* 0x000fe40000fe0403 */
[----:B------:R-:W-:Y:S02]  /*3890*/  IADD3 R3, R187, 0x1800, RZ ;  /* 0x00001800bb037810 */ /* 0x000fe40007ffe0ff */
[----:B------:R-:W-:Y:S02]  /*38a0*/  IADD3 R0, R185, 0x1800, RZ ;  /* 0x00001800b9007810 */ /* 0x000fe40007ffe0ff */
[----:B------:R-:W-:Y:S02]  /*38b0*/  SEL R3, R3, R187, !P6 ;  /* 0x000000bb03037207 */ /* 0x000fe40007000000 */
[----:B------:R-:W-:-:S03]  /*38c0*/  SEL R0, R0, R185, !P6 ;  /* 0x000000b900007207 */ /* 0x000fc60007000000 */
[----:B------:R-:W-:Y:S02]  /*38d0*/  IMAD.SHL.U32 R178, R3, 0x2, RZ ;  /* 0x0000000203b27824 */ /* 0x000fe400078e00ff */
[----:B------:R-:W-:Y:S02]  /*38e0*/  IMAD.SHL.U32 R3, R0, 0x2, RZ ;  /* 0x0000000200037824 */ /* 0x000fe400078e00ff */
[----:B------:R-:W-:-:S04]  /*38f0*/  IMAD.MOV.U32 R0, RZ, RZ, c[0x0][0x22c] ;  /* 0x00008b00ff007624 */ /* 0x000fc800078e00ff */
[----:B------:R-:W-:Y:S01]  /*3900*/  IMAD R0, R0, c[0x0][0x1c0], RZ ;  /* 0x0000700000007a24 */ /* 0x000fe200078e02ff */
[C---:B---3--:R-:W-:Y:S02]  /*3910*/  IADD3 R5, R221.reuse, 0x32370b8f, RZ ;  /* 0x32370b8fdd057810 */ /* 0x048fe40007ffe0ff */
[C---:B------:R-:W-:Y:S01]  /*3920*/  IADD3 R4, R221.reuse, -0x126145ec, RZ ;  /* 0xed9eba14dd047810 */ /* 0x040fe20007ffe0ff */
[C---:B------:R-:W-:Y:S01]  /*3930*/  IMAD.SHL.U32 R249, R0.reuse, 0x10, RZ ;  /* 0x0000001000f97824 */ /* 0x040fe200078e00ff */
[C---:B------:R-:W-:Y:S01]  /*3940*/  IADD3 R5, R221.reuse, -0x56f99767, RZ ;  /* 0xa9066899dd057810 */ /* 0x040fe20007ffe0ff */
[----:B------:R-:W-:Y:S01]  /*3950*/  IMAD.SHL.U32 R215, R0, 0x8, RZ ;  /* 0x0000000800d77824 */ /* 0x000fe200078e00ff */
[----:B------:R-:W-:Y:S02]  /*3960*/  IADD3 R4, R221, 0x646e171e, RZ ;  /* 0x646e171edd047810 */ /* 0x000fe40007ffe0ff */
[C---:B------:R-:W-:Y:S02]  /*3970*/  IADD3 R252, R249.reuse, 0x20, RZ ;  /* 0x00000020f9fc7810 */ /* 0x040fe40007ffe0ff */
[----:B------:R-:W-:-:S02]  /*3980*/  IADD3 R251, R249, 0x40, RZ ;  /* 0x00000040f9fb7810 */ /* 0x000fc40007ffe0ff */
[----:B------:R-:W-:Y:S01]  /*3990*/  IADD3 R229, R221, -0x4498517b, RZ ;  /* 0xbb67ae85dde57810 */ /* 0x000fe20007ffe0ff */
[C---:B------:R-:W-:Y:S01]  /*39a0*/  IMAD.IADD R246, R215.reuse, 0x1, R252 ;  /* 0x00000001d7f67824 */ /* 0x040fe200078e02fc */
[----:B------:R-:W-:Y:S01]  /*39b0*/  LOP3.LUT R234, R234, R220, RZ, 0x3c, !PT ;  /* 0x000000dceaea7212 */ /* 0x000fe200078e3cff */
[C---:B------:R-:W-:Y:S01]  /*39c0*/  IMAD.IADD R245, R215.reuse, 0x1, R251 ;  /* 0x00000001d7f57824 */ /* 0x040fe200078e02fb */
[C---:B------:R-:W-:Y:S01]  /*39d0*/  IADD3 R233, R220.reuse, -0x61c88647, RZ ;  /* 0x9e3779b9dce97810 */ /* 0x040fe20007ffe0ff */
[C---:B------:R-:W-:Y:S01]  /*39e0*/  IMAD.IADD R5, R215.reuse, 0x1, R246 ;  /* 0x00000001d7057824 */ /* 0x040fe200078e02f6 */
[C---:B------:R-:W-:Y:S01]  /*39f0*/  IADD3 R243, R220.reuse, 0x3c6ef372, RZ ;  /* 0x3c6ef372dcf37810 */ /* 0x040fe20007ffe0ff */
[C---:B------:R-:W-:Y:S01]  /*3a00*/  IMAD.IADD R4, R215.reuse, 0x1, R245 ;  /* 0x00000001d7047824 */ /* 0x040fe200078e02f5 */
[C---:B------:R-:W-:Y:S01]  /*3a10*/  IADD3 R232, R220.reuse, -0x255992d5, RZ ;  /* 0xdaa66d2bdce87810 */ /* 0x040fe20007ffe0ff */
[C---:B------:R-:W-:Y:S01]  /*3a20*/  IMAD.IADD R225, R215.reuse, 0x1, R5 ;  /* 0x00000001d7e17824 */ /* 0x040fe200078e0205 */
[C---:B------:R-:W-:Y:S01]  /*3a30*/  IADD3 R231, R220.reuse, 0x78dde6e4, RZ ;  /* 0x78dde6e4dce77810 */ /* 0x040fe20007ffe0ff */
[C---:B------:R-:W-:Y:S01]  /*3a40*/  IMAD.IADD R223, R215.reuse, 0x1, R4 ;  /* 0x00000001d7df7824 */ /* 0x040fe200078e0204 */
[C---:B------:R-:W-:Y:S01]  /*3a50*/  IADD3 R230, R220.reuse, 0x1715609d, RZ ;  /* 0x1715609ddce67810 */ /* 0x040fe20007ffe0ff */
[C---:B------:R-:W-:Y:S01]  /*3a60*/  IMAD.IADD R224, R215.reuse, 0x1, R225 ;  /* 0x00000001d7e07824 */ /* 0x040fe200078e02e1 */
[----:B------:R-:W-:Y:S01]  /*3a70*/  IADD3 R228, R220, -0x4ab325aa, RZ ;  /* 0xb54cda56dce47810 */ /* 0x000fe20007ffe0ff */
[----:B------:R-:W-:Y:S01]  /*3a80*/  IMAD.IADD R222, R215, 0x1, R223 ;  /* 0x00000001d7de7824 */ /* 0x000fe200078e02df */
[----:B------:R-:W-:Y:S01]  /*3a90*/  IADD3 R6, R221, 0x76cf5d0a, RZ ;  /* 0x76cf5d0add067810 */ /* 0x000fe20007ffe0ff */
[C---:B------:R-:W-:Y:S01]  /*3aa0*/  IMAD.IADD R227, R215.reuse, 0x1, R224 ;  /* 0x00000001d7e37824 */ /* 0x040fe200078e02e0 */
[----:B------:R-:W-:Y:S01]  /*3ab0*/  IADD3 R220, R208, 0x20, RZ ;  /* 0x00000020d0dc7810 */ /* 0x000fe20007ffe0ff */
[----:B------:R-:W-:Y:S01]  /*3ac0*/  IMAD.IADD R226, R215, 0x1, R222 ;  /* 0x00000001d7e27824 */ /* 0x000fe200078e02de */
[----:B------:R-:W-:-:S02]  /*3ad0*/  LOP3.LUT R229, R240, R229, RZ, 0x3c, !PT ;  /* 0x000000e5f0e57212 */ /* 0x000fc400078e3cff */
.L_x_429:
[----:B------:R-:W0:Y:S01]  /*3ae0*/  LDGDEPBAR ;  /* 0x00000000000079af */ /* 0x000e220000000000 */
[----:B------:R-:W-:Y:S01]  /*3af0*/  IMAD.IADD R0, R186, 0x1, R178 ;  /* 0x00000001ba007824 */ /* 0x000fe200078e02b2 */
[----:B-----5:R-:W-:Y:S01]  /*3b00*/  FSETP.NEU.FTZ.AND P0, PT, R213, -INF , PT ;  /* 0xff800000d500780b */ /* 0x020fe20003f1d000 */
[----:B------:R-:W-:Y:S01]  /*3b10*/  IMAD.SHL.U32 R188, R247, 0x20, RZ ;  /* 0x00000020f7bc7824 */ /* 0x000fe200078e00ff */
[----:B------:R-:W-:Y:S01]  /*3b20*/  ULDC.U8 UR4, c[0x0][0x2d8] ;  /* 0x0000b60000047ab9 */ /* 0x000fe20000000000 */
[----:B------:R-:W-:Y:S04]  /*3b30*/  DEPBAR.LE SB0, 0x0 ;  /* 0x000080000000791a */ /* 0x000fe80000000000 */
[----:B------:R-:W-:Y:S08]  /*3b40*/  BAR.SYNC.DEFER_BLOCKING 0x0 ;  /* 0x0000000000007b1d */ /* 0x000ff00000010000 */
[----:B------:R-:W-:Y:S08]  /*3b50*/  LDSM.16.M88.4 R32, [R178] ;  /* 0x00000000b220783b */ /* 0x000ff00000000200 */
[----:B------:R-:W1:Y:S08]  /*3b60*/  LDSM.16.M88.4 R16, [R176+0x9000] ;  /* 0x00900000b010783b */ /* 0x000e700000000200 */
[----:B------:R-:W2:Y:S08]  /*3b70*/  LDSM.16.M88.4 R28, [R178+0x800] ;  /* 0x00080000b21c783b */ /* 0x000eb00000000200 */
[----:B------:R-:W3:Y:S08]  /*3b80*/  LDSM.16.M88.4 R132, [R176+0x9400] ;  /* 0x00940000b084783b */ /* 0x000ef00000000200 */
[----:B------:R-:W-:Y:S08]  /*3b90*/  LDSM.16.M88.4 R136, [R0] ;  /* 0x000000000088783b */ /* 0x000ff00000000200 */
[----:B------:R-:W4:Y:S01]  /*3ba0*/  LDSM.16.M88.4 R140, [R177+0x9000] ;  /* 0x00900000b18c783b */ /* 0x000f220000000200 */
[-C--:B-1----:R-:W-:Y:S07]  /*3bb0*/  HMMA.16816.F32 R4, R32, R16.reuse, RZ ;  /* 0x000000102004723c */ /* 0x082fee00000018ff */
[----:B------:R-:W1:Y:S01]  /*3bc0*/  LDSM.16.M88.4 R144, [R0+0x800] ;  /* 0x000800000090783b */ /* 0x000e620000000200 */
[C---:B--2---:R-:W-:Y:S07]  /*3bd0*/  HMMA.16816.F32 R8, R28.reuse, R16, RZ ;  /* 0x000000101c08723c */ /* 0x044fee00000018ff */
[----:B------:R-:W2:Y:S01]  /*3be0*/  LDSM.16.M88.4 R148, [R177+0x9400] ;  /* 0x00940000b194783b */ /* 0x000ea20000000200 */
[-C--:B------:R-:W-:Y:S07]  /*3bf0*/  HMMA.16816.F32 R12, R28, R18.reuse, RZ ;  /* 0x000000121c0c723c */ /* 0x080fee00000018ff */
[----:B------:R-:W-:Y:S01]  /*3c00*/  LDSM.16.M88.4 R152, [R178+0x1000] ;  /* 0x00100000b298783b */ /* 0x000fe20000000200 */
[C---:B------:R-:W-:Y:S07]  /*3c10*/  HMMA.16816.F32 R16, R32.reuse, R18, RZ ;  /* 0x000000122010723c */ /* 0x040fee00000018ff */
[----:B------:R-:W1:Y:S01]  /*3c20*/  LDSM.16.M88.4 R156, [R176+0xb000] ;  /* 0x00b00000b09c783b */ /* 0x000e620000000200 */
[-C--:B---3--:R-:W-:Y:S07]  /*3c30*/  HMMA.16816.F32 R20, R32, R132.reuse, RZ ;  /* 0x000000842014723c */ /* 0x088fee00000018ff */
[----:B------:R-:W3:Y:S01]  /*3c40*/  LDSM.16.M88.4 R160, [R178+0x1800] ;  /* 0x00180000b2a0783b */ /* 0x000ee20000000200 */
[C---:B------:R-:W-:Y:S07]  /*3c50*/  HMMA.16816.F32 R24, R28.reuse, R132, RZ ;  /* 0x000000841c18723c */ /* 0x040fee00000018ff */
[----:B------:R-:W-:Y:S01]  /*3c60*/  LDSM.16.M88.4 R164, [R0+0x1000] ;  /* 0x0010000000a4783b */ /* 0x000fe20000000200 */
[-C--:B------:R-:W-:Y:S07]  /*3c70*/  HMMA.16816.F32 R28, R28, R134.reuse, RZ ;  /* 0x000000861c1c723c */ /* 0x080fee00000018ff */
[----:B------:R-:W-:Y:S01]  /*3c80*/  LDSM.16.M88.4 R168, [R177+0xb000] ;  /* 0x00b00000b1a8783b */ /* 0x000fe20000000200 */
[----:B------:R-:W-:Y:S07]  /*3c90*/  HMMA.16816.F32 R32, R32, R134, RZ ;  /* 0x000000862020723c */ /* 0x000fee00000018ff */
[----:B------:R-:W3:Y:S01]  /*3ca0*/  LDSM.16.M88.4 R132, [R176+0xb400] ;  /* 0x00b40000b084783b */ /* 0x000ee20000000200 */
[-C--:B----4-:R-:W-:Y:S07]  /*3cb0*/  HMMA.16816.F32 R4, R136, R140.reuse, R4 ;  /* 0x0000008c8804723c */ /* 0x090fee0000001804 */
[----:B------:R-:W4:Y:S01]  /*3cc0*/  LDSM.16.M88.4 R172, [R0+0x1800] ;  /* 0x0018000000ac783b */ /* 0x000f220000000200 */
[C---:B-1----:R-:W-:Y:S08]  /*3cd0*/  HMMA.16816.F32 R8, R144.reuse, R140, R8 ;  /* 0x0000008c9008723c */ /* 0x042ff00000001808 */
[-C--:B------:R-:W-:Y:S08]  /*3ce0*/  HMMA.16816.F32 R12, R144, R142.reuse, R12 ;  /* 0x0000008e900c723c */ /* 0x080ff0000000180c */
[C---:B------:R-:W-:Y:S01]  /*3cf0*/  HMMA.16816.F32 R16, R136.reuse, R142, R16 ;  /* 0x0000008e8810723c */ /* 0x040fe20000001810 */
[----:B------:R-:W-:Y:S07]  /*3d00*/  LDSM.16.M88.4 R140, [R176+0xd000] ;  /* 0x00d00000b08c783b */ /* 0x000fee0000000200 */
[-C--:B--2---:R-:W-:Y:S08]  /*3d10*/  HMMA.16816.F32 R20, R136, R148.reuse, R20 ;  /* 0x000000948814723c */ /* 0x084ff00000001814 */
[C---:B------:R-:W-:Y:S08]  /*3d20*/  HMMA.16816.F32 R24, R144.reuse, R148, R24 ;  /* 0x000000949018723c */ /* 0x040ff00000001818 */
[-C--:B------:R-:W-:Y:S01]  /*3d30*/  HMMA.16816.F32 R28, R144, R150.reuse, R28 ;  /* 0x00000096901c723c */ /* 0x080fe2000000181c */
[----:B------:R-:W-:Y:S07]  /*3d40*/  LDSM.16.M88.4 R144, [R178+0x2800] ;  /* 0x00280000b290783b */ /* 0x000fee0000000200 */
[----:B------:R-:W-:Y:S01]  /*3d50*/  HMMA.16816.F32 R32, R136, R150, R32 ;  /* 0x000000968820723c */ /* 0x000fe20000001820 */
[----:B------:R-:W1:Y:S07]  /*3d60*/  LDSM.16.M88.4 R136, [R177+0xb400] ;  /* 0x00b40000b188783b */ /* 0x000e6e0000000200 */
[-C--:B------:R-:W-:Y:S01]  /*3d70*/  HMMA.16816.F32 R4, R152, R156.reuse, R4 ;  /* 0x0000009c9804723c */ /* 0x080fe20000001804 */
[----:B------:R-:W-:Y:S07]  /*3d80*/  LDSM.16.M88.4 R148, [R176+0xd400] ;  /* 0x00d40000b094783b */ /* 0x000fee0000000200 */
[C---:B---3--:R-:W-:Y:S08]  /*3d90*/  HMMA.16816.F32 R8, R160.reuse, R156, R8 ;  /* 0x0000009ca008723c */ /* 0x048ff00000001808 */
[-C--:B------:R-:W-:Y:S08]  /*3da0*/  HMMA.16816.F32 R12, R160, R158.reuse, R12 ;  /* 0x0000009ea00c723c */ /* 0x080ff0000000180c */
[C---:B------:R-:W-:Y:S01]  /*3db0*/  HMMA.16816.F32 R16, R152.reuse, R158, R16 ;  /* 0x0000009e9810723c */ /* 0x040fe20000001810 */
[----:B------:R-:W-:Y:S07]  /*3dc0*/  LDSM.16.M88.4 R156, [R177+0xd000] ;  /* 0x00d00000b19c783b */ /* 0x000fee0000000200 */
[-C--:B------:R-:W-:Y:S08]  /*3dd0*/  HMMA.16816.F32 R20, R152, R132.reuse, R20 ;  /* 0x000000849814723c */ /* 0x080ff00000001814 */
[C---:B------:R-:W-:Y:S08]  /*3de0*/  HMMA.16816.F32 R24, R160.reuse, R132, R24 ;  /* 0x00000084a018723c */ /* 0x040ff00000001818 */
[-C--:B------:R-:W-:Y:S07]  /*3df0*/  HMMA.16816.F32 R28, R160, R134.reuse, R28 ;  /* 0x00000086a01c723c */ /* 0x080fee000000181c */
[----:B------:R-:W-:Y:S01]  /*3e00*/  IADD3 R163, R221, 0x76cf5d0a, RZ ;  /* 0x76cf5d0adda37810 */ /* 0x000fe20007ffe0ff */
[----:B------:R-:W-:Y:S01]  /*3e10*/  HMMA.16816.F32 R32, R152, R134, R32 ;  /* 0x000000869820723c */ /* 0x000fe20000001820 */
[----:B------:R-:W2:Y:S07]  /*3e20*/  LDSM.16.M88.4 R132, [R178+0x2000] ;  /* 0x00200000b284783b */ /* 0x000eae0000000200 */
[-C--:B------:R-:W-:Y:S01]  /*3e30*/  HMMA.16816.F32 R4, R164, R168.reuse, R4 ;  /* 0x000000a8a404723c */ /* 0x080fe20000001804 */
[----:B------:R-:W3:Y:S07]  /*3e40*/  LDSM.16.M88.4 R152, [R0+0x2000] ;  /* 0x002000000098783b */ /* 0x000eee0000000200 */
[C---:B----4-:R-:W-:Y:S08]  /*3e50*/  HMMA.16816.F32 R8, R172.reuse, R168, R8 ;  /* 0x000000a8ac08723c */ /* 0x050ff00000001808 */
[-C--:B------:R-:W-:Y:S08]  /*3e60*/  HMMA.16816.F32 R12, R172, R170.reuse, R12 ;  /* 0x000000aaac0c723c */ /* 0x080ff0000000180c */
[C---:B------:R-:W-:Y:S08]  /*3e70*/  HMMA.16816.F32 R16, R164.reuse, R170, R16 ;  /* 0x000000aaa410723c */ /* 0x040ff00000001810 */
[-C--:B-1----:R-:W-:Y:S08]  /*3e80*/  HMMA.16816.F32 R20, R164, R136.reuse, R20 ;  /* 0x00000088a414723c */ /* 0x082ff00000001814 */
[C---:B------:R-:W-:Y:S07]  /*3e90*/  HMMA.16816.F32 R24, R172.reuse, R136, R24 ;  /* 0x00000088ac18723c */ /* 0x040fee0000001818 */
[----:B------:R-:W-:Y:S01]  /*3ea0*/  IMAD.SHL.U32 R137, R193, 0x40, RZ ;  /* 0x00000040c1897824 */ /* 0x000fe200078e00ff */
[-C--:B------:R-:W-:Y:S01]  /*3eb0*/  HMMA.16816.F32 R28, R172, R138.reuse, R28 ;  /* 0x0000008aac1c723c */ /* 0x080fe2000000181c */
[----:B------:R-:W-:Y:S03]  /*3ec0*/  IMAD.SHL.U32 R136, R218, 0x80, RZ ;  /* 0x00000080da887824 */ /* 0x000fe600078e00ff */
[----:B------:R-:W-:Y:S02]  /*3ed0*/  ISETP.GE.AND P6, PT, R137, R244, PT ;  /* 0x000000f48900720c */ /* 0x000fe40003fc6270 */
[----:B------:R-:W-:Y:S02]  /*3ee0*/  IADD3 R136, R136, 0x80, RZ ;  /* 0x0000008088887810 */ /* 0x000fe40007ffe0ff */
[----:B------:R-:W-:Y:S02]  /*3ef0*/  HMMA.16816.F32 R32, R164, R138, R32 ;  /* 0x0000008aa420723c */ /* 0x000fe40000001820 */
[----:B------:R-:W-:Y:S02]  /*3f00*/  ISETP.LT.AND P6, PT, R136, R200, P6 ;  /* 0x000000c88800720c */ /* 0x000fe400037c1270 */
[----:B------:R-:W-:Y:S03]  /*3f10*/  IMAD R136, R193, 0x4, R250 ;  /* 0x00000004c1887824 */ /* 0x000fe600078e02fa */
[C---:B------:R-:W-:Y:S01]  /*3f20*/  IADD3 R165, R221.reuse, 0x32370b8f, RZ ;  /* 0x32370b8fdda57810 */ /* 0x040fe20007ffe0ff */
[-C--:B--2---:R-:W-:Y:S01]  /*3f30*/  HMMA.16816.F32 R4, R132, R140.reuse, R4 ;  /* 0x0000008c8404723c */ /* 0x084fe20000001804 */
[----:B------:R-:W-:Y:S03]  /*3f40*/  IADD3 R164, R221, -0x126145ec, RZ ;  /* 0xed9eba14dda47810 */ /* 0x000fe60007ffe0ff */
[----:B------:R-:W-:Y:S03]  /*3f50*/  IMAD R138, R218, 0x4, R247 ;  /* 0x00000004da8a7824 */ /* 0x000fe600078e02f7 */
[----:B------:R-:W1:Y:S01]  /*3f60*/  @!P6 S2R R139, SR_TID.X ;  /* 0x00000000008be919 */ /* 0x000e620000002100 */
[C---:B------:R-:W-:Y:S01]  /*3f70*/  HMMA.16816.F32 R8, R144.reuse, R140, R8 ;  /* 0x0000008c9008723c */ /* 0x040fe20000001808 */
[----:B------:R-:W-:Y:S06]  /*3f80*/  LOP3.LUT R138, R241, R221, R138, 0x96, !PT ;  /* 0x000000ddf18a7212 */ /* 0x000fec00078e968a */
[----:B------:R-:W-:Y:S01]  /*3f90*/  FMUL.FTZ R140, R213, 1.4426950216293334961 ;  /* 0x3fb8aa3bd58c7820 */ /* 0x000fe20000410000 */
[-C--:B------:R-:W-:Y:S08]  /*3fa0*/  HMMA.16816.F32 R12, R144, R142.reuse, R12 ;  /* 0x0000008e900c723c */ /* 0x080ff0000000180c */
[C---:B------:R-:W-:Y:S01]  /*3fb0*/  HMMA.16816.F32 R16, R132.reuse, R142, R16 ;  /* 0x0000008e8410723c */ /* 0x040fe20000001810 */
[----:B-1----:R-:W-:Y:S07]  /*3fc0*/  @!P6 IMAD.SHL.U32 R139, R139, 0x2, RZ ;  /* 0x000000028b8be824 */ /* 0x002fee00078e00ff */
[-C--:B------:R-:W-:Y:S01]  /*3fd0*/  HMMA.16816.F32 R20, R132, R148.reuse, R20 ;  /* 0x000000948414723c */ /* 0x080fe20000001814 */
[C---:B------:R-:W-:Y:S07]  /*3fe0*/  IMAD.WIDE.U32 R142, R136.reuse, -0x326172a9, RZ ;  /* 0xcd9e8d57888e7825 */ /* 0x040fee00078e00ff */
[C---:B------:R-:W-:Y:S08]  /*3ff0*/  HMMA.16816.F32 R24, R144.reuse, R148, R24 ;  /* 0x000000949018723c */ /* 0x040ff00000001818 */
[-C--:B------:R-:W-:Y:S07]  /*4000*/  HMMA.16816.F32 R28, R144, R150.reuse, R28 ;  /* 0x00000096901c723c */ /* 0x080fee000000181c */
[-C--:B------:R-:W-:Y:S01]  /*4010*/  LOP3.LUT R146, R143, R234.reuse, RZ, 0x3c, !PT ;  /* 0x000000ea8f927212 */ /* 0x080fe200078e3cff */
[----:B------:R-:W-:Y:S01]  /*4020*/  HMMA.16816.F32 R32, R132, R150, R32 ;  /* 0x000000968420723c */ /* 0x000fe20000001820 */
[----:B------:R-:W-:Y:S01]  /*4030*/  IADD3 R144, R136, 0x2, RZ ;  /* 0x0000000288907810 */ /* 0x000fe20007ffe0ff */
[----:B------:R1:W2:Y:S02]  /*4040*/  LDSM.16.M88.4 R132, [R0+0x2800] ;  /* 0x002800000084783b */ /* 0x0002a40000000200 */
[----:B------:R-:W-:Y:S02]  /*4050*/  FMUL.FTZ R136, R214, 1.4426950216293334961 ;  /* 0x3fb8aa3bd6887820 */ /* 0x000fe40000410000 */
[----:B------:R-:W-:Y:S02]  /*4060*/  IMAD.WIDE.U32 R144, R144, -0x326172a9, RZ ;  /* 0xcd9e8d5790907825 */ /* 0x000fe400078e00ff */
[-C--:B---3--:R-:W-:Y:S04]  /*4070*/  HMMA.16816.F32 R4, R152, R156.reuse, R4 ;  /* 0x0000009c9804723c */ /* 0x088fe80000001804 */
[----:B------:R-:W-:Y:S02]  /*4080*/  LOP3.LUT R145, R145, R234, RZ, 0x3c, !PT ;  /* 0x000000ea91917212 */ /* 0x000fe400078e3cff */
[----:B-1----:R-:W-:Y:S06]  /*4090*/  @!P6 IADD3 R0, -R238, 0x1, R210 ;  /* 0x00000001ee00e810 */ /* 0x002fec0007ffe1d2 */
[----:B------:R-:W-:Y:S02]  /*40a0*/  @!P6 IADD3 R137, R137, R0, R200 ;  /* 0x000000008989e210 */ /* 0x000fe40007ffe0c8 */
[----:B------:R-:W-:Y:S01]  /*40b0*/  @!P6 LOP3.LUT R0, R188, 0x6, R139, 0xf8, !PT ;  /* 0x00000006bc00e812 */ /* 0x000fe200078ef88b */
[----:B------:R-:W-:Y:S01]  /*40c0*/  IMAD.WIDE.U32 R138, R138, -0x326172a9, RZ ;  /* 0xcd9e8d578a8a7825 */ /* 0x000fe200078e00ff */
[----:B------:R-:W-:Y:S03]  /*40d0*/  @!P6 IMNMX R141, R137, R200, PT ;  /* 0x000000c8898de217 */ /* 0x000fe60003800200 */
[----:B------:R-:W-:Y:S01]  /*40e0*/  @!P6 IMAD R0, R218, 0x80, R0 ;  /* 0x00000080da00e824 */ /* 0x000fe200078e0200 */
[C-C-:B------:R-:W-:Y:S01]  /*40f0*/  LOP3.LUT R160, R139.reuse, R144, R233.reuse, 0x96, !PT ;  /* 0x000000908ba07212 */ /* 0x140fe200078e96e9 */
[----:B------:R-:W-:Y:S01]  /*4100*/  FMUL.FTZ R144, R212, 1.4426950216293334961 ;  /* 0x3fb8aa3bd4907820 */ /* 0x000fe20000410000 */
[----:B------:R-:W-:Y:S02]  /*4110*/  LOP3.LUT R150, R139, R142, R233, 0x96, !PT ;  /* 0x0000008e8b967212 */ /* 0x000fe400078e96e9 */
[----:B------:R-:W-:Y:S01]  /*4120*/  LOP3.LUT R148, R138, R243, RZ, 0x3c, !PT ;  /* 0x000000f38a947212 */ /* 0x000fe200078e3cff */
[----:B------:R-:W-:Y:S01]  /*4130*/  IMAD.WIDE.U32 R160, R160, -0x2daee0ad, RZ ;  /* 0xd2511f53a0a07825 */ /* 0x000fe200078e00ff */
[CC--:B------:R-:W-:Y:S01]  /*4140*/  @!P6 ISETP.GE.AND P1, PT, R0.reuse, R141.reuse, PT ;  /* 0x0000008d0000e20c */ /* 0x0c0fe20003f26270 */
[C---:B--2---:R-:W-:Y:S01]  /*4150*/  HMMA.16816.F32 R8, R132.reuse, R156, R8 ;  /* 0x0000009c8408723c */ /* 0x044fe20000001808 */
[----:B------:R-:W-:Y:S01]  /*4160*/  @!P6 IADD3 R143, R0, 0x1, RZ ;  /* 0x00000001008fe810 */ /* 0x000fe20007ffe0ff */
[----:B------:R-:W-:Y:S01]  /*4170*/  IMAD.WIDE.U32 R150, R150, -0x2daee0ad, RZ ;  /* 0xd2511f5396967825 */ /* 0x000fe200078e00ff */
[----:B------:R-:W-:Y:S02]  /*4180*/  @!P6 FSEL R4, R4, -INF , !P1 ;  /* 0xff8000000404e808 */ /* 0x000fe40004800000 */
[----:B------:R-:W-:Y:S01]  /*4190*/  @!P6 ISETP.GE.AND P1, PT, R143, R141, PT ;  /* 0x0000008d8f00e20c */ /* 0x000fe20003f26270 */
[----:B------:R-:W-:Y:S01]  /*41a0*/  FMUL.FTZ R138, R211, 1.4426950216293334961 ;  /* 0x3fb8aa3bd38a7820 */ /* 0x000fe20000410000 */
[----:B------:R-:W-:Y:S01]  /*41b0*/  FSEL R142, R140, RZ, P0 ;  /* 0x000000ff8c8e7208 */ /* 0x000fe20000000000 */
[-C--:B------:R-:W-:Y:S01]  /*41c0*/  HMMA.16816.F32 R12, R132, R158.reuse, R12 ;  /* 0x0000009e840c723c */ /* 0x080fe2000000180c */
[----:B------:R-:W-:Y:S02]  /*41d0*/  @!P6 FSEL R5, R5, -INF , !P1 ;  /* 0xff8000000505e808 */ /* 0x000fe40004800000 */
[----:B------:R-:W-:Y:S01]  /*41e0*/  FSETP.NEU.FTZ.AND P0, PT, R214, -INF , PT ;  /* 0xff800000d600780b */ /* 0x000fe20003f1d000 */
[--C-:B------:R-:W-:Y:S01]  /*41f0*/  FFMA.FTZ R4, R4, c[0x0][0x23c], -R142.reuse ;  /* 0x00008f0004047a23 */ /* 0x100fe2000001088e */
[----:B------:R-:W-:Y:S02]  /*4200*/  @!P6 IADD3 R140, R137, 0x8, RZ ;  /* 0x00000008898ce810 */ /* 0x000fe40007ffe0ff */
[----:B------:R-:W-:Y:S01]  /*4210*/  FSEL R139, R136, RZ, P0 ;  /* 0x000000ff888b7208 */ /* 0x000fe20000000000 */
[----:B------:R-:W-:Y:S01]  /*4220*/  FFMA.FTZ R136, R5, c[0x0][0x23c], -R142 ;  /* 0x00008f0005887a23 */ /* 0x000fe2000001088e */
[----:B------:R-:W-:Y:S01]  /*4230*/  @!P6 IMNMX R140, R140, R200, PT ;  /* 0x000000c88c8ce217 */ /* 0x000fe20003800200 */
[C---:B------:R-:W-:Y:S01]  /*4240*/  HMMA.16816.F32 R16, R152.reuse, R158, R16 ;  /* 0x0000009e9810723c */ /* 0x040fe20000001810 */
[----:B------:R1:W-:Y:S02]  /*4250*/  MUFU.EX2 R170, R4 ;  /* 0x0000000400aa7308 */ /* 0x0003e40000000800 */
[-C--:B------:R-:W-:Y:S02]  /*4260*/  @!P6 ISETP.GE.AND P1, PT, R0, R140.reuse, PT ;  /* 0x0000008c0000e20c */ /* 0x080fe40003f26270 */
[----:B------:R-:W-:Y:S02]  /*4270*/  @!P6 ISETP.GE.AND P0, PT, R143, R140, PT ;  /* 0x0000008c8f00e20c */ /* 0x000fe40003f06270 */
[----:B------:R-:W-:Y:S02]  /*4280*/  @!P6 FSEL R6, R6, -INF , !P1 ;  /* 0xff8000000606e808 */ /* 0x000fe40004800000 */
[----:B------:R-:W-:Y:S02]  /*4290*/  @!P6 FSEL R7, R7, -INF , !P0 ;  /* 0xff8000000707e808 */ /* 0x000fe40004000000 */
[----:B------:R-:W-:Y:S01]  /*42a0*/  FSETP.NEU.FTZ.AND P0, PT, R211, -INF , PT ;  /* 0xff800000d300780b */ /* 0x000fe20003f1d000 */
[----:B------:R2:W3:Y:S01]  /*42b0*/  MUFU.EX2 R169, R136 ;  /* 0x0000008800a97308 */ /* 0x0004e20000000800 */
[--C-:B------:R-:W-:Y:S02]  /*42c0*/  FFMA.FTZ R6, R6, c[0x0][0x23c], -R139.reuse ;  /* 0x00008f0006067a23 */ /* 0x100fe4000001088b */
[----:B------:R-:W-:Y:S01]  /*42d0*/  FSEL R138, R138, RZ, P0 ;  /* 0x000000ff8a8a7208 */ /* 0x000fe20000000000 */
[----:B------:R-:W-:Y:S01]  /*42e0*/  FFMA.FTZ R7, R7, c[0x0][0x23c], -R139 ;  /* 0x00008f0007077a23 */ /* 0x000fe2000001088b */
[----:B------:R-:W-:Y:S05]  /*42f0*/  FSETP.NEU.FTZ.AND P0, PT, R212, -INF , PT ;  /* 0xff800000d400780b */ /* 0x000fea0003f1d000 */
[----:B------:R-:W4:Y:S01]  /*4300*/  MUFU.EX2 R168, R6 ;  /* 0x0000000600a87308 */ /* 0x000f220000000800 */
[----:B-1----:R-:W-:Y:S01]  /*4310*/  IMAD.WIDE.U32 R4, R146, -0x2daee0ad, RZ ;  /* 0xd2511f5392047825 */ /* 0x002fe200078e00ff */
[----:B------:R-:W-:Y:S04]  /*4320*/  @!P6 IADD3 R146, R137, 0x28, RZ ;  /* 0x000000288992e810 */ /* 0x000fe80007ffe0ff */
[----:B------:R-:W-:Y:S02]  /*4330*/  LOP3.LUT R147, R229, R5, RZ, 0x3c, !PT ;  /* 0x00000005e5937212 */ /* 0x000fe400078e3cff */
[--C-:B------:R-:W-:Y:S02]  /*4340*/  LOP3.LUT R162, R151, R4, R163.reuse, 0x96, !PT ;  /* 0x0000000497a27212 */ /* 0x100fe400078e96a3 */
[----:B------:R1:W1:Y:S01]  /*4350*/  MUFU.EX2 R175, R7 ;  /* 0x0000000700af7308 */ /* 0x0002620000000800 */
[----:B------:R-:W-:Y:S01]  /*4360*/  IMAD.WIDE.U32 R4, R145, -0x2daee0ad, RZ ;  /* 0xd2511f5391047825 */ /* 0x000fe200078e00ff */
[----:B--2---:R-:W-:Y:S02]  /*4370*/  @!P6 IADD3 R136, R137, 0x20, RZ ;  /* 0x000000208988e810 */ /* 0x004fe40007ffe0ff */
[----:B------:R-:W-:Y:S02]  /*4380*/  FSEL R137, R144, RZ, P0 ;  /* 0x000000ff90897208 */ /* 0x000fe40000000000 */
[----:B------:R-:W-:Y:S02]  /*4390*/  @!P6 IMNMX R136, R136, R200, PT ;  /* 0x000000c88888e217 */ /* 0x000fe40003800200 */
[----:B------:R-:W-:Y:S02]  /*43a0*/  LOP3.LUT R149, R229, R5, RZ, 0x3c, !PT ;  /* 0x00000005e5957212 */ /* 0x000fe400078e3cff */
[----:B------:R-:W-:Y:S02]  /*43b0*/  @!P6 ISETP.GE.AND P1, PT, R0, R136, PT ;  /* 0x000000880000e20c */ /* 0x000fe40003f26270 */
[----:B------:R-:W-:Y:S01]  /*43c0*/  LOP3.LUT R156, R161, R4, R163, 0x96, !PT ;  /* 0x00000004a19c7212 */ /* 0x000fe200078e96a3 */
[----:B------:R-:W-:Y:S01]  /*43d0*/  IMAD.WIDE.U32 R162, R162, -0x326172a9, RZ ;  /* 0xcd9e8d57a2a27825 */ /* 0x000fe200078e00ff */
[----:B------:R-:W-:Y:S02]  /*43e0*/  @!P6 FSEL R8, R8, -INF , !P1 ;  /* 0xff8000000808e808 */ /* 0x000fe40004800000 */
[----:B------:R-:W-:Y:S01]  /*43f0*/  @!P6 ISETP.GE.AND P1, PT, R143, R136, PT ;  /* 0x000000888f00e20c */ /* 0x000fe20003f26270 */
[----:B------:R-:W-:Y:S03]  /*4400*/  IMAD.WIDE.U32 R156, R156, -0x326172a9, RZ ;  /* 0xcd9e8d579c9c7825 */ /* 0x000fe600078e00ff */
[----:B------:R-:W-:Y:S01]  /*4410*/  @!P6 FSEL R9, R9, -INF , !P1 ;  /* 0xff8000000909e808 */ /* 0x000fe20004800000 */
[--C-:B------:R-:W-:Y:S01]  /*4420*/  FFMA.FTZ R145, R8, c[0x0][0x23c], -R138.reuse ;  /* 0x00008f0008917a23 */ /* 0x100fe2000001088a */
[----:B------:R-:W-:Y:S01]  /*4430*/  @!P6 IMNMX R8, R146, R200, PT ;  /* 0x000000c89208e217 */ /* 0x000fe20003800200 */
[----:B-1----:R-:W1:Y:S01]  /*4440*/  LDSM.16.M88.4 R4, [R177+0xd400] ;  /* 0x00d40000b104783b */ /* 0x002e620000000200 */
[----:B------:R-:W-:Y:S01]  /*4450*/  IMAD.WIDE.U32 R146, R147, -0x326172a9, RZ ;  /* 0xcd9e8d5793927825 */ /* 0x000fe200078e00ff */
[----:B------:R2:W-:Y:S01]  /*4460*/  MUFU.EX2 R190, R145 ;  /* 0x0000009100be7308 */ /* 0x0005e20000000800 */
[----:B------:R-:W-:Y:S02]  /*4470*/  @!P6 ISETP.GE.AND P0, PT, R0, R8, PT ;  /* 0x000000080000e20c */ /* 0x000fe40003f06270 */
[----:B------:R-:W-:Y:S01]  /*4480*/  FFMA.FTZ R9, R9, c[0x0][0x23c], -R138 ;  /* 0x00008f0009097a23 */ /* 0x000fe2000001088a */
[----:B------:R-:W-:Y:S02]  /*4490*/  LOP3.LUT R147, R148, R147, RZ, 0x3c, !PT ;  /* 0x0000009394937212 */ /* 0x000fe400078e3cff */
[----:B------:R-:W-:Y:S02]  /*44a0*/  @!P6 FSEL R10, R10, -INF , !P0 ;  /* 0xff8000000a0ae808 */ /* 0x000fe40004000000 */
[----:B------:R-:W-:Y:S02]  /*44b0*/  LOP3.LUT R146, R163, R146, R232, 0x96, !PT ;  /* 0x00000092a3927212 */ /* 0x000fe400078e96e8 */
[-C--:B------:R-:W-:Y:S01]  /*44c0*/  @!P6 ISETP.GE.AND P0, PT, R143, R8.reuse, PT ;  /* 0x000000088f00e20c */ /* 0x080fe20003f06270 */
[----:B------:R3:W1:Y:S01]  /*44d0*/  MUFU.EX2 R188, R9 ;  /* 0x0000000900bc7308 */ /* 0x0006620000000800 */
[--C-:B------:R-:W-:Y:S01]  /*44e0*/  FFMA.FTZ R143, R10, c[0x0][0x23c], -R137.reuse ;  /* 0x00008f000a8f7a23 */ /* 0x100fe20000010889 */
[----:B------:R-:W-:Y:S02]  /*44f0*/  @!P6 IADD3 R10, R0, 0x9, RZ ;  /* 0x00000009000ae810 */ /* 0x000fe40007ffe0ff */
[----:B------:R-:W-:Y:S02]  /*4500*/  @!P6 FSEL R11, R11, -INF , !P0 ;  /* 0xff8000000b0be808 */ /* 0x000fe40004000000 */
[C---:B------:R-:W-:Y:S02]  /*4510*/  @!P6 ISETP.GE.AND P4, PT, R10.reuse, R8, PT ;  /* 0x000000080a00e20c */ /* 0x040fe40003f86270 */
[C---:B------:R-:W-:Y:S01]  /*4520*/  @!P6 ISETP.GE.AND P0, PT, R10.reuse, R136, PT ;  /* 0x000000880a00e20c */ /* 0x040fe20003f06270 */
[--C-:B------:R-:W-:Y:S01]  /*4530*/  FFMA.FTZ R11, R11, c[0x0][0x23c], -R137.reuse ;  /* 0x00008f000b0b7a23 */ /* 0x100fe20000010889 */
[----:B------:R-:W-:Y:S01]  /*4540*/  @!P6 FSEL R15, R15, -INF , !P4 ;  /* 0xff8000000f0fe808 */ /* 0x000fe20006000000 */
[----:B------:R-:W-:Y:S01]  /*4550*/  MUFU.EX2 R191, R143 ;  /* 0x0000008f00bf7308 */ /* 0x000fe20000000800 */
[----:B------:R-:W-:Y:S01]  /*4560*/  @!P6 FSEL R13, R13, -INF , !P0 ;  /* 0xff8000000d0de808 */ /* 0x000fe20004000000 */
[----:B--2---:R-:W-:Y:S01]  /*4570*/  IMAD.WIDE.U32 R144, R149, -0x326172a9, RZ ;  /* 0xcd9e8d5795907825 */ /* 0x004fe200078e00ff */
[----:B------:R-:W-:Y:S02]  /*4580*/  @!P6 ISETP.GE.AND P0, PT, R10, R140, PT ;  /* 0x0000008c0a00e20c */ /* 0x000fe40003f06270 */
[----:B------:R-:W-:Y:S01]  /*4590*/  IADD3 R149, R221, -0x56f99767, RZ ;  /* 0xa9066899dd957810 */ /* 0x000fe20007ffe0ff */
[----:B------:R-:W-:Y:S01]  /*45a0*/  FFMA.FTZ R13, R13, c[0x0][0x23c], -R138 ;  /* 0x00008f000d0d7a23 */ /* 0x000fe2000001088a */
[----:B------:R-:W-:Y:S01]  /*45b0*/  LOP3.LUT R148, R148, R145, RZ, 0x3c, !PT ;  /* 0x0000009194947212 */ /* 0x000fe200078e3cff */
[----:B------:R-:W-:Y:S01]  /*45c0*/  FFMA.FTZ R15, R15, c[0x0][0x23c], -R137 ;  /* 0x00008f000f0f7a23 */ /* 0x000fe20000010889 */
[----:B------:R-:W-:Y:S01]  /*45d0*/  @!P6 FSEL R19, R19, -INF , !P0 ;  /* 0xff8000001313e808 */ /* 0x000fe20004000000 */
[----:B------:R2:W2:Y:S01]  /*45e0*/  MUFU.EX2 R189, R11 ;  /* 0x0000000b00bd7308 */ /* 0x0004a20000000800 */
[----:B------:R-:W-:Y:S02]  /*45f0*/  LOP3.LUT R144, R157, R144, R232, 0x96, !PT ;  /* 0x000000909d907212 */ /* 0x000fe400078e96e8 */
[----:B---3--:R-:W-:Y:S01]  /*4600*/  @!P6 IADD3 R9, R0, 0x8, RZ ;  /* 0x000000080009e810 */ /* 0x008fe20007ffe0ff */
[----:B------:R-:W-:Y:S01]  /*4610*/  FFMA.FTZ R19, R19, c[0x0][0x23c], -R139 ;  /* 0x00008f0013137a23 */ /* 0x000fe2000001088b */
[-C--:B-1----:R-:W-:Y:S02]  /*4620*/  HMMA.16816.F32 R20, R152, R4.reuse, R20 ;  /* 0x000000049814723c */ /* 0x082fe40000001814 */
[C---:B------:R-:W-:Y:S02]  /*4630*/  @!P6 ISETP.GE.AND P5, PT, R9.reuse, R8, PT ;  /* 0x000000080900e20c */ /* 0x040fe40003fa6270 */
[CC--:B------:R-:W-:Y:S01]  /*4640*/  @!P6 ISETP.GE.AND P1, PT, R9.reuse, R141.reuse, PT ;  /* 0x0000008d0900e20c */ /* 0x0c0fe20003f26270 */
[----:B------:R-:W-:Y:S01]  /*4650*/  MUFU.EX2 R173, R15 ;  /* 0x0000000f00ad7308 */ /* 0x000fe20000000800 */
[----:B------:R-:W-:Y:S02]  /*4660*/  @!P6 FSEL R14, R14, -INF , !P5 ;  /* 0xff8000000e0ee808 */ /* 0x000fe40006800000 */
[----:B------:R-:W-:Y:S01]  /*4670*/  @!P6 FSEL R16, R16, -INF , !P1 ;  /* 0xff8000001010e808 */ /* 0x000fe20004800000 */
[C---:B------:R-:W-:Y:S01]  /*4680*/  HMMA.16816.F32 R24, R132.reuse, R4, R24 ;  /* 0x000000048418723c */ /* 0x040fe20000001818 */
[C---:B------:R-:W-:Y:S02]  /*4690*/  @!P6 ISETP.GE.AND P3, PT, R9.reuse, R136, PT ;  /* 0x000000880900e20c */ /* 0x040fe40003f66270 */
[----:B------:R-:W-:Y:S01]  /*46a0*/  @!P6 ISETP.GE.AND P2, PT, R9, R140, PT ;  /* 0x0000008c0900e20c */ /* 0x000fe20003f46270 */
[----:B------:R-:W-:Y:S01]  /*46b0*/  FFMA.FTZ R14, R14, c[0x0][0x23c], -R137 ;  /* 0x00008f000e0e7a23 */ /* 0x000fe20000010889 */
[----:B------:R-:W-:Y:S01]  /*46c0*/  @!P6 FSEL R12, R12, -INF , !P3 ;  /* 0xff8000000c0ce808 */ /* 0x000fe20005800000 */
[----:B------:R-:W-:Y:S01]  /*46d0*/  FFMA.FTZ R16, R16, c[0x0][0x23c], -R142 ;  /* 0x00008f0010107a23 */ /* 0x000fe2000001088e */
[-C--:B------:R-:W-:Y:S01]  /*46e0*/  @!P6 ISETP.GE.AND P3, PT, R10, R141.reuse, PT ;  /* 0x0000008d0a00e20c */ /* 0x080fe20003f66270 */
[----:B------:R1:W-:Y:S01]  /*46f0*/  MUFU.EX2 R174, R14 ;  /* 0x0000000e00ae7308 */ /* 0x0003e20000000800 */
[----:B------:R-:W-:Y:S01]  /*4700*/  @!P6 IADD3 R9, R0, 0x10, RZ ;  /* 0x000000100009e810 */ /* 0x000fe20007ffe0ff */
[-C--:B------:R-:W-:Y:S02]  /*4710*/  HMMA.16816.F32 R28, R132, R6.reuse, R28 ;  /* 0x00000006841c723c */ /* 0x080fe4000000181c */
[----:B------:R-:W-:Y:S01]  /*4720*/  @!P6 FSEL R17, R17, -INF , !P3 ;  /* 0xff8000001111e808 */ /* 0x000fe20005800000 */
[----:B------:R-:W-:Y:S01]  /*4730*/  FFMA.FTZ R12, R12, c[0x0][0x23c], -R138 ;  /* 0x00008f000c0c7a23 */ /* 0x000fe2000001088a */
[----:B------:R-:W-:Y:S01]  /*4740*/  @!P6 IADD3 R4, R0, 0x11, RZ ;  /* 0x000000110004e810 */ /* 0x000fe20007ffe0ff */
[----:B--2---:R-:W-:Y:S01]  /*4750*/  IMAD.WIDE.U32 R10, R147, -0x2daee0ad, RZ ;  /* 0xd2511f53930a7825 */ /* 0x004fe200078e00ff */
[CC--:B------:R-:W-:Y:S02]  /*4760*/  @!P6 ISETP.GE.AND P5, PT, R9.reuse, R141.reuse, PT ;  /* 0x0000008d0900e20c */ /* 0x0c0fe40003fa6270 */
[----:B------:R-:W-:Y:S01]  /*4770*/  @!P6 FSEL R18, R18, -INF , !P2 ;  /* 0xff8000001212e808 */ /* 0x000fe20005000000 */
[----:B------:R2:W-:Y:S01]  /*4780*/  MUFU.EX2 R167, R16 ;  /* 0x0000001000a77308 */ /* 0x0005e20000000800 */
[CC--:B------:R-:W-:Y:S01]  /*4790*/  @!P6 ISETP.GE.AND P2, PT, R4.reuse, R141.reuse, PT ;  /* 0x0000008d0400e20c */ /* 0x0c0fe20003f46270 */
[----:B------:R-:W-:Y:S01]  /*47a0*/  HMMA.16816.F32 R32, R152, R6, R32 ;  /* 0x000000069820723c */ /* 0x000fe20000001820 */
[----:B------:R-:W-:Y:S01]  /*47b0*/  @!P6 ISETP.GE.AND P1, PT, R9, R136, PT ;  /* 0x000000880900e20c */ /* 0x000fe20003f26270 */
[--C-:B------:R-:W-:Y:S01]  /*47c0*/  FFMA.FTZ R5, R17, c[0x0][0x23c], -R142.reuse ;  /* 0x00008f0011057a23 */ /* 0x100fe2000001088e */
[----:B------:R-:W-:Y:S01]  /*47d0*/  @!P6 ISETP.GE.AND P0, PT, R4, R140, PT ;  /* 0x0000008c0400e20c */ /* 0x000fe20003f06270 */
[----:B------:R-:W-:Y:S01]  /*47e0*/  IMAD.WIDE.U32 R132, R146, -0x2daee0ad, RZ ;  /* 0xd2511f5392847825 */ /* 0x000fe200078e00ff */
[----:B------:R-:W-:Y:S02]  /*47f0*/  @!P6 FSEL R20, R20, -INF , !P5 ;  /* 0xff8000001414e808 */ /* 0x000fe40006800000 */
[C---:B------:R-:W-:Y:S01]  /*4800*/  @!P6 ISETP.GE.AND P5, PT, R4.reuse, R136, PT ;  /* 0x000000880400e20c */ /* 0x040fe20003fa6270 */
[----:B------:R-:W3:Y:S01]  /*4810*/  MUFU.EX2 R172, R12 ;  /* 0x0000000c00ac7308 */ /* 0x000ee20000000800 */
[----:B------:R-:W-:Y:S02]  /*4820*/  @!P6 FSEL R21, R21, -INF , !P2 ;  /* 0xff8000001515e808 */ /* 0x000fe40005000000 */
[----:B------:R-:W-:Y:S01]  /*4830*/  @!P6 ISETP.GE.AND P2, PT, R4, R8, PT ;  /* 0x000000080400e20c */ /* 0x000fe20003f46270 */
[----:B-1----:R-:W-:Y:S01]  /*4840*/  IMAD.WIDE.U32 R14, R144, -0x2daee0ad, RZ ;  /* 0xd2511f53900e7825 */ /* 0x002fe200078e00ff */
[C---:B------:R-:W-:Y:S02]  /*4850*/  @!P6 IADD3 R4, R0.reuse, 0x18, RZ ;  /* 0x000000180004e810 */ /* 0x040fe40007ffe0ff */
[----:B------:R-:W-:Y:S01]  /*4860*/  @!P6 IADD3 R0, R0, 0x19, RZ ;  /* 0x000000190000e810 */ /* 0x000fe20007ffe0ff */
[----:B------:R-:W-:Y:S01]  /*4870*/  FFMA.FTZ R18, R18, c[0x0][0x23c], -R139 ;  /* 0x00008f0012127a23 */ /* 0x000fe2000001088b */
[C---:B------:R-:W-:Y:S01]  /*4880*/  @!P6 ISETP.GE.AND P4, PT, R9.reuse, R140, PT ;  /* 0x0000008c0900e20c */ /* 0x040fe20003f86270 */
[----:B------:R-:W-:Y:S01]  /*4890*/  MUFU.EX2 R171, R13 ;  /* 0x0000000d00ab7308 */ /* 0x000fe20000000800 */
[-C--:B------:R-:W-:Y:S01]  /*48a0*/  @!P6 ISETP.GE.AND P3, PT, R9, R8.reuse, PT ;  /* 0x000000080900e20c */ /* 0x080fe20003f66270 */
[--C-:B------:R-:W-:Y:S01]  /*48b0*/  FFMA.FTZ R20, R20, c[0x0][0x23c], -R142.reuse ;  /* 0x00008f0014147a23 */ /* 0x100fe2000001088e */
[----:B------:R-:W-:Y:S01]  /*48c0*/  @!P6 FSEL R24, R24, -INF , !P1 ;  /* 0xff8000001818e808 */ /* 0x000fe20004800000 */
[----:B------:R-:W-:Y:S01]  /*48d0*/  FFMA.FTZ R21, R21, c[0x0][0x23c], -R142 ;  /* 0x00008f0015157a23 */ /* 0x000fe2000001088e */
[-C--:B------:R-:W-:Y:S02]  /*48e0*/  @!P6 ISETP.GE.AND P1, PT, R4, R8.reuse, PT ;  /* 0x000000080400e20c */ /* 0x080fe40003f26270 */
[----:B------:R-:W-:Y:S01]  /*48f0*/  @!P6 FSEL R25, R25, -INF , !P5 ;  /* 0xff8000001919e808 */ /* 0x000fe20006800000 */
[----:B------:R-:W-:Y:S01]  /*4900*/  FFMA.FTZ R24, R24, c[0x0][0x23c], -R138 ;  /* 0x00008f0018187a23 */ /* 0x000fe2000001088a */
[----:B------:R-:W-:Y:S01]  /*4910*/  @!P6 ISETP.GE.AND P5, PT, R0, R8, PT ;  /* 0x000000080000e20c */ /* 0x000fe20003fa6270 */
[----:B------:R1:W-:Y:S01]  /*4920*/  MUFU.EX2 R166, R5 ;  /* 0x0000000500a67308 */ /* 0x0003e20000000800 */
[--C-:B------:R-:W-:Y:S01]  /*4930*/  LOP3.LUT R11, R11, R150, R165.reuse, 0x96, !PT ;  /* 0x000000960b0b7212 */ /* 0x100fe200078e96a5 */
[----:B------:R-:W-:Y:S01]  /*4940*/  IMAD.WIDE.U32 R8, R148, -0x2daee0ad, RZ ;  /* 0xd2511f5394087825 */ /* 0x000fe200078e00ff */
[----:B--2---:R-:W-:Y:S02]  /*4950*/  LOP3.LUT R16, R133, R10, R164, 0x96, !PT ;  /* 0x0000000a85107212 */ /* 0x004fe400078e96a4 */
[----:B------:R-:W-:Y:S01]  /*4960*/  @!P6 FSEL R22, R22, -INF , !P4 ;  /* 0xff8000001616e808 */ /* 0x000fe20006000000 */
[----:B------:R-:W-:Y:S01]  /*4970*/  FFMA.FTZ R25, R25, c[0x0][0x23c], -R138 ;  /* 0x00008f0019197a23 */ /* 0x000fe2000001088a */
[----:B------:R-:W-:Y:S01]  /*4980*/  LOP3.LUT R9, R9, R160, R165, 0x96, !PT ;  /* 0x000000a009097212 */ /* 0x000fe200078e96a5 */
[----:B------:R-:W-:Y:S01]  /*4990*/  IMAD.WIDE.U32 R16, R16, -0x326172a9, RZ ;  /* 0xcd9e8d5710107825 */ /* 0x000fe200078e00ff */
[----:B------:R-:W-:Y:S01]  /*49a0*/  LOP3.LUT R134, R15, R8, R164, 0x96, !PT ;  /* 0x000000080f867212 */ /* 0x000fe200078e96a4 */
[----:B------:R2:W-:Y:S01]  /*49b0*/  MUFU.EX2 R165, R18 ;  /* 0x0000001200a57308 */ /* 0x0005e20000000800 */
[----:B------:R-:W-:Y:S01]  /*49c0*/  @!P6 ISETP.GE.AND P4, PT, R4, R136, PT ;  /* 0x000000880400e20c */ /* 0x000fe20003f86270 */
[----:B------:R-:W-:Y:S01]  /*49d0*/  IMAD.WIDE.U32 R10, R11, -0x326172a9, RZ ;  /* 0xcd9e8d570b0a7825 */ /* 0x000fe200078e00ff */
[----:B------:R-:W-:Y:S02]  /*49e0*/  @!P6 FSEL R26, R26, -INF , !P3 ;  /* 0xff8000001a1ae808 */ /* 0x000fe40005800000 */
[-C--:B------:R-:W-:Y:S01]  /*49f0*/  @!P6 ISETP.GE.AND P3, PT, R4, R141.reuse, PT ;  /* 0x0000008d0400e20c */ /* 0x080fe20003f66270 */
[----:B------:R-:W-:Y:S01]  /*4a00*/  IMAD.WIDE.U32 R134, R134, -0x326172a9, RZ ;  /* 0xcd9e8d5786867825 */ /* 0x000fe200078e00ff */
[----:B------:R-:W-:Y:S02]  /*4a10*/  @!P6 FSEL R28, R28, -INF , !P4 ;  /* 0xff8000001c1ce808 */ /* 0x000fe40006000000 */
[----:B------:R-:W-:Y:S01]  /*4a20*/  @!P6 ISETP.GE.AND P4, PT, R4, R140, PT ;  /* 0x0000008c0400e20c */ /* 0x000fe20003f86270 */
[----:B------:R-:W-:Y:S01]  /*4a30*/  IMAD.WIDE.U32 R8, R9, -0x326172a9, RZ ;  /* 0xcd9e8d5709087825 */ /* 0x000fe200078e00ff */
[--C-:B------:R-:W-:Y:S01]  /*4a40*/  LOP3.LUT R4, R17, R10, R230.reuse, 0x96, !PT ;  /* 0x0000000a11047212 */ /* 0x100fe200078e96e6 */
[----:B------:R-:W-:Y:S01]  /*4a50*/  MUFU.EX2 R161, R20 ;  /* 0x0000001400a17308 */ /* 0x000fe20000000800 */
[----:B------:R-:W-:Y:S01]  /*4a60*/  LOP3.LUT R11, R11, R162, R231, 0x96, !PT ;  /* 0x000000a20b0b7212 */ /* 0x000fe200078e96e7 */
[----:B------:R-:W-:Y:S01]  /*4a70*/  FFMA.FTZ R22, R22, c[0x0][0x23c], -R139 ;  /* 0x00008f0016167a23 */ /* 0x000fe2000001088b */
[----:B------:R-:W-:Y:S01]  /*4a80*/  LOP3.LUT R8, R135, R8, R230, 0x96, !PT ;  /* 0x0000000887087212 */ /* 0x000fe200078e96e6 */
[----:B-1----:R-:W-:Y:S01]  /*4a90*/  IMAD.WIDE.U32 R4, R4, -0x2daee0ad, RZ ;  /* 0xd2511f5304047825 */ /* 0x002fe200078e00ff */
[----:B------:R-:W-:Y:S02]  /*4aa0*/  LOP3.LUT R12, R9, R156, R231, 0x96, !PT ;  /* 0x0000009c090c7212 */ /* 0x000fe400078e96e7 */
[----:B------:R-:W-:Y:S01]  /*4ab0*/  IADD3 R164, R221, 0x646e171e, RZ ;  /* 0x646e171edda47810 */ /* 0x000fe20007ffe0ff */
[----:B------:R-:W-:Y:S01]  /*4ac0*/  IMAD.WIDE.U32 R8, R8, -0x2daee0ad, RZ ;  /* 0xd2511f5308087825 */ /* 0x000fe200078e00ff */
[----:B------:R-:W-:Y:S01]  /*4ad0*/  @!P6 FSEL R23, R23, -INF , !P0 ;  /* 0xff8000001717e808 */ /* 0x000fe20004000000 */
[----:B------:R-:W-:Y:S01]  /*4ae0*/  MUFU.EX2 R156, R21 ;  /* 0x00000015009c7308 */ /* 0x000fe20000000800 */
[----:B------:R-:W-:Y:S01]  /*4af0*/  @!P6 ISETP.GE.AND P0, PT, R0, R136, PT ;  /* 0x000000880000e20c */ /* 0x000fe20003f06270 */
[----:B------:R-:W-:Y:S01]  /*4b00*/  IMAD.WIDE.U32 R10, R11, -0x2daee0ad, RZ ;  /* 0xd2511f530b0a7825 */ /* 0x000fe200078e00ff */
[----:B------:R-:W-:Y:S02]  /*4b10*/  LOP3.LUT R135, R4, 0xffff, RZ, 0xc0, !PT ;  /* 0x0000ffff04877812 */ /* 0x000fe400078ec0ff */
[----:B------:R-:W-:Y:S01]  /*4b20*/  @!P6 FSEL R29, R29, -INF , !P0 ;  /* 0xff8000001d1de808 */ /* 0x000fe20004000000 */
[----:B------:R-:W-:Y:S01]  /*4b30*/  IMAD.WIDE.U32 R12, R12, -0x2daee0ad, RZ ;  /* 0xd2511f530c0c7825 */ /* 0x000fe200078e00ff */
[----:B------:R-:W-:Y:S02]  /*4b40*/  LOP3.LUT R132, R11, R132, R149, 0x96, !PT ;  /* 0x000000840b847212 */ /* 0x000fe400078e9695 */
[--C-:B------:R-:W-:Y:S01]  /*4b50*/  LOP3.LUT R11, R5, R10, R164.reuse, 0x96, !PT ;  /* 0x0000000a050b7212 */ /* 0x100fe200078e96a4 */
[----:B------:R-:W-:Y:S01]  /*4b60*/  MUFU.EX2 R159, R22 ;  /* 0x00000016009f7308 */ /* 0x000fe20000000800 */
[----:B------:R-:W-:Y:S01]  /*4b70*/  LOP3.LUT R10, R9, R12, R164, 0x96, !PT ;  /* 0x0000000c090a7212 */ /* 0x000fe200078e96a4 */
[----:B------:R-:W-:Y:S01]  /*4b80*/  FFMA.FTZ R26, R26, c[0x0][0x23c], -R137 ;  /* 0x00008f001a1a7a23 */ /* 0x000fe20000010889 */
[----:B------:R-:W-:Y:S01]  /*4b90*/  @!P6 ISETP.GE.AND P0, PT, R0, R140, PT ;  /* 0x0000008c0000e20c */ /* 0x000fe20003f06270 */
[----:B------:R-:W-:Y:S01]  /*4ba0*/  FFMA.FTZ R23, R23, c[0x0][0x23c], -R139 ;  /* 0x00008f0017177a23 */ /* 0x000fe2000001088b */
[----:B------:R-:W-:Y:S01]  /*4bb0*/  SHF.R.U32.HI R136, RZ, 0x10, R4 ;  /* 0x00000010ff887819 */ /* 0x000fe20000011604 */
[--C-:B------:R-:W-:Y:S01]  /*4bc0*/  FFMA.FTZ R28, R28, c[0x0][0x23c], -R138.reuse ;  /* 0x00008f001c1c7a23 */ /* 0x100fe2000001088a */
[----:B------:R-:W-:Y:S01]  /*4bd0*/  @!P6 FSEL R27, R27, -INF , !P2 ;  /* 0xff8000001b1be808 */ /* 0x000fe20005000000 */
[----:B------:R-:W-:Y:S01]  /*4be0*/  FFMA.FTZ R138, R29, c[0x0][0x23c], -R138 ;  /* 0x00008f001d8a7a23 */ /* 0x000fe2000001088a */
[----:B------:R-:W-:Y:S01]  /*4bf0*/  @!P6 ISETP.GE.AND P2, PT, R0, R141, PT ;  /* 0x0000008d0000e20c */ /* 0x000fe20003f46270 */
[----:B------:R1:W-:Y:S01]  /*4c00*/  MUFU.EX2 R164, R19 ;  /* 0x0000001300a47308 */ /* 0x0003e20000000800 */
[----:B------:R-:W-:Y:S01]  /*4c10*/  SHF.R.U32.HI R0, RZ, 0x18, R4 ;  /* 0x00000018ff007819 */ /* 0x000fe20000011604 */
[----:B------:R-:W-:Y:S01]  /*4c20*/  FFMA.FTZ R27, R27, c[0x0][0x23c], -R137 ;  /* 0x00008f001b1b7a23 */ /* 0x000fe20000010889 */
[----:B------:R-:W-:Y:S01]  /*4c30*/  LOP3.LUT R12, R4, 0xff, RZ, 0xc0, !PT ;  /* 0x000000ff040c7812 */ /* 0x000fe200078ec0ff */
[----:B------:R-:W-:Y:S01]  /*4c40*/  IMAD.WIDE.U32 R4, R132, -0x326172a9, RZ ;  /* 0xcd9e8d5784047825 */ /* 0x000fe200078e00ff */
[----:B------:R-:W-:Y:S02]  /*4c50*/  LOP3.LUT R14, R13, R14, R149, 0x96, !PT ;  /* 0x0000000e0d0e7212 */ /* 0x000fe400078e9695 */
[----:B------:R-:W-:Y:S02]  /*4c60*/  LOP3.LUT R133, R8, 0xffff, RZ, 0xc0, !PT ;  /* 0x0000ffff08857812 */ /* 0x000fe400078ec0ff */
[----:B------:R-:W-:Y:S01]  /*4c70*/  LOP3.LUT R6, R5, R16, R228, 0x96, !PT ;  /* 0x0000001005067212 */ /* 0x000fe200078e96e4 */
[----:B------:R-:W-:Y:S01]  /*4c80*/  MUFU.EX2 R160, R24 ;  /* 0x0000001800a07308 */ /* 0x000fe20000000800 */
[C---:B------:R-:W-:Y:S02]  /*4c90*/  LOP3.LUT R17, R4.reuse, 0xff, RZ, 0xc0, !PT ;  /* 0x000000ff04117812 */ /* 0x040fe400078ec0ff */
[--C-:B--2---:R-:W-:Y:S02]  /*4ca0*/  SHF.R.U32.HI R18, RZ, 0x18, R4.reuse ;  /* 0x00000018ff127819 */ /* 0x104fe40000011604 */
[----:B------:R-:W-:Y:S02]  /*4cb0*/  SHF.R.U32.HI R16, RZ, 0x10, R4 ;  /* 0x00000010ff107819 */ /* 0x000fe40000011604 */
[----:B------:R-:W-:Y:S01]  /*4cc0*/  LOP3.LUT R15, R4, 0xffff, RZ, 0xc0, !PT ;  /* 0x0000ffff040f7812 */ /* 0x000fe200078ec0ff */
        /* <DEDUP_REMOVED lines=12> */
[----:B-1----:R-:W-:Y:S02]  /*4d90*/  LOP3.LUT R19, R8, 0xff, RZ, 0xc0, !PT ;  /* 0x000000ff08137812 */ /* 0x002fe400078ec0ff */
[--C-:B------:R-:W-:Y:S02]  /*4da0*/  SHF.R.U32.HI R132, RZ, 0x18, R8.reuse ;  /* 0x00000018ff847819 */ /* 0x100fe40000011608 */
[----:B------:R-:W-:Y:S01]  /*4db0*/  @!P6 FSEL R31, R31, -INF , !P5 ;  /* 0xff8000001f1fe808 */ /* 0x000fe20006800000 */
[----:B------:R-:W-:Y:S01]  /*4dc0*/  MUFU.EX2 R157, R25 ;  /* 0x00000019009d7308 */ /* 0x000fe20000000800 */
[----:B------:R-:W-:Y:S02]  /*4dd0*/  SHF.R.U32.HI R20, RZ, 0x10, R8 ;  /* 0x00000010ff147819 */ /* 0x000fe40000011608 */
[----:B------:R-:W-:Y:S01]  /*4de0*/  ISETP.LE.U32.AND P5, PT, R0, UR4, PT ;  /* 0x0000000400007c0c */ /* 0x000fe2000bfa3070 */
[----:B------:R-:W-:Y:S01]  /*4df0*/  FFMA.FTZ R137, R31, c[0x0][0x23c], -R137 ;  /* 0x00008f001f897a23 */ /* 0x000fe20000010889 */
[----:B------:R-:W-:Y:S02]  /*4e00*/  LOP3.LUT R0, R5, R134, R228, 0x96, !PT ;  /* 0x0000008605007212 */ /* 0x000fe400078e96e4 */
[----:B------:R-:W-:Y:S02]  /*4e10*/  LOP3.LUT R8, R6, 0xff, RZ, 0xc0, !PT ;  /* 0x000000ff06087812 */ /* 0x000fe400078ec0ff */
[----:B------:R-:W-:Y:S01]  /*4e20*/  LOP3.LUT R4, R4, 0xffff, RZ, 0xc0, !PT ;  /* 0x0000ffff04047812 */ /* 0x000fe200078ec0ff */
[----:B------:R-:W-:Y:S01]  /*4e30*/  MUFU.EX2 R162, R27 ;  /* 0x0000001b00a27308 */ /* 0x000fe20000000800 */
[--C-:B------:R-:W-:Y:S02]  /*4e40*/  SHF.R.U32.HI R5, RZ, 0x18, R6.reuse ;  /* 0x00000018ff057819 */ /* 0x100fe40000011606 */
[----:B------:R-:W-:Y:S02]  /*4e50*/  SHF.R.U32.HI R6, RZ, 0x10, R6 ;  /* 0x00000010ff067819 */ /* 0x000fe40000011606 */
[----:B------:R-:W-:Y:S02]  /*4e60*/  @!P6 FSEL R34, R34, -INF , !P4 ;  /* 0xff8000002222e808 */ /* 0x000fe40006000000 */
[----:B------:R-:W-:Y:S02]  /*4e70*/  LOP3.LUT R7, R6, 0xff, RZ, 0xc0, !PT ;  /* 0x000000ff06077812 */ /* 0x000fe400078ec0ff */
[----:B------:R-:W-:Y:S01]  /*4e80*/  ISETP.LE.U32.AND P4, PT, R4, UR4, PT ;  /* 0x0000000404007c0c */ /* 0x000fe2000bf83070 */
[--C-:B------:R-:W-:Y:S01]  /*4e90*/  FFMA.FTZ R34, R34, c[0x0][0x23c], -R139.reuse ;  /* 0x00008f0022227a23 */ /* 0x100fe2000001088b */
[----:B------:R-:W-:Y:S01]  /*4ea0*/  LOP3.LUT R4, R0, 0xffff, RZ, 0xc0, !PT ;  /* 0x0000ffff00047812 */ /* 0x000fe200078ec0ff */
[----:B------:R-:W-:Y:S01]  /*4eb0*/  MUFU.EX2 R155, R28 ;  /* 0x0000001c009b7308 */ /* 0x000fe20000000800 */
[----:B------:R-:W-:Y:S02]  /*4ec0*/  @!P6 FSEL R33, R33, -INF , !P2 ;  /* 0xff8000002121e808 */ /* 0x000fe40005000000 */
[----:B------:R-:W-:Y:S02]  /*4ed0*/  @!P6 FSEL R35, R35, -INF , !P0 ;  /* 0xff8000002323e808 */ /* 0x000fe40004000000 */
[----:B------:R-:W-:Y:S02]  /*4ee0*/  @!P6 FSEL R32, R32, -INF , !P3 ;  /* 0xff8000002020e808 */ /* 0x000fe40005800000 */
[----:B------:R-:W-:Y:S01]  /*4ef0*/  ISETP.LE.U32.AND P6, PT, R7, UR4, PT ;  /* 0x0000000407007c0c */ /* 0x000fe2000bfc3070 */
[----:B------:R-:W-:Y:S01]  /*4f00*/  FFMA.FTZ R139, R35, c[0x0][0x23c], -R139 ;  /* 0x00008f00238b7a23 */ /* 0x000fe2000001088b */
[----:B------:R-:W-:Y:S01]  /*4f10*/  SHF.R.U32.HI R4, RZ, 0x8, R4 ;  /* 0x00000008ff047819 */ /* 0x000fe20000011604 */
[----:B------:R-:W-:Y:S01]  /*4f20*/  @!P4 FADD.FTZ R169, -R169, -RZ ;  /* 0x800000ffa9a9c221 */ /* 0x000fe20000010100 */
[----:B------:R-:W-:Y:S01]  /*4f30*/  ISETP.LE.U32.AND P2, PT, R5, UR4, PT ;  /* 0x0000000405007c0c */ /* 0x000fe2000bf43070 */
[--C-:B------:R-:W-:Y:S01]  /*4f40*/  FFMA.FTZ R32, R32, c[0x0][0x23c], -R142.reuse ;  /* 0x00008f0020207a23 */ /* 0x100fe2000001088e */
[----:B------:R-:W-:Y:S01]  /*4f50*/  LOP3.LUT R4, R4, 0xffff, RZ, 0xc0, !PT ;  /* 0x0000ffff04047812 */ /* 0x000fe200078ec0ff */
[----:B------:R-:W-:Y:S01]  /*4f60*/  FFMA.FTZ R142, R33, c[0x0][0x23c], -R142 ;  /* 0x00008f00218e7a23 */ /* 0x000fe2000001088e */
[----:B------:R-:W-:Y:S01]  /*4f70*/  LOP3.LUT R6, R0, 0xff, RZ, 0xc0, !PT ;  /* 0x000000ff00067812 */ /* 0x000fe200078ec0ff */
[----:B------:R-:W1:Y:S01]  /*4f80*/  MUFU.EX2 R151, R32 ;  /* 0x0000002000977308 */ /* 0x000e620000000800 */
[----:B------:R-:W-:Y:S02]  /*4f90*/  ISETP.LE.U32.AND P4, PT, R4, UR4, PT ;  /* 0x0000000404007c0c */ /* 0x000fe4000bf83070 */
[--C-:B------:R-:W-:Y:S01]  /*4fa0*/  SHF.R.U32.HI R4, RZ, 0x18, R0.reuse ;  /* 0x00000018ff047819 */ /* 0x100fe20000011600 */
[----:B----4-:R-:W-:Y:S01]  /*4fb0*/  @!P6 FADD.FTZ R168, -R168, -RZ ;  /* 0x800000ffa8a8e221 */ /* 0x010fe20000010100 */
[----:B------:R-:W-:Y:S02]  /*4fc0*/  ISETP.LE.U32.AND P0, PT, R6, UR4, PT ;  /* 0x0000000406007c0c */ /* 0x000fe4000bf03070 */
[----:B------:R-:W-:Y:S01]  /*4fd0*/  ISETP.LE.U32.AND P6, PT, R4, UR4, PT ;  /* 0x0000000404007c0c */ /* 0x000fe2000bfc3070 */
[----:B------:R-:W-:Y:S01]  /*4fe0*/  @!P2 FADD.FTZ R175, -R175, -RZ ;  /* 0x800000ffafafa221 */ /* 0x000fe20000010100 */
[----:B------:R-:W-:Y:S01]  /*4ff0*/  ISETP.LE.U32.AND P2, PT, R14, UR4, PT ;  /* 0x000000040e007c0c */ /* 0x000fe2000bf43070 */
[----:B------:R-:W-:Y:S01]  /*5000*/  MUFU.EX2 R149, R142 ;  /* 0x0000008e00957308 */ /* 0x000fe20000000800 */
[----:B------:R-:W-:Y:S02]  /*5010*/  LOP3.LUT R4, R13, 0xff, RZ, 0xc0, !PT ;  /* 0x000000ff0d047812 */ /* 0x000fe400078ec0ff */
[----:B------:R-:W-:Y:S01]  /*5020*/  SHF.R.U32.HI R5, RZ, 0x10, R0 ;  /* 0x00000010ff057819 */ /* 0x000fe20000011600 */
[----:B------:R-:W-:Y:S01]  /*5030*/  @!P4 FADD.FTZ R188, -R188, -RZ ;  /* 0x800000ffbcbcc221 */ /* 0x000fe20000010100 */
[----:B------:R-:W-:Y:S02]  /*5040*/  SHF.R.U32.HI R0, RZ, 0x8, R9 ;  /* 0x00000008ff007819 */ /* 0x000fe40000011609 */
[----:B------:R-:W-:Y:S01]  /*5050*/  ISETP.LE.U32.AND P4, PT, R4, UR4, PT ;  /* 0x0000000404007c0c */ /* 0x000fe2000bf83070 */
[----:B------:R-:W-:Y:S01]  /*5060*/  @!P0 FADD.FTZ R190, -R190, -RZ ;  /* 0x800000ffbebe8221 */ /* 0x000fe20000010100 */
[----:B------:R-:W-:Y:S01]  /*5070*/  LOP3.LUT R0, R0, 0xffff, RZ, 0xc0, !PT ;  /* 0x0000ffff00007812 */ /* 0x000fe200078ec0ff */
[----:B------:R-:W-:Y:S01]  /*5080*/  @!P6 FADD.FTZ R189, -R189, -RZ ;  /* 0x800000ffbdbde221 */ /* 0x000fe20000010100 */
[----:B------:R-:W-:Y:S01]  /*5090*/  ISETP.LE.U32.AND P6, PT, R12, UR4, PT ;  /* 0x000000040c007c0c */ /* 0x000fe2000bfc3070 */
[----:B---3--:R-:W-:Y:S01]  /*50a0*/  @!P2 FADD.FTZ R172, -R172, -RZ ;  /* 0x800000ffacaca221 */ /* 0x008fe20000010100 */
[----:B------:R-:W-:Y:S01]  /*50b0*/  ISETP.LE.U32.AND P0, PT, R0, UR4, PT ;  /* 0x0000000400007c0c */ /* 0x000fe2000bf03070 */
[----:B-1----:R-:W-:Y:S01]  /*50c0*/  @!P1 FADD.FTZ R151, -R151, -RZ ;  /* 0x800000ff97979221 */ /* 0x002fe20000010100 */
[----:B------:R-:W-:Y:S01]  /*50d0*/  SHF.R.U32.HI R0, RZ, 0x8, R15 ;  /* 0x00000008ff007819 */ /* 0x000fe2000001160f */
[----:B------:R-:W-:Y:S01]  /*50e0*/  MUFU.EX2 R150, R34 ;  /* 0x0000002200967308 */ /* 0x000fe20000000800 */
        /* <DEDUP_REMOVED lines=9> */
[----:B------:R-:W1:Y:S01]  /*5180*/  MUFU.EX2 R148, R139 ;  /* 0x0000008b00947308 */ /* 0x000e620000000800 */
[----:B------:R-:W-:Y:S01]  /*5190*/  LOP3.LUT R4, R11, 0xff, RZ, 0xc0, !PT ;  /* 0x000000ff0b047812 */ /* 0x000fe200078ec0ff */
[----:B------:R-:W-:Y:S01]  /*51a0*/  @!P2 FADD.FTZ R167, -R167, -RZ ;  /* 0x800000ffa7a7a221 */ /* 0x000fe20000010100 */
[----:B------:R-:W-:Y:S02]  /*51b0*/  SHF.R.U32.HI R0, RZ, 0x8, R0 ;  /* 0x00000008ff007819 */ /* 0x000fe40000011600 */
[----:B------:R-:W-:Y:S02]  /*51c0*/  ISETP.LE.U32.AND P2, PT, R4, UR4, PT ;  /* 0x0000000404007c0c */ /* 0x000fe4000bf43070 */
[----:B------:R-:W-:Y:S01]  /*51d0*/  LOP3.LUT R0, R0, 0xffff, RZ, 0xc0, !PT ;  /* 0x0000ffff00007812 */ /* 0x000fe200078ec0ff */
[----:B------:R-:W-:Y:S01]  /*51e0*/  @!P4 FADD.FTZ R166, -R166, -RZ ;  /* 0x800000ffa6a6c221 */ /* 0x000fe20000010100 */
[----:B------:R-:W-:Y:S01]  /*51f0*/  SHF.R.U32.HI R4, RZ, 0x10, R11 ;  /* 0x00000010ff047819 */ /* 0x000fe2000001160b */
[----:B------:R-:W2:Y:S01]  /*5200*/  MUFU.EX2 R154, R138 ;  /* 0x0000008a009a7308 */ /* 0x000ea20000000800 */
[----:B------:R-:W-:Y:S01]  /*5210*/  ISETP.LE.U32.AND P4, PT, R0, UR4, PT ;  /* 0x0000000400007c0c */ /* 0x000fe2000bf83070 */
[----:B------:R-:W-:Y:S01]  /*5220*/  @!P6 FADD.FTZ R165, -R165, -RZ ;  /* 0x800000ffa5a5e221 */ /* 0x000fe20000010100 */
[----:B------:R-:W-:Y:S02]  /*5230*/  LOP3.LUT R0, R4, 0xff, RZ, 0xc0, !PT ;  /* 0x000000ff04007812 */ /* 0x000fe400078ec0ff */
[----:B------:R-:W-:Y:S02]  /*5240*/  LOP3.LUT R4, R10, 0xffff, RZ, 0xc0, !PT ;  /* 0x0000ffff0a047812 */ /* 0x000fe400078ec0ff */
[----:B------:R-:W-:Y:S01]  /*5250*/  ISETP.LE.U32.AND P6, PT, R0, UR4, PT ;  /* 0x0000000400007c0c */ /* 0x000fe2000bfc3070 */
[----:B------:R-:W-:Y:S01]  /*5260*/  @!P2 FADD.FTZ R161, -R161, -RZ ;  /* 0x800000ffa1a1a221 */ /* 0x000fe20000010100 */
[----:B------:R-:W-:Y:S01]  /*5270*/  SHF.R.U32.HI R0, RZ, 0x8, R4 ;  /* 0x00000008ff007819 */ /* 0x000fe20000011604 */
[----:B------:R-:W3:Y:S01]  /*5280*/  MUFU.EX2 R153, R30 ;  /* 0x0000001e00997308 */ /* 0x000ee20000000800 */
[----:B------:R-:W-:Y:S02]  /*5290*/  LOP3.LUT R4, R10, 0xff, RZ, 0xc0, !PT ;  /* 0x000000ff0a047812 */ /* 0x000fe400078ec0ff */
[----:B------:R-:W-:Y:S01]  /*52a0*/  LOP3.LUT R0, R0, 0xffff, RZ, 0xc0, !PT ;  /* 0x0000ffff00007812 */ /* 0x000fe200078ec0ff */
[----:B------:R-:W-:Y:S01]  /*52b0*/  @!P4 FADD.FTZ R156, -R156, -RZ ;  /* 0x800000ff9c9cc221 */ /* 0x000fe20000010100 */
[----:B------:R-:W-:Y:S01]  /*52c0*/  ISETP.LE.U32.AND P2, PT, R4, UR4, PT ;  /* 0x0000000404007c0c */ /* 0x000fe2000bf43070 */
[----:B-1----:R-:W-:Y:S01]  /*52d0*/  @!P5 FADD.FTZ R148, -R148, -RZ ;  /* 0x800000ff9494d221 */ /* 0x002fe20000010100 */
[--C-:B------:R-:W-:Y:S02]  /*52e0*/  SHF.R.U32.HI R4, RZ, 0x10, R10.reuse ;  /* 0x00000010ff047819 */ /* 0x100fe4000001160a */
[----:B------:R-:W-:Y:S01]  /*52f0*/  ISETP.LE.U32.AND P3, PT, R8, UR4, PT ;  /* 0x0000000408007c0c */ /* 0x000fe2000bf63070 */
[----:B------:R-:W-:Y:S01]  /*5300*/  @!P6 FADD.FTZ R159, -R159, -RZ ;  /* 0x800000ff9f9fe221 */ /* 0x000fe20000010100 */
[----:B------:R-:W-:Y:S01]  /*5310*/  ISETP.LE.U32.AND P4, PT, R0, UR4, PT ;  /* 0x0000000400007c0c */ /* 0x000fe2000bf83070 */
[----:B------:R-:W1:Y:S01]  /*5320*/  MUFU.EX2 R152, R137 ;  /* 0x0000008900987308 */ /* 0x000e620000000800 */
[----:B------:R-:W-:Y:S02]  /*5330*/  LOP3.LUT R0, R4, 0xff, RZ, 0xc0, !PT ;  /* 0x000000ff04007812 */ /* 0x000fe400078ec0ff */
[----:B------:R-:W-:Y:S02]  /*5340*/  SHF.R.U32.HI R4, RZ, 0x8, R135 ;  /* 0x00000008ff047819 */ /* 0x000fe40000011687 */
[----:B------:R-:W-:Y:S01]  /*5350*/  ISETP.LE.U32.AND P6, PT, R0, UR4, PT ;  /* 0x0000000400007c0c */ /* 0x000fe2000bfc3070 */
[----:B------:R-:W-:Y:S01]  /*5360*/  @!P2 FADD.FTZ R160, -R160, -RZ ;  /* 0x800000ffa0a0a221 */ /* 0x000fe20000010100 */
[----:B------:R-:W-:Y:S02]  /*5370*/  LOP3.LUT R0, R4, 0xffff, RZ, 0xc0, !PT ;  /* 0x0000ffff04007812 */ /* 0x000fe400078ec0ff */
[----:B------:R-:W-:Y:S01]  /*5380*/  ISETP.LE.U32.AND P0, PT, R18, UR4, PT ;  /* 0x0000000412007c0c */ /* 0x000fe2000bf03070 */
[----:B------:R-:W-:Y:S01]  /*5390*/  @!P3 FADD.FTZ R170, -R170, -RZ ;  /* 0x800000ffaaaab221 */ /* 0x000fe20000010100 */
[----:B------:R-:W-:Y:S01]  /*53a0*/  ISETP.LE.U32.AND P2, PT, R0, UR4, PT ;  /* 0x0000000400007c0c */ /* 0x000fe2000bf43070 */
[----:B------:R-:W-:Y:S01]  /*53b0*/  @!P4 FADD.FTZ R157, -R157, -RZ ;  /* 0x800000ff9d9dc221 */ /* 0x000fe20000010100 */
[----:B------:R-:W-:Y:S02]  /*53c0*/  LOP3.LUT R0, R136, 0xff, RZ, 0xc0, !PT ;  /* 0x000000ff88007812 */ /* 0x000fe400078ec0ff */
        /* <DEDUP_REMOVED lines=23> */
[----:B--2---:R-:W-:Y:S01]  /*5540*/  @!P2 FADD.FTZ R154, -R154, -RZ ;  /* 0x800000ff9a9aa221 */ /* 0x004fe20000010100 */
[----:B------:R-:W-:Y:S02]  /*5550*/  SHF.R.U32.HI R10, RZ, 0x18, R10 ;  /* 0x00000018ff0a7819 */ /* 0x000fe4000001160a */
[----:B------:R-:W-:Y:S02]  /*5560*/  ISETP.LE.U32.AND P3, PT, R19, UR4, PT ;  /* 0x0000000413007c0c */ /* 0x000fe4000bf63070 */
[----:B------:R-:W-:Y:S02]  /*5570*/  ISETP.LE.U32.AND P4, PT, R10, UR4, PT ;  /* 0x000000040a007c0c */ /* 0x000fe4000bf83070 */
[----:B----4-:R-:W-:Y:S01]  /*5580*/  F2FP.RELU.PACK_AB R0, R164, R165 ;  /* 0x000000a5a400723e */ /* 0x010fe200000008ff */
[----:B---3--:R-:W-:Y:S01]  /*5590*/  @!P1 FADD.FTZ R153, -R153, -RZ ;  /* 0x800000ff99999221 */ /* 0x008fe20000010100 */
[----:B------:R-:W-:Y:S02]  /*55a0*/  FSETP.GE.FTZ.AND P1, PT, R169, RZ, PT ;  /* 0x000000ffa900720b */ /* 0x000fe40003f36000 */
[----:B-1----:R-:W-:Y:S01]  /*55b0*/  F2FP.RELU.PACK_AB R7, R171, R172 ;  /* 0x000000acab07723e */ /* 0x002fe200000008ff */
        /* <DEDUP_REMOVED lines=8> */
[----:B------:R-:W-:Y:S02]  /*5640*/  F2FP.RELU.PACK_AB R4, R158, R159 ;  /* 0x0000009f9e04723e */ /* 0x000fe400000008ff */
[----:B------:R-:W-:Y:S01]  /*5650*/  FSETP.GE.FTZ.AND P5, PT, R167, RZ, PT ;  /* 0x000000ffa700720b */ /* 0x000fe20003fb6000 */
[----:B------:R4:W-:Y:S01]  /*5660*/  STS [R196+0x1a000], R7 ;  /* 0x01a00007c4007388 */ /* 0x0009e20000000800 */
[----:B------:R-:W-:Y:S02]  /*5670*/  FSETP.GE.FTZ.AND P4, PT, R166, RZ, PT ;  /* 0x000000ffa600720b */ /* 0x000fe40003f96000 */
[----:B------:R-:W-:Y:S01]  /*5680*/  @!P0 FADD.FTZ R152, -R152, -RZ ;  /* 0x800000ff98988221 */ /* 0x000fe20000010100 */
[----:B------:R-:W-:Y:S02]  /*5690*/  FSETP.GE.FTZ.AND P3, PT, R161, RZ, PT ;  /* 0x000000ffa100720b */ /* 0x000fe40003f76000 */
[----:B------:R-:W-:Y:S02]  /*56a0*/  ISETP.GT.AND P6, PT, R193, R235, PT ;  /* 0x000000ebc100720c */ /* 0x000fe40003fc4270 */
[----:B-1----:R-:W-:Y:S02]  /*56b0*/  F2FP.RELU.PACK_AB R0, R149, R151 ;  /* 0x000000979500723e */ /* 0x002fe400000008ff */
[----:B--2---:R-:W-:Y:S02]  /*56c0*/  F2FP.RELU.PACK_AB R6, R173, R174 ;  /* 0x000000aead06723e */ /* 0x004fe400000008ff */
[----:B---3--:R-:W-:Y:S03]  /*56d0*/  F2FP.RELU.PACK_AB R5, R156, R161 ;  /* 0x000000a19c05723e */ /* 0x008fe600000008ff */
[----:B------:R1:W-:Y:S01]  /*56e0*/  STS [R196+0x1a400], R6 ;  /* 0x01a40006c4007388 */ /* 0x0003e20000000800 */
[----:B----4-:R-:W-:Y:S03]  /*56f0*/  F2FP.RELU.PACK_AB R7, R157, R160 ;  /* 0x000000a09d07723e */ /* 0x010fe600000008ff */
[----:B------:R2:W-:Y:S04]  /*5700*/  STS [R195+0x19000], R5 ;  /* 0x01900005c3007388 */ /* 0x0005e80000000800 */
[----:B------:R3:W-:Y:S04]  /*5710*/  STS [R195+0x19400], R4 ;  /* 0x01940004c3007388 */ /* 0x0007e80000000800 */
[----:B------:R4:W-:Y:S01]  /*5720*/  STS [R194+0x19000], R0 ;  /* 0x01900000c2007388 */ /* 0x0009e20000000800 */
[----:B-1----:R-:W-:Y:S02]  /*5730*/  F2FP.RELU.PACK_AB R6, R162, R163 ;  /* 0x000000a3a206723e */ /* 0x002fe400000008ff */
[----:B--2---:R-:W-:Y:S02]  /*5740*/  F2FP.RELU.PACK_AB R5, R148, R150 ;  /* 0x000000969405723e */ /* 0x004fe400000008ff */
[----:B---3--:R-:W-:Y:S03]  /*5750*/  F2FP.RELU.PACK_AB R4, R154, R155 ;  /* 0x0000009b9a04723e */ /* 0x008fe600000008ff */
[----:B------:R-:W-:Y:S01]  /*5760*/  STS [R194+0x19400], R5 ;  /* 0x01940005c2007388 */ /* 0x000fe20000000800 */
[----:B----4-:R-:W-:Y:S03]  /*5770*/  F2FP.RELU.PACK_AB R0, R152, R153 ;  /* 0x000000999800723e */ /* 0x010fe600000008ff */
[----:B------:R-:W-:Y:S04]  /*5780*/  STS [R195+0x1a000], R7 ;  /* 0x01a00007c3007388 */ /* 0x000fe80000000800 */
[----:B------:R-:W-:Y:S04]  /*5790*/  STS [R195+0x1a400], R6 ;  /* 0x01a40006c3007388 */ /* 0x000fe80000000800 */
[----:B------:R-:W-:Y:S04]  /*57a0*/  STS [R194+0x1a000], R4 ;  /* 0x01a00004c2007388 */ /* 0x000fe80000000800 */
[----:B------:R-:W-:Y:S04]  /*57b0*/  STS [R194+0x1a400], R0 ;  /* 0x01a40000c2007388 */ /* 0x000fe80000000800 */
[----:B------:R-:W-:Y:S08]  /*57c0*/  LDSM.16.M88.4 R32, [R179+0x6000] ;  /* 0x00600000b320783b */ /* 0x000ff00000000200 */
[----:B------:R-:W1:Y:S08]  /*57d0*/  LDSM.16.M88.4 R16, [R176+0xf000] ;  /* 0x00f00000b010783b */ /* 0x000e700000000200 */
[----:B------:R-:W2:Y:S08]  /*57e0*/  LDSM.16.M88.4 R28, [R179+0x6800] ;  /* 0x00680000b31c783b */ /* 0x000eb00000000200 */
[----:B------:R-:W3:Y:S08]  /*57f0*/  LDSM.16.M88.4 R132, [R176+0xf400] ;  /* 0x00f40000b084783b */ /* 0x000ef00000000200 */
[----:B------:R-:W-:Y:S08]  /*5800*/  LDSM.16.M88.4 R136, [R180+0x6000] ;  /* 0x00600000b488783b */ /* 0x000ff00000000200 */
[----:B------:R-:W4:Y:S01]  /*5810*/  LDSM.16.M88.4 R140, [R177+0xf000] ;  /* 0x00f00000b18c783b */ /* 0x000f220000000200 */
[-C--:B-1----:R-:W-:Y:S08]  /*5820*/  HMMA.16816.F32 R4, R32, R16.reuse, RZ ;  /* 0x000000102004723c */ /* 0x082ff000000018ff */
[C---:B--2---:R-:W-:Y:S08]  /*5830*/  HMMA.16816.F32 R8, R28.reuse, R16, RZ ;  /* 0x000000101c08723c */ /* 0x044ff000000018ff */
[-C--:B------:R-:W-:Y:S08]  /*5840*/  HMMA.16816.F32 R12, R28, R18.reuse, RZ ;  /* 0x000000121c0c723c */ /* 0x080ff000000018ff */
[C---:B------:R-:W-:Y:S08]  /*5850*/  HMMA.16816.F32 R16, R32.reuse, R18, RZ ;  /* 0x000000122010723c */ /* 0x040ff000000018ff */
[-C--:B---3--:R-:W-:Y:S08]  /*5860*/  HMMA.16816.F32 R20, R32, R132.reuse, RZ ;  /* 0x000000842014723c */ /* 0x088ff000000018ff */
[C---:B------:R-:W-:Y:S08]  /*5870*/  HMMA.16816.F32 R24, R28.reuse, R132, RZ ;  /* 0x000000841c18723c */ /* 0x040ff000000018ff */
[-C--:B------:R-:W-:Y:S08]  /*5880*/  HMMA.16816.F32 R28, R28, R134.reuse, RZ ;  /* 0x000000861c1c723c */ /* 0x080ff000000018ff */
[----:B------:R-:W-:Y:S01]  /*5890*/  HMMA.16816.F32 R32, R32, R134, RZ ;  /* 0x000000862020723c */ /* 0x000fe200000018ff */
[----:B------:R-:W1:Y:S07]  /*58a0*/  LDSM.16.M88.4 R132, [R180+0x6800] ;  /* 0x00680000b484783b */ /* 0x000e6e0000000200 */
[-C--:B----4-:R-:W-:Y:S08]  /*58b0*/  HMMA.16816.F32 R4, R136, R140.reuse, R4 ;  /* 0x0000008c8804723c */ /* 0x090ff00000001804 */
[C---:B-1----:R-:W-:Y:S08]  /*58c0*/  HMMA.16816.F32 R8, R132.reuse, R140, R8 ;  /* 0x0000008c8408723c */ /* 0x042ff00000001808 */
[-C--:B------:R-:W-:Y:S08]  /*58d0*/  HMMA.16816.F32 R12, R132, R142.reuse, R12 ;  /* 0x0000008e840c723c */ /* 0x080ff0000000180c */
[C---:B------:R-:W-:Y:S01]  /*58e0*/  HMMA.16816.F32 R16, R136.reuse, R142, R16 ;  /* 0x0000008e8810723c */ /* 0x040fe20000001810 */
[----:B------:R-:W1:Y:S07]  /*58f0*/  LDSM.16.M88.4 R140, [R177+0xf400] ;  /* 0x00f40000b18c783b */ /* 0x000e6e0000000200 */
[-C--:B-1----:R-:W-:Y:S08]  /*5900*/  HMMA.16816.F32 R20, R136, R140.reuse, R20 ;  /* 0x0000008c8814723c */ /* 0x082ff00000001814 */
[C---:B------:R-:W-:Y:S08]  /*5910*/  HMMA.16816.F32 R24, R132.reuse, R140, R24 ;  /* 0x0000008c8418723c */ /* 0x040ff00000001818 */
[-C--:B------:R-:W-:Y:S01]  /*5920*/  HMMA.16816.F32 R28, R132, R142.reuse, R28 ;  /* 0x0000008e841c723c */ /* 0x080fe2000000181c */
[----:B------:R-:W-:Y:S07]  /*5930*/  LDSM.16.M88.4 R132, [R179+0x7000] ;  /* 0x00700000b384783b */ /* 0x000fee0000000200 */
[----:B------:R-:W-:Y:S01]  /*5940*/  HMMA.16816.F32 R32, R136, R142, R32 ;  /* 0x0000008e8820723c */ /* 0x000fe20000001820 */
[----:B------:R-:W1:Y:S08]  /*5950*/  LDSM.16.M88.4 R136, [R176+0x11000] ;  /* 0x01100000b088783b */ /* 0x000e700000000200 */
[----:B------:R-:W2:Y:S01]  /*5960*/  LDSM.16.M88.4 R140, [R179+0x7800] ;  /* 0x00780000b38c783b */ /* 0x000ea20000000200 */
[-C--:B-1----:R-:W-:Y:S08]  /*5970*/  HMMA.16816.F32 R4, R132, R136.reuse, R4 ;  /* 0x000000888404723c */ /* 0x082ff00000001804 */
[C---:B--2---:R-:W-:Y:S08]  /*5980*/  HMMA.16816.F32 R8, R140.reuse, R136, R8 ;  /* 0x000000888c08723c */ /* 0x044ff00000001808 */
        /* <DEDUP_REMOVED lines=28> */
[C---:B------:R-:W-:Y:S07]  /*5b50*/  HMMA.16816.F32 R24, R140.reuse, R132, R24 ;  /* 0x000000848c18723c */ /* 0x040fee0000001818 */
[----:B------:R-:W-:Y:S01]  /*5b60*/  IMAD.MOV.U32 R132, RZ, RZ, R217 ;  /* 0x000000ffff847224 */ /* 0x000fe200078e00d9 */
[-C--:B------:R-:W-:Y:S01]  /*5b70*/  HMMA.16816.F32 R28, R140, R134.reuse, R28 ;  /* 0x000000868c1c723c */ /* 0x080fe2000000181c */
[----:B------:R-:W-:Y:S03]  /*5b80*/  IMAD.MOV.U32 R133, RZ, RZ, R216 ;  /* 0x000000ffff857224 */ /* 0x000fe600078e00d8 */
[C---:B------:R-:W-:Y:S04]  /*5b90*/  LEA R146, P0, R210.reuse, R132, 0x2 ;  /* 0x00000084d2927211 */ /* 0x040fe800078010ff */
[----:B------:R-:W-:Y:S01]  /*5ba0*/  LEA.HI.X.SX32 R147, R210, R133, 0x2, P0 ;  /* 0x00000085d2937211 */ /* 0x000fe200000f16ff */
[----:B------:R-:W-:Y:S01]  /*5bb0*/  HMMA.16816.F32 R32, R136, R134, R32 ;  /* 0x000000868820723c */ /* 0x000fe20000001820 */
[----:B------:R-:W-:Y:S01]  /*5bc0*/  LDSM.16.M88.4 R132, [R180+0x8000] ;  /* 0x00800000b484783b */ /* 0x000fe20000000200 */
[----:B------:R-:W-:Y:S07]  /*5bd0*/  FSETP.GE.FTZ.AND P0, PT, R168, RZ, PT ;  /* 0x000000ffa800720b */ /* 0x000fee0003f16000 */
[----:B------:R-:W2:Y:S04]  /*5be0*/  LDG.E R145, [R146.64] ;  /* 0x0000000692917981 */ /* 0x000ea8000c1e1900 */
[----:B------:R-:W3:Y:S04]  /*5bf0*/  LDG.E R144, [R146.64+0x20] ;  /* 0x0000200692907981 */ /* 0x000ee8000c1e1900 */
[----:B------:R-:W1:Y:S02]  /*5c00*/  LDSM.16.M88.4 R136, [R177+0x13000] ;  /* 0x01300000b188783b */ /* 0x000e640000000200 */
        /* <DEDUP_REMOVED lines=21> */
[C---:B------:R-:W-:Y:S01]  /*5d60*/  HMMA.16816.F32 R16, R132.reuse, R138, R16 ;  /* 0x0000008a8410723c */ /* 0x040fe20000001810 */
[----:B------:R-:W1:Y:S11]  /*5d70*/  LDSM.16.M88.4 R136, [R177+0x13400] ;  /* 0x01340000b188783b */ /* 0x000e760000000200 */
[----:B------:R-:W-:Y:S11]  /*5d80*/  @!UPT UIADD3 URZ, URZ, URZ, URZ ;  /* 0x0000003f3f3ff290 */ /* 0x000ff6000fffe03f */
[----:B------:R-:W-:Y:S01]  /*5d90*/  @!UPT UIADD3 URZ, URZ, URZ, URZ ;  /* 0x0000003f3f3ff290 */ /* 0x000fe2000fffe03f */
[C---:B------:R-:W-:Y:S02]  /*5da0*/  FADD.FTZ R5, -R145.reuse, R16 ;  /* 0x0000001091057221 */ /* 0x040fe40000010100 */
[----:B------:R-:W-:Y:S02]  /*5db0*/  FADD.FTZ R17, -R145, R17 ;  /* 0x0000001191117221 */ /* 0x000fe40000010100 */
[----:B------:R-:W-:Y:S03]  /*5dc0*/  FADD.FTZ R18, -R144, R18 ;  /* 0x0000001290127221 */ /* 0x000fe60000010100 */
[----:B------:R-:W-:Y:S02]  /*5dd0*/  FSEL R17, R17, R145, P4 ;  /* 0x0000009111117208 */ /* 0x000fe40002000000 */
[----:B------:R-:W-:Y:S03]  /*5de0*/  FSETP.GE.FTZ.AND P4, PT, R158, RZ, PT ;  /* 0x000000ff9e00720b */ /* 0x000fe60003f96000 */
[----:B------:R-:W-:Y:S01]  /*5df0*/  FMUL.FTZ R166, R166, R17 ;  /* 0x00000011a6a67220 */ /* 0x000fe20000410000 */
[-C--:B-1----:R-:W-:Y:S08]  /*5e00*/  HMMA.16816.F32 R20, R132, R136.reuse, R20 ;  /* 0x000000888414723c */ /* 0x082ff00000001814 */
[C---:B------:R-:W-:Y:S08]  /*5e10*/  HMMA.16816.F32 R24, R140.reuse, R136, R24 ;  /* 0x000000888c18723c */ /* 0x040ff00000001818 */
[-C--:B------:R-:W-:Y:S08]  /*5e20*/  HMMA.16816.F32 R28, R140, R138.reuse, R28 ;  /* 0x0000008a8c1c723c */ /* 0x080ff0000000181c */
[C---:B------:R-:W-:Y:S01]  /*5e30*/  FADD.FTZ R16, -R145.reuse, R20 ;  /* 0x0000001491107221 */ /* 0x040fe20000010100 */
[----:B------:R-:W-:Y:S03]  /*5e40*/  HMMA.16816.F32 R32, R132, R138, R32 ;  /* 0x0000008a8420723c */ /* 0x000fe60000001820 */
[----:B------:R-:W-:Y:S01]  /*5e50*/  FADD.FTZ R6, -R145, R21 ;  /* 0x0000001591067221 */ /* 0x000fe20000010100 */
[-C--:B------:R-:W-:Y:S01]  /*5e60*/  FSEL R20, R5, R145.reuse, P5 ;  /* 0x0000009105147208 */ /* 0x080fe20002800000 */
[----:B------:R-:W-:Y:S01]  /*5e70*/  FADD.FTZ R23, -R144, R23 ;  /* 0x0000001790177221 */ /* 0x000fe20000010100 */
[-C--:B------:R-:W-:Y:S02]  /*5e80*/  FSEL R16, R16, R145.reuse, P3 ;  /* 0x0000009110107208 */ /* 0x080fe40001800000 */
[-C--:B------:R-:W-:Y:S01]  /*5e90*/  FSEL R6, R6, R145.reuse, P2 ;  /* 0x0000009106067208 */ /* 0x080fe20001000000 */
[----:B------:R-:W-:Y:S01]  /*5ea0*/  FMUL.FTZ R167, R167, R20 ;  /* 0x00000014a7a77220 */ /* 0x000fe20000410000 */
[----:B------:R-:W-:Y:S02]  /*5eb0*/  FSETP.GE.FTZ.AND P2, PT, R165, RZ, PT ;  /* 0x000000ffa500720b */ /* 0x000fe40003f56000 */
[----:B------:R-:W-:Y:S01]  /*5ec0*/  FMUL.FTZ R161, R161, R16 ;  /* 0x00000010a1a17220 */ /* 0x000fe20000410000 */
[----:B------:R-:W-:Y:S01]  /*5ed0*/  FSETP.GE.FTZ.AND P3, PT, R150, RZ, PT ;  /* 0x000000ff9600720b */ /* 0x000fe20003f76000 */
[----:B------:R-:W-:Y:S02]  /*5ee0*/  FMUL.FTZ R156, R156, R6 ;  /* 0x000000069c9c7220 */ /* 0x000fe40000410000 */
[----:B------:R-:W-:Y:S08]  /*5ef0*/  FADD.FTZ R6, -R144, R19 ;  /* 0x0000001390067221 */ /* 0x000ff00000010100 */
        /* <DEDUP_REMOVED lines=38> */
[-C--:B------:R-:W-:Y:S01]  /*6160*/  FSEL R12, R12, R4.reuse, P1 ;  /* 0x000000040c0c7208 */ /* 0x080fe20000800000 */
[----:B------:R-:W-:Y:S01]  /*6170*/  FMUL.FTZ R34, R188, R5 ;  /* 0x00000005bc227220 */ /* 0x000fe20000410000 */
[----:B------:R-:W-:Y:S01]  /*6180*/  FSETP.GE.FTZ.AND P1, PT, R157, RZ, PT ;  /* 0x000000ff9d00720b */ /* 0x000fe20003f36000 */
[----:B---3--:R-:W-:Y:S01]  /*6190*/  FADD.FTZ R5, -R0, R14 ;  /* 0x0000000e00057221 */ /* 0x008fe20000010100 */
[----:B------:R-:W-:Y:S01]  /*61a0*/  FSETP.GE.FTZ.AND P2, PT, R160, RZ, PT ;  /* 0x000000ffa000720b */ /* 0x000fe20003f56000 */
[C---:B------:R-:W-:Y:S01]  /*61b0*/  FADD.FTZ R10, -R0.reuse, R10 ;  /* 0x0000000a000a7221 */ /* 0x040fe20000010100 */
[----:B------:R-:W-:Y:S01]  /*61c0*/  FSEL R25, R25, R4, P1 ;  /* 0x0000000419197208 */ /* 0x000fe20000800000 */
[----:B------:R-:W-:Y:S01]  /*61d0*/  FADD.FTZ R11, -R0, R11 ;  /* 0x0000000b000b7221 */ /* 0x000fe20000010100 */
[----:B------:R-:W-:Y:S01]  /*61e0*/  FSETP.GE.FTZ.AND P1, PT, R155, RZ, PT ;  /* 0x000000ff9b00720b */ /* 0x000fe20003f36000 */
[----:B------:R-:W-:Y:S01]  /*61f0*/  FMUL.FTZ R35, R190, R6 ;  /* 0x00000006be237220 */ /* 0x000fe20000410000 */
[-C--:B------:R-:W-:Y:S01]  /*6200*/  FSEL R24, R24, R4.reuse, P2 ;  /* 0x0000000418187208 */ /* 0x080fe20001000000 */
[----:B------:R-:W-:Y:S01]  /*6210*/  FADD.FTZ R7, -R0, R15 ;  /* 0x0000000f00077221 */ /* 0x000fe20000010100 */
[----:B------:R-:W-:Y:S01]  /*6220*/  FSEL R28, R28, R4, P1 ;  /* 0x000000041c1c7208 */ /* 0x000fe20000800000 */
[----:B------:R-:W-:Y:S01]  /*6230*/  @P0 FADD.FTZ R4, -R4, R29 ;  /* 0x0000001d04040221 */ /* 0x000fe20000010100 */
[----:B------:R-:W-:Y:S01]  /*6240*/  FSETP.GE.FTZ.AND P0, PT, R174, RZ, PT ;  /* 0x000000ffae00720b */ /* 0x000fe20003f16000 */
[----:B------:R-:W-:Y:S01]  /*6250*/  FADD.FTZ R6, -R0, R26 ;  /* 0x0000001a00067221 */ /* 0x000fe20000010100 */
[----:B------:R-:W-:Y:S01]  /*6260*/  FSETP.GE.FTZ.AND P2, PT, R191, RZ, PT ;  /* 0x000000ffbf00720b */ /* 0x000fe20003f56000 */
        /* <DEDUP_REMOVED lines=8> */
[----:B------:R-:W-:Y:S01]  /*62f0*/  FADD.FTZ R5, -R0, R27 ;  /* 0x0000001b00057221 */ /* 0x000fe20000010100 */
[----:B------:R-:W-:Y:S01]  /*6300*/  FSEL R11, R11, R0, P1 ;  /* 0x000000000b0b7208 */ /* 0x000fe20000800000 */
[----:B------:R-:W-:Y:S01]  /*6310*/  FMUL.FTZ R144, R148, R144 ;  /* 0x0000009094907220 */ /* 0x000fe20000410000 */
[----:B------:R-:W-:Y:S01]  /*6320*/  FSETP.GE.FTZ.AND P4, PT, R173, RZ, PT ;  /* 0x000000ffad00720b */ /* 0x000fe20003f96000 */
[----:B------:R-:W-:Y:S01]  /*6330*/  FMUL.FTZ R33, R172, R12 ;  /* 0x0000000cac217220 */ /* 0x000fe20000410000 */
[----:B------:R-:W-:Y:S01]  /*6340*/  FSETP.GE.FTZ.AND P3, PT, R163, RZ, PT ;  /* 0x000000ffa300720b */ /* 0x000fe20003f76000 */
[----:B------:R-:W-:Y:S01]  /*6350*/  FMUL.FTZ R32, R171, R13 ;  /* 0x0000000dab207220 */ /* 0x000fe20000410000 */
[----:B------:R-:W-:Y:S01]  /*6360*/  FSETP.GE.FTZ.AND P2, PT, R162, RZ, PT ;  /* 0x000000ffa200720b */ /* 0x000fe20003f56000 */
[----:B------:R-:W-:Y:S01]  /*6370*/  FMUL.FTZ R24, R160, R24 ;  /* 0x00000018a0187220 */ /* 0x000fe20000410000 */
[----:B------:R-:W-:Y:S01]  /*6380*/  FSETP.GE.FTZ.AND P1, PT, R153, RZ, PT ;  /* 0x000000ff9900720b */ /* 0x000fe20003f36000 */
[----:B------:R-:W-:Y:S01]  /*6390*/  FMUL.FTZ R25, R157, R25 ;  /* 0x000000199d197220 */ /* 0x000fe20000410000 */
[----:B------:R-:W-:Y:S01]  /*63a0*/  FSEL R7, R7, R0, P4 ;  /* 0x0000000007077208 */ /* 0x000fe20002000000 */
        /* <DEDUP_REMOVED lines=15> */
[----:B------:R-:W-:Y:S01]  /*64a0*/  LOP3.LUT R0, R193, 0x1, RZ, 0xc0, !PT ;  /* 0x00000001c1007812 */ /* 0x000fe200078ec0ff */
[----:B------:R-:W-:Y:S01]  /*64b0*/  IMAD.MOV.U32 R4, RZ, RZ, c[0x0][0x190] ;  /* 0x00006400ff047624 */ /* 0x000fe200078e00ff */
[----:B------:R-:W-:Y:S02]  /*64c0*/  ISETP.GE.AND P2, PT, R208, c[0x0][0x220], PT ;  /* 0x00008800d0007a0c */ /* 0x000fe40003f46270 */
[----:B------:R-:W-:Y:S01]  /*64d0*/  ISETP.GE.AND P1, PT, R220, c[0x0][0x220], PT ;  /* 0x00008800dc007a0c */ /* 0x000fe20003f26270 */
[----:B------:R-:W-:Y:S01]  /*64e0*/  IMAD.U32 R4, R4, -0x40, RZ ;  /* 0xffffffc004047824 */ /* 0x000fe200078e00ff */
[----:B------:R-:W-:Y:S01]  /*64f0*/  ISETP.NE.U32.AND P0, PT, R0, 0x1, PT ;  /* 0x000000010000780c */ /* 0x000fe20003f05070 */
[----:B------:R-:W-:Y:S03]  /*6500*/  IMAD.MOV.U32 R0, RZ, RZ, -0x3000 ;  /* 0xffffd000ff007424 */ /* 0x000fe600078e00ff */
[----:B------:R-:W-:Y:S02]  /*6510*/  LEA R204, P3, R4, R204, 0x1 ;  /* 0x000000cc04cc7211 */ /* 0x000fe400078608ff */
[----:B------:R-:W-:Y:S02]  /*6520*/  SEL R0, R0, 0x3000, !P0 ;  /* 0x0000300000007807 */ /* 0x000fe40004000000 */
[----:B------:R-:W-:Y:S01]  /*6530*/  ISETP.GE.AND P0, PT, R219, c[0x0][0x220], PT ;  /* 0x00008800db007a0c */ /* 0x000fe20003f06270 */
[----:B------:R-:W-:Y:S01]  /*6540*/  @!P2 IMAD.MOV.U32 R8, RZ, RZ, R204 ;  /* 0x000000ffff08a224 */ /* 0x000fe200078e00cc */
[----:B------:R-:W-:Y:S01]  /*6550*/  IADD3 R205, R205, R0, RZ ;  /* 0x00000000cdcd7210 */ /* 0x000fe20007ffe0ff */
[--C-:B------:R-:W-:Y:S01]  /*6560*/  IMAD.IADD R192, R192, 0x1, R0.reuse ;  /* 0x00000001c0c07824 */ /* 0x100fe200078e0200 */
[----:B------:R-:W-:Y:S01]  /*6570*/  @!P1 MOV R6, R204 ;  /* 0x000000cc00069202 */ /* 0x000fe20000000f00 */
[----:B------:R-:W-:Y:S01]  /*6580*/  IMAD.IADD R178, R178, 0x1, R0 ;  /* 0x00000001b2b27824 */ /* 0x000fe200078e0200 */
[----:B------:R-:W-:Y:S02]  /*6590*/  SHF.R.S32.HI R5, RZ, 0x1f, R4 ;  /* 0x0000001fff057819 */ /* 0x000fe40000011404 */
[----:B------:R1:W-:Y:S02]  /*65a0*/  @P2 STS [R192], RZ ;  /* 0x000000ffc0002388 */ /* 0x0003e40000000800 */
[----:B------:R-:W-:Y:S02]  /*65b0*/  LEA.HI.X R202, R4, R202, R5, 0x1, P3 ;  /* 0x000000ca04ca7211 */ /* 0x000fe400018f0c05 */
[----:B------:R1:W-:Y:S01]  /*65c0*/  @P2 STS [R192+0x4], RZ ;  /* 0x000004ffc0002388 */ /* 0x0003e20000000800 */
[----:B------:R-:W-:Y:S01]  /*65d0*/  @!P0 IMAD.MOV.U32 R4, RZ, RZ, R204 ;  /* 0x000000ffff048224 */ /* 0x000fe200078e00cc */
[----:B------:R-:W-:Y:S01]  /*65e0*/  @!P0 MOV R5, R202 ;  /* 0x000000ca00058202 */ /* 0x000fe20000000f00 */
[--C-:B------:R-:W-:Y:S01]  /*65f0*/  @!P2 IMAD.MOV.U32 R9, RZ, RZ, R202.reuse ;  /* 0x000000ffff09a224 */ /* 0x100fe200078e00ca */
[----:B------:R1:W-:Y:S01]  /*6600*/  @P2 STS [R192+0x8], RZ ;  /* 0x000008ffc0002388 */ /* 0x0003e20000000800 */
[----:B------:R-:W-:Y:S03]  /*6610*/  @!P1 IMAD.MOV.U32 R7, RZ, RZ, R202 ;  /* 0x000000ffff079224 */ /* 0x000fe600078e00ca */
        /* <DEDUP_REMOVED lines=21> */
[----:B------:R-:W0:Y:S02]  /*6770*/  LDGDEPBAR ;  /* 0x00000000000079af */ /* 0x000e240000000000 */
.L_x_427:
[----:B------:R-:W-:Y:S01]  /*6780*/  F2FP.PACK_AB R16, R169, R170 ;  /* 0x000000aaa910723e */ /* 0x000fe200000000ff */
[----:B------:R-:W-:Y:S01]  /*6790*/  IMAD.SHL.U32 R160, R248, 0x2, RZ ;  /* 0x00000002f8a07824 */ /* 0x000fe200078e00ff */
        /* <DEDUP_REMOVED lines=9> */
[----:B-1----:R-:W-:Y:S02]  /*6830*/  F2FP.PACK_AB R9, R17, R22 ;  /* 0x000000161109723e */ /* 0x002fe400000000ff */
        /* <DEDUP_REMOVED lines=23> */
[----:B------:R-:W-:Y:S04]  /*69b0*/  LDSM.16.MT88.4 R4, [R2+0x19000] ;  /* 0x019000000204783b */ /* 0x000fe80000004200 */
[----:B------:R-:W1:Y:S04]  /*69c0*/  LDSM.16.MT88.4 R8, [R0+0x6000] ;  /* 0x006000000008783b */ /* 0x000e680000004200 */
[----:B------:R-:W2:Y:S04]  /*69d0*/  LDSM.16.MT88.4 R12, [R2+0x1b000] ;  /* 0x01b00000020c783b */ /* 0x000ea80000004200 */
[----:B------:R-:W3:Y:S04]  /*69e0*/  LDSM.16.MT88.4 R16, [R0+0x7000] ;  /* 0x007000000010783b */ /* 0x000ee80000004200 */
[----:B------:R-:W4:Y:S04]  /*69f0*/  LDSM.16.MT88.4 R20, [R0+0x8000] ;  /* 0x008000000014783b */ /* 0x000f280000004200 */
[----:B------:R-:W-:Y:S04]  /*6a00*/  LDSM.16.MT88.4 R24, [R2+0x19800] ;  /* 0x019800000218783b */ /* 0x000fe80000004200 */
[----:B------:R-:W5:Y:S04]  /*6a10*/  LDSM.16.MT88.4 R28, [R0+0x6400] ;  /* 0x00640000001c783b */ /* 0x000f680000004200 */
        /* <DEDUP_REMOVED lines=20> */
[-C--:B-----5:R-:W-:Y:S08]  /*6b60*/  HMMA.16816.F32 R36, R24, R28.reuse, R36 ;  /* 0x0000001c1824723c */ /* 0x0a0ff00000001824 */
        /* <DEDUP_REMOVED lines=14> */
[----:B------:R-:W5:Y:S04]  /*6c50*/  LDSM.16.MT88.4 R8, [R0+0x7c00] ;  /* 0x007c00000008783b */ /* 0x000f680000004200 */
        /* <DEDUP_REMOVED lines=28> */
[----:B------:R-:W-:Y:S02]  /*6e20*/  ISETP.GE.AND P2, PT, R208, c[0x0][0x220], PT ;  /* 0x00008800d0007a0c */ /* 0x000fe40003f46270 */
        /* <DEDUP_REMOVED lines=10> */
[----:B------:R-:W-:Y:S01]  /*6ed0*/  @!P0 IMAD.MOV.U32 R4, RZ, RZ, R203 ;  /* 0x000000ffff048224 */ /* 0x000fe200078e00cb */
[----:B------:R-:W-:Y:S01]  /*6ee0*/  @!P0 MOV R5, R201 ;  /* 0x000000c900058202 */ /* 0x000fe20000000f00 */
[--C-:B------:R-:W-:Y:S01]  /*6ef0*/  @!P2 IMAD.MOV.U32 R9, RZ, RZ, R201.reuse ;  /* 0x000000ffff09a224 */ /* 0x100fe200078e00c9 */
        /* <DEDUP_REMOVED lines=17> */
.L_x_428:
[----:B------:R-:W-:Y:S01]  /*7010*/  LDSM.16.M88.4 R24, [R181] ;  /* 0x00000000b518783b */ /* 0x000fe20000000200 */
[----:B------:R-:W-:Y:S02]  /*7020*/  IMAD.MOV.U32 R166, RZ, RZ, c[0x0][0x22c] ;  /* 0x00008b00ffa67624 */ /* 0x000fe400078e00ff */
[----:B------:R-:W-:Y:S01]  /*7030*/  IMAD.MOV.U32 R165, RZ, RZ, c[0x0][0x22c] ;  /* 0x00008b00ffa57624 */ /* 0x000fe200078e00ff */
[----:B-1----:R-:W1:Y:S01]  /*7040*/  LDSM.16.MT88.4 R8, [R0+0x9000] ;  /* 0x009000000008783b */ /* 0x002e620000004200 */
[----:B------:R-:W-:Y:S02]  /*7050*/  IMAD R166, R166, c[0x0][0x1c0], RZ ;  /* 0x00007000a6a67a24 */ /* 0x000fe400078e02ff */
[----:B------:R-:W-:Y:S01]  /*7060*/  IMAD R165, R165, c[0x0][0x1c0], RZ ;  /* 0x00007000a5a57a24 */ /* 0x000fe200078e02ff */
[----:B------:R-:W2:Y:S01]  /*7070*/  LDSM.16.MT88.4 R16, [R0+0xb000] ;  /* 0x00b000000010783b */ /* 0x000ea20000004200 */
[----:B------:R-:W-:Y:S02]  /*7080*/  IMAD.SHL.U32 R166, R166, 0x20, RZ ;  /* 0x00000020a6a67824 */ /* 0x000fe400078e00ff */
[----:B------:R-:W-:Y:S01]  /*7090*/  IMAD R165, R165, 0x28, RZ ;  /* 0x00000028a5a57824 */ /* 0x000fe200078e02ff */
[----:B------:R-:W3:Y:S01]  /*70a0*/  LDSM.16.MT88.4 R28, [R0+0xd000] ;  /* 0x00d00000001c783b */ /* 0x000ee20000004200 */
[----:B------:R-:W-:Y:S02]  /*70b0*/  IMAD.MOV.U32 R164, RZ, RZ, c[0x0][0x22c] ;  /* 0x00008b00ffa47624 */ /* 0x000fe400078e00ff */
[----:B------:R-:W-:Y:S01]  /*70c0*/  IMAD.MOV.U32 R161, RZ, RZ, c[0x0][0x22c] ;  /* 0x00008b00ffa17624 */ /* 0x000fe200078e00ff */
[----:B------:R-:W-:Y:S01]  /*70d0*/  LDSM.16.M88.4 R32, [R182] ;  /* 0x00000000b620783b */ /* 0x000fe20000000200 */
[----:B------:R-:W-:Y:S02]  /*70e0*/  IMAD R164, R164, c[0x0][0x1c0], RZ ;  /* 0x00007000a4a47a24 */ /* 0x000fe400078e02ff */
[----:B------:R-:W-:Y:S01]  /*70f0*/  IMAD R161, R161, c[0x0][0x1c0], RZ ;  /* 0x00007000a1a17a24 */ /* 0x000fe200078e02ff */
[----:B------:R-:W4:Y:S01]  /*7100*/  LDSM.16.MT88.4 R132, [R0+0x9400] ;  /* 0x009400000084783b */ /* 0x000f220000004200 */
[----:B------:R-:W-:Y:S02]  /*7110*/  IMAD R164, R164, 0x30, RZ ;  /* 0x00000030a4a47824 */ /* 0x000fe400078e02ff */
[----:B------:R-:W-:Y:S01]  /*7120*/  IMAD.U32 R161, R161, -0x40, RZ ;  /* 0xffffffc0a1a17824 */ /* 0x000fe200078e00ff */
[----:B------:R-:W3:Y:S04]  /*7130*/  LDSM.16.MT88.4 R136, [R0+0xb400] ;  /* 0x00b400000088783b */ /* 0x000ee80000004200 */
[----:B------:R-:W3:Y:S01]  /*7140*/  LDSM.16.MT88.4 R140, [R0+0xd400] ;  /* 0x00d40000008c783b */ /* 0x000ee20000004200 */
[C---:B------:R-:W-:Y:S03]  /*7150*/  LEA R199, P0, R161.reuse, R162, 0x2 ;  /* 0x000000a2a1c77211 */ /* 0x040fe600078010ff */
[----:B------:R-:W-:Y:S01]  /*7160*/  LDSM.16.M88.4 R144, [R184] ;  /* 0x00000000b890783b */ /* 0x000fe20000000200 */
[----:B------:R-:W-:Y:S01]  /*7170*/  LEA.HI.X.SX32 R198, R161, R163, 0x2, P0 ;  /* 0x000000a3a1c67211 */ /* 0x000fe200000f16ff */
[----:B------:R-:W-:Y:S02]  /*7180*/  IMAD.MOV.U32 R161, RZ, RZ, c[0x0][0x22c] ;  /* 0x00008b00ffa17624 */ /* 0x000fe400078e00ff */
[----:B------:R-:W3:Y:S02]  /*7190*/  LDSM.16.MT88.4 R148, [R0+0x9800] ;  /* 0x009800000094783b */ /* 0x000ee40000004200 */
[----:B------:R-:W-:Y:S02]  /*71a0*/  IMAD R161, R161, c[0x0][0x1c0], RZ ;  /* 0x00007000a1a17a24 */ /* 0x000fe400078e02ff */
[----:B------:R-:W4:Y:S02]  /*71b0*/  LDSM.16.MT88.4 R152, [R0+0xb800] ;  /* 0x00b800000098783b */ /* 0x000f240000004200 */
[----:B------:R-:W-:Y:S01]  /*71c0*/  IMAD R161, R161, 0x18, RZ ;  /* 0x00000018a1a17824 */ /* 0x000fe200078e02ff */
[C---:B-1----:R-:W-:Y:S01]  /*71d0*/  HMMA.16816.F32 R4, R24.reuse, R8, RZ ;  /* 0x000000081804723c */ /* 0x042fe200000018ff */
[----:B------:R-:W-:Y:S07]  /*71e0*/  LDSM.16.MT88.4 R156, [R0+0xbc00] ;  /* 0x00bc0000009c783b */ /* 0x000fee0000004200 */
[C---:B------:R-:W-:Y:S08]  /*71f0*/  HMMA.16816.F32 R8, R24.reuse, R10, RZ ;  /* 0x0000000a1808723c */ /* 0x040ff000000018ff */
[C---:B--2---:R-:W-:Y:S08]  /*7200*/  HMMA.16816.F32 R12, R24.reuse, R16, RZ ;  /* 0x00000010180c723c */ /* 0x044ff000000018ff */
[C---:B------:R-:W-:Y:S08]  /*7210*/  HMMA.16816.F32 R16, R24.reuse, R18, RZ ;  /* 0x000000121810723c */ /* 0x040ff000000018ff */
[C---:B---3--:R-:W-:Y:S08]  /*7220*/  HMMA.16816.F32 R20, R24.reuse, R28, RZ ;  /* 0x0000001c1814723c */ /* 0x048ff000000018ff */
[----:B------:R-:W-:Y:S01]  /*7230*/  HMMA.16816.F32 R24, R24, R30, RZ ;  /* 0x0000001e1818723c */ /* 0x000fe200000018ff */
[----:B------:R-:W1:Y:S07]  /*7240*/  LDSM.16.MT88.4 R28, [R0+0xd800] ;  /* 0x00d80000001c783b */ /* 0x000e6e0000004200 */
[C---:B----4-:R-:W-:Y:S08]  /*7250*/  HMMA.16816.F32 R4, R32.reuse, R132, R4 ;  /* 0x000000842004723c */ /* 0x050ff00000001804 */
[C---:B------:R-:W-:Y:S01]  /*7260*/  HMMA.16816.F32 R8, R32.reuse, R134, R8 ;  /* 0x000000862008723c */ /* 0x040fe20000001808 */
[----:B------:R-:W-:Y:S07]  /*7270*/  LDSM.16.M88.4 R132, [R183] ;  /* 0x00000000b784783b */ /* 0x000fee0000000200 */
[C---:B------:R-:W-:Y:S08]  /*7280*/  HMMA.16816.F32 R12, R32.reuse, R136, R12 ;  /* 0x00000088200c723c */ /* 0x040ff0000000180c */
[C---:B------:R-:W-:Y:S01]  /*7290*/  HMMA.16816.F32 R16, R32.reuse, R138, R16 ;  /* 0x0000008a2010723c */ /* 0x040fe20000001810 */
[----:B------:R-:W2:Y:S07]  /*72a0*/  LDSM.16.MT88.4 R136, [R0+0x9c00] ;  /* 0x009c00000088783b */ /* 0x000eae0000004200 */
[C---:B------:R-:W-:Y:S08]  /*72b0*/  HMMA.16816.F32 R20, R32.reuse, R140, R20 ;  /* 0x0000008c2014723c */ /* 0x040ff00000001814 */
[----:B------:R-:W-:Y:S01]  /*72c0*/  HMMA.16816.F32 R24, R32, R142, R24 ;  /* 0x0000008e2018723c */ /* 0x000fe20000001818 */
[----:B------:R-:W3:Y:S04]  /*72d0*/  LDSM.16.MT88.4 R32, [R0+0xdc00] ;  /* 0x00dc00000020783b */ /* 0x000ee80000004200 */
[----:B------:R-:W-:Y:S03]  /*72e0*/  LDSM.16.M88.4 R140, [R181+0x2000] ;  /* 0x00200000b58c783b */ /* 0x000fe60000000200 */
[C---:B------:R-:W-:Y:S08]  /*72f0*/  HMMA.16816.F32 R4, R144.reuse, R148, R4 ;  /* 0x000000949004723c */ /* 0x040ff00000001804 */
[C---:B------:R-:W-:Y:S01]  /*7300*/  HMMA.16816.F32 R8, R144.reuse, R150, R8 ;  /* 0x000000969008723c */ /* 0x040fe20000001808 */
[----:B------:R-:W4:Y:S07]  /*7310*/  LDSM.16.MT88.4 R148, [R0+0xa000] ;  /* 0x00a000000094783b */ /* 0x000f2e0000004200 */
[C---:B------:R-:W-:Y:S08]  /*7320*/  HMMA.16816.F32 R12, R144.reuse, R152, R12 ;  /* 0x00000098900c723c */ /* 0x040ff0000000180c */
[C---:B------:R-:W-:Y:S01]  /*7330*/  HMMA.16816.F32 R16, R144.reuse, R154, R16 ;  /* 0x0000009a9010723c */ /* 0x040fe20000001810 */
[----:B------:R-:W3:Y:S07]  /*7340*/  LDSM.16.MT88.4 R152, [R0+0xc000] ;  /* 0x00c000000098783b */ /* 0x000eee0000004200 */
[C---:B-1----:R-:W-:Y:S08]  /*7350*/  HMMA.16816.F32 R20, R144.reuse, R28, R20 ;  /* 0x0000001c9014723c */ /* 0x042ff00000001814 */
[----:B------:R-:W-:Y:S01]  /*7360*/  HMMA.16816.F32 R24, R144, R30, R24 ;  /* 0x0000001e9018723c */ /* 0x000fe20000001818 */
[----:B------:R-:W1:Y:S04]  /*7370*/  LDSM.16.MT88.4 R28, [R0+0xe000] ;  /* 0x00e00000001c783b */ /* 0x000e680000004200 */
[----:B------:R-:W-:Y:S03]  /*7380*/  LDSM.16.MT88.4 R144, [R0+0xa400] ;  /* 0x00a400000090783b */ /* 0x000fe60000004200 */
[C---:B--2---:R-:W-:Y:S08]  /*7390*/  HMMA.16816.F32 R4, R132.reuse, R136, R4 ;  /* 0x000000888404723c */ /* 0x044ff00000001804 */
[C---:B------:R-:W-:Y:S01]  /*73a0*/  HMMA.16816.F32 R8, R132.reuse, R138, R8 ;  /* 0x0000008a8408723c */ /* 0x040fe20000001808 */
[----:B------:R-:W2:Y:S07]  /*73b0*/  LDSM.16.M88.4 R136, [R182+0x2000] ;  /* 0x00200000b688783b */ /* 0x000eae0000000200 */
[C---:B------:R-:W-:Y:S08]  /*73c0*/  HMMA.16816.F32 R12, R132.reuse, R156, R12 ;  /* 0x0000009c840c723c */ /* 0x040ff0000000180c */
[C---:B------:R-:W-:Y:S01]  /*73d0*/  HMMA.16816.F32 R16, R132.reuse, R158, R16 ;  /* 0x0000009e8410723c */ /* 0x040fe20000001810 */
[----:B------:R-:W1:Y:S07]  /*73e0*/  LDSM.16.MT88.4 R156, [R0+0xc400] ;  /* 0x00c40000009c783b */ /* 0x000e6e0000004200 */
[C---:B---3--:R-:W-:Y:S08]  /*73f0*/  HMMA.16816.F32 R20, R132.reuse, R32, R20 ;  /* 0x000000208414723c */ /* 0x048ff00000001814 */
[----:B------:R-:W-:Y:S01]  /*7400*/  HMMA.16816.F32 R24, R132, R34, R24 ;  /* 0x000000228418723c */ /* 0x000fe20000001818 */
[----:B------:R-:W3:Y:S04]  /*7410*/  LDSM.16.MT88.4 R32, [R0+0xe400] ;  /* 0x00e400000020783b */ /* 0x000ee80000004200 */
[----:B------:R-:W-:Y:S03]  /*7420*/  LDSM.16.M88.4 R132, [R184+0x2000] ;  /* 0x00200000b884783b */ /* 0x000fe60000000200 */
[C---:B----4-:R-:W-:Y:S08]  /*7430*/  HMMA.16816.F32 R4, R140.reuse, R148, R4 ;  /* 0x000000948c04723c */ /* 0x050ff00000001804 */
        /* <DEDUP_REMOVED lines=8> */
[----:B------:R-:W-:Y:S03]  /*74c0*/  LDSM.16.M88.4 R140, [R183+0x2000] ;  /* 0x00200000b78c783b */ /* 0x000fe60000000200 */
[C---:B--2---:R-:W-:Y:S08]  /*74d0*/  HMMA.16816.F32 R4, R136.reuse, R144, R4 ;  /* 0x000000908804723c */ /* 0x044ff00000001804 */
[C---:B------:R-:W-:Y:S01]  /*74e0*/  HMMA.16816.F32 R8, R136.reuse, R146, R8 ;  /* 0x000000928808723c */ /* 0x040fe20000001808 */
[----:B------:R-:W2:Y:S07]  /*74f0*/  LDSM.16.MT88.4 R144, [R0+0xac00] ;  /* 0x00ac00000090783b */ /* 0x000eae0000004200 */
[C---:B------:R-:W-:Y:S08]  /*7500*/  HMMA.16816.F32 R12, R136.reuse, R156, R12 ;  /* 0x0000009c880c723c */ /* 0x040ff0000000180c */
[C---:B------:R-:W-:Y:S01]  /*7510*/  HMMA.16816.F32 R16, R136.reuse, R158, R16 ;  /* 0x0000009e8810723c */ /* 0x040fe20000001810 */
[----:B------:R-:W1:Y:S07]  /*7520*/  LDSM.16.MT88.4 R156, [R0+0xcc00] ;  /* 0x00cc0000009c783b */ /* 0x000e6e0000004200 */
[C---:B---3--:R-:W-:Y:S08]  /*7530*/  HMMA.16816.F32 R20, R136.reuse, R32, R20 ;  /* 0x000000208814723c */ /* 0x048ff00000001814 */
[----:B------:R-:W-:Y:S01]  /*7540*/  HMMA.16816.F32 R24, R136, R34, R24 ;  /* 0x000000228818723c */ /* 0x000fe20000001818 */
[----:B------:R3:W2:Y:S04]  /*7550*/  LDSM.16.MT88.4 R32, [R0+0xec00] ;  /* 0x00ec00000020783b */ /* 0x0006a80000004200 */
[----:B------:R-:W-:Y:S03]  /*7560*/  LDSM.16.MT88.4 R136, [R2+0x18800] ;  /* 0x018800000288783b */ /* 0x000fe60000004200 */
[C---:B----4-:R-:W-:Y:S08]  /*7570*/  HMMA.16816.F32 R4, R132.reuse, R148, R4 ;  /* 0x000000948404723c */ /* 0x050ff00000001804 */
[C---:B------:R-:W-:Y:S08]  /*7580*/  HMMA.16816.F32 R8, R132.reuse, R150, R8 ;  /* 0x000000968408723c */ /* 0x040ff00000001808 */
[C---:B------:R-:W-:Y:S04]  /*7590*/  HMMA.16816.F32 R12, R132.reuse, R152, R12 ;  /* 0x00000098840c723c */ /* 0x040fe8000000180c */
[C---:B---3--:R-:W-:Y:S04]  /*75a0*/  IMAD.IADD R0, R215.reuse, 0x1, R246 ;  /* 0x00000001d7007824 */ /* 0x048fe800078e02f6 */
[C---:B------:R-:W-:Y:S08]  /*75b0*/  HMMA.16816.F32 R16, R132.reuse, R154, R16 ;  /* 0x0000009a8410723c */ /* 0x040ff00000001810 */
[C---:B-1----:R-:W-:Y:S07]  /*75c0*/  HMMA.16816.F32 R20, R132.reuse, R28, R20 ;  /* 0x0000001c8414723c */ /* 0x042fee0000001814 */
[----:B------:R-:W-:Y:S01]  /*75d0*/  IMAD.MOV.U32 R28, RZ, RZ, R199 ;  /* 0x000000ffff1c7224 */ /* 0x000fe200078e00c7 */
[----:B------:R-:W-:Y:S04]  /*75e0*/  HMMA.16816.F32 R24, R132, R30, R24 ;  /* 0x0000001e8418723c */ /* 0x000fe80000001818 */
[----:B------:R-:W-:Y:S03]  /*75f0*/  IMAD.MOV.U32 R29, RZ, RZ, R198 ;  /* 0x000000ffff1d7224 */ /* 0x000fe600078e00c6 */
[CC--:B------:R-:W-:Y:S01]  /*7600*/  LEA R30, P1, R215.reuse, R28.reuse, 0x2 ;  /* 0x0000001cd71e7211 */ /* 0x0c0fe200078210ff */
[C---:B--2---:R-:W-:Y:S05]  /*7610*/  HMMA.16816.F32 R4, R140.reuse, R144, R4 ;  /* 0x000000908c04723c */ /* 0x044fea0000001804 */
[-C--:B------:R-:W-:Y:S02]  /*7620*/  LEA.HI.X.SX32 R31, R215, R29.reuse, 0x2, P1 ;  /* 0x0000001dd71f7211 */ /* 0x080fe400008f16ff */
[----:B------:R-:W-:Y:S01]  /*7630*/  @P6 IADD3 R132, R210, -0x40, RZ ;  /* 0xffffffc0d2846810 */ /* 0x000fe20007ffe0ff */
[C---:B------:R-:W-:Y:S04]  /*7640*/  HMMA.16816.F32 R8, R140.reuse, R146, R8 ;  /* 0x000000928c08723c */ /* 0x040fe80000001808 */
[----:B------:R-:W-:Y:S04]  /*7650*/  @P6 IMAD.WIDE R132, R132, 0x4, R206 ;  /* 0x0000000484846825 */ /* 0x000fe800078e02ce */
[C---:B------:R-:W-:Y:S01]  /*7660*/  HMMA.16816.F32 R12, R140.reuse, R156, R12 ;  /* 0x0000009c8c0c723c */ /* 0x040fe2000000180c */
[----:B------:R1:W5:Y:S04]  /*7670*/  @P6 LDG.E R213, [R132.64] ;  /* 0x0000000684d56981 */ /* 0x000368000c1e1900 */
[----:B------:R1:W5:Y:S03]  /*7680*/  @P6 LDG.E R214, [R132.64+0x20] ;  /* 0x0000200684d66981 */ /* 0x000366000c1e1900 */
[C---:B------:R-:W-:Y:S01]  /*7690*/  HMMA.16816.F32 R16, R140.reuse, R158, R16 ;  /* 0x0000009e8c10723c */ /* 0x040fe20000001810 */
[----:B------:R1:W5:Y:S04]  /*76a0*/  @P6 LDG.E R211, [R132.64+0x80] ;  /* 0x0000800684d36981 */ /* 0x000368000c1e1900 */
[----:B------:R1:W5:Y:S03]  /*76b0*/  @P6 LDG.E R212, [R132.64+0xa0] ;  /* 0x0000a00684d46981 */ /* 0x000366000c1e1900 */
[C---:B------:R-:W-:Y:S01]  /*76c0*/  HMMA.16816.F32 R20, R140.reuse, R32, R20 ;  /* 0x000000208c14723c */ /* 0x040fe20000001814 */
[----:B------:R2:W-:Y:S04]  /*76d0*/  RED.E.ADD.F32.FTZ.RN.STRONG.GPU [R28.64], R4 ;  /* 0x000000041c00798e */ /* 0x0005e8000c10e786 */
[----:B------:R3:W-:Y:S02]  /*76e0*/  RED.E.ADD.F32.FTZ.RN.STRONG.GPU [R30.64], R5 ;  /* 0x000000051e00798e */ /* 0x0007e4000c10e786 */
[CC--:B------:R-:W-:Y:S01]  /*76f0*/  LEA R32, P0, R249.reuse, R28.reuse, 0x2 ;  /* 0x0000001cf9207211 */ /* 0x0c0fe200078010ff */
[----:B------:R-:W-:Y:S01]  /*7700*/  HMMA.16816.F32 R24, R140, R34, R24 ;  /* 0x000000228c18723c */ /* 0x000fe20000001818 */
[----:B------:R-:W-:Y:S03]  /*7710*/  LDSM.16.MT88.4 R140, [R3+0x1c00] ;  /* 0x001c0000038c783b */ /* 0x000fe60000004200 */
[-C--:B------:R-:W-:Y:S03]  /*7720*/  LEA.HI.X.SX32 R33, R249, R29.reuse, 0x2, P0 ;  /* 0x0000001df9217211 */ /* 0x080fe600000f16ff */
[CC--:B------:R-:W-:Y:S02]  /*7730*/  LEA R34, P0, R166.reuse, R28.reuse, 0x2 ;  /* 0x0000001ca6227211 */ /* 0x0c0fe400078010ff */
[----:B------:R4:W-:Y:S03]  /*7740*/  RED.E.ADD.F32.FTZ.RN.STRONG.GPU [R32.64], R6 ;  /* 0x000000062000798e */ /* 0x0009e6000c10e786 */
[-C--:B------:R-:W-:Y:S02]  /*7750*/  LEA.HI.X.SX32 R35, R166, R29.reuse, 0x2, P0 ;  /* 0x0000001da6237211 */ /* 0x080fe400000f16ff */
[CC--:B-1----:R-:W-:Y:S04]  /*7760*/  LEA R132, P1, R161.reuse, R28.reuse, 0x2 ;  /* 0x0000001ca1847211 */ /* 0x0c2fe800078210ff */
[-C--:B------:R-:W-:Y:S01]  /*7770*/  LEA.HI.X.SX32 R133, R161, R29.reuse, 0x2, P1 ;  /* 0x0000001da1857211 */ /* 0x080fe200008f16ff */
[----:B------:R-:W-:Y:S01]  /*7780*/  IMAD.MOV.U32 R161, RZ, RZ, c[0x0][0x22c] ;  /* 0x00008b00ffa17624 */ /* 0x000fe200078e00ff */
[CC--:B--2---:R-:W-:Y:S03]  /*7790*/  LEA R4, P1, R164.reuse, R28.reuse, 0x2 ;  /* 0x0000001ca4047211 */ /* 0x0c4fe600078210ff */
[----:B------:R1:W-:Y:S01]  /*77a0*/  RED.E.ADD.F32.FTZ.RN.STRONG.GPU [R132.64], R7 ;  /* 0x000000078400798e */ /* 0x0003e2000c10e786 */
[-C--:B---3--:R-:W-:Y:S01]  /*77b0*/  LEA.HI.X.SX32 R5, R164, R29.reuse, 0x2, P1 ;  /* 0x0000001da4057211 */ /* 0x088fe200008f16ff */
[----:B------:R-:W-:Y:S02]  /*77c0*/  IMAD R161, R161, c[0x0][0x1c0], RZ ;  /* 0x00007000a1a17a24 */ /* 0x000fe400078e02ff */
[----:B------:R2:W-:Y:S02]  /*77d0*/  RED.E.ADD.F32.FTZ.RN.STRONG.GPU [R34.64], R8 ;  /* 0x000000082200798e */ /* 0x0005e4000c10e786 */
[----:B------:R-:W-:Y:S02]  /*77e0*/  IMAD R161, R161, 0x38, RZ ;  /* 0x00000038a1a17824 */ /* 0x000fe400078e02ff */
[----:B------:R-:W-:Y:S01]  /*77f0*/  LDSM.16.MT88.4 R132, [R2+0x17800] ;  /* 0x017800000284783b */ /* 0x000fe20000004200 */
[-C--:B----4-:R-:W-:Y:S02]  /*7800*/  LEA R32, P2, R165, R28.reuse, 0x2 ;  /* 0x0000001ca5207211 */ /* 0x090fe400078410ff */
[-C--:B------:R-:W-:Y:S02]  /*7810*/  LEA R6, P0, R161, R28.reuse, 0x2 ;  /* 0x0000001ca1067211 */ /* 0x080fe400078010ff */
[-C--:B------:R-:W-:Y:S05]  /*7820*/  LEA.HI.X.SX32 R33, R165, R29.reuse, 0x2, P2 ;  /* 0x0000001da5217211 */ /* 0x080fea00010f16ff */
[----:B------:R3:W-:Y:S04]  /*7830*/  RED.E.ADD.F32.FTZ.RN.STRONG.GPU [R32.64], R9 ;  /* 0x000000092000798e */ /* 0x0007e8000c10e786 */
[----:B------:R4:W-:Y:S01]  /*7840*/  RED.E.ADD.F32.FTZ.RN.STRONG.GPU [R4.64], R10 ;  /* 0x0000000a0400798e */ /* 0x0009e2000c10e786 */
[-C--:B-1----:R-:W-:Y:S02]  /*7850*/  LEA.HI.X.SX32 R7, R161, R29.reuse, 0x2, P0 ;  /* 0x0000001da1077211 */ /* 0x082fe400000f16ff */
[CC--:B--2---:R-:W-:Y:S03]  /*7860*/  LEA R8, P2, R225.reuse, R28.reuse, 0x2 ;  /* 0x0000001ce1087211 */ /* 0x0c4fe600078410ff */
[----:B------:R1:W-:Y:S04]  /*7870*/  RED.E.ADD.F32.FTZ.RN.STRONG.GPU [R6.64], R11 ;  /* 0x0000000b0600798e */ /* 0x0003e8000c10e786 */
[----:B------:R2:W-:Y:S04]  /*7880*/  RED.E.ADD.F32.FTZ.RN.STRONG.GPU [R28.64+0x80], R12 ;  /* 0x0000800c1c00798e */ /* 0x0005e8000c10e786 */
[----:B------:R2:W-:Y:S01]  /*7890*/  RED.E.ADD.F32.FTZ.RN.STRONG.GPU [R30.64+0x80], R13 ;  /* 0x0000800d1e00798e */ /* 0x0005e2000c10e786 */
[-C--:B---3--:R-:W-:Y:S02]  /*78a0*/  LEA R32, P1, R246, R28.reuse, 0x2 ;  /* 0x0000001cf6207211 */ /* 0x088fe400078210ff */
[-C--:B------:R-:W-:Y:S02]  /*78b0*/  LEA.HI.X.SX32 R9, R225, R29.reuse, 0x2, P2 ;  /* 0x0000001de1097211 */ /* 0x080fe400010f16ff */
[-C--:B----4-:R-:W-:Y:S02]  /*78c0*/  LEA R4, P0, R252, R28.reuse, 0x2 ;  /* 0x0000001cfc047211 */ /* 0x090fe400078010ff */
[-C--:B------:R-:W-:Y:S02]  /*78d0*/  LEA.HI.X.SX32 R33, R246, R29.reuse, 0x2, P1 ;  /* 0x0000001df6217211 */ /* 0x080fe400008f16ff */
[-C--:B------:R-:W-:Y:S02]  /*78e0*/  LEA.HI.X.SX32 R5, R252, R29.reuse, 0x2, P0 ;  /* 0x0000001dfc057211 */ /* 0x080fe400000f16ff */
[-C--:B------:R-:W-:Y:S02]  /*78f0*/  LEA R10, P0, R0, R28.reuse, 0x2 ;  /* 0x0000001c000a7211 */ /* 0x080fe400078010ff */
[-C--:B-1----:R-:W-:Y:S01]  /*7900*/  LEA R6, P1, R224, R28.reuse, 0x2 ;  /* 0x0000001ce0067211 */ /* 0x082fe200078210ff */
[----:B------:R1:W-:Y:S01]  /*7910*/  RED.E.ADD.F32.FTZ.RN.STRONG.GPU [R4.64], R14 ;  /* 0x0000000e0400798e */ /* 0x0003e2000c10e786 */
[-C--:B------:R-:W-:Y:S01]  /*7920*/  LEA.HI.X.SX32 R11, R0, R29.reuse, 0x2, P0 ;  /* 0x0000001d000b7211 */ /* 0x080fe200000f16ff */
[----:B------:R-:W-:Y:S01]  /*7930*/  IMAD.IADD R0, R215, 0x1, R245 ;  /* 0x00000001d7007824 */ /* 0x000fe200078e02f5 */
[-C--:B------:R-:W-:Y:S01]  /*7940*/  LEA.HI.X.SX32 R7, R224, R29.reuse, 0x2, P1 ;  /* 0x0000001de0077211 */ /* 0x080fe200008f16ff */
[----:B------:R3:W-:Y:S01]  /*7950*/  RED.E.ADD.F32.FTZ.RN.STRONG.GPU [R32.64], R15 ;  /* 0x0000000f2000798e */ /* 0x0007e2000c10e786 */
[CC--:B--2---:R-:W-:Y:S03]  /*7960*/  LEA R12, P4, R245.reuse, R28.reuse, 0x2 ;  /* 0x0000001cf50c7211 */ /* 0x0c4fe600078810ff */
[----:B------:R2:W-:Y:S01]  /*7970*/  RED.E.ADD.F32.FTZ.RN.STRONG.GPU [R10.64], R16 ;  /* 0x000000100a00798e */ /* 0x0005e2000c10e786 */
[-C--:B------:R-:W-:Y:S03]  /*7980*/  LEA.HI.X.SX32 R13, R245, R29.reuse, 0x2, P4 ;  /* 0x0000001df50d7211 */ /* 0x080fe600020f16ff */
[----:B------:R4:W-:Y:S04]  /*7990*/  RED.E.ADD.F32.FTZ.RN.STRONG.GPU [R8.64], R17 ;  /* 0x000000110800798e */ /* 0x0009e8000c10e786 */
[----:B------:R4:W-:Y:S04]  /*79a0*/  RED.E.ADD.F32.FTZ.RN.STRONG.GPU [R6.64], R18 ;  /* 0x000000120600798e */ /* 0x0009e8000c10e786 */
[----:B------:R-:W-:Y:S01]  /*79b0*/  LDSM.16.MT88.4 R32, [R2+0x15800] ;  /* 0x015800000220783b */ /* 0x000fe20000004200 */
[-C--:B-1----:R-:W-:Y:S02]  /*79c0*/  LEA R4, P0, R227, R28.reuse, 0x2 ;  /* 0x0000001ce3047211 */ /* 0x082fe400078010ff */
[-C--:B------:R-:W-:Y:S02]  /*79d0*/  LEA R14, P5, R251, R28.reuse, 0x2 ;  /* 0x0000001cfb0e7211 */ /* 0x080fe400078a10ff */
[-C--:B------:R-:W-:Y:S02]  /*79e0*/  LEA.HI.X.SX32 R5, R227, R29.reuse, 0x2, P0 ;  /* 0x0000001de3057211 */ /* 0x080fe400000f16ff */
[-C--:B---3--:R-:W-:Y:S02]  /*79f0*/  LEA.HI.X.SX32 R15, R251, R29.reuse, 0x2, P5 ;  /* 0x0000001dfb0f7211 */ /* 0x088fe400028f16ff */
[CC--:B--2---:R-:W-:Y:S01]  /*7a00*/  LEA R10, P3, R0.reuse, R28.reuse, 0x2 ;  /* 0x0000001c000a7211 */ /* 0x0c4fe200078610ff */
[----:B------:R1:W-:Y:S01]  /*7a10*/  RED.E.ADD.F32.FTZ.RN.STRONG.GPU [R4.64], R19 ;  /* 0x000000130400798e */ /* 0x0003e2000c10e786 */
[CC--:B----4-:R-:W-:Y:S03]  /*7a20*/  LEA R8, P2, R223.reuse, R28.reuse, 0x2 ;  /* 0x0000001cdf087211 */ /* 0x0d0fe600078410ff */
[----:B------:R-:W-:Y:S01]  /*7a30*/  RED.E.ADD.F32.FTZ.RN.STRONG.GPU [R28.64+0x100], R20 ;  /* 0x000100141c00798e */ /* 0x000fe2000c10e786 */
[-C--:B------:R-:W-:Y:S02]  /*7a40*/  LEA.HI.X.SX32 R11, R0, R29.reuse, 0x2, P3 ;  /* 0x0000001d000b7211 */ /* 0x080fe400018f16ff */
[CC--:B------:R-:W-:Y:S01]  /*7a50*/  LEA R6, P1, R222.reuse, R28.reuse, 0x2 ;  /* 0x0000001cde067211 */ /* 0x0c0fe200078210ff */
[----:B------:R-:W-:Y:S01]  /*7a60*/  RED.E.ADD.F32.FTZ.RN.STRONG.GPU [R30.64+0x100], R21 ;  /* 0x000100151e00798e */ /* 0x000fe2000c10e786 */
[-C--:B------:R-:W-:Y:S02]  /*7a70*/  LEA.HI.X.SX32 R9, R223, R29.reuse, 0x2, P2 ;  /* 0x0000001ddf097211 */ /* 0x080fe400010f16ff */
[----:B------:R-:W-:Y:S01]  /*7a80*/  LEA.HI.X.SX32 R7, R222, R29, 0x2, P1 ;  /* 0x0000001dde077211 */ /* 0x000fe200008f16ff */
[----:B------:R-:W-:Y:S01]  /*7a90*/  RED.E.ADD.F32.FTZ.RN.STRONG.GPU [R14.64], R22 ;  /* 0x000000160e00798e */ /* 0x000fe2000c10e786 */
[C---:B------:R-:W-:Y:S02]  /*7aa0*/  LOP3.LUT R0, R193.reuse, 0x1, RZ, 0xc0, !PT ;  /* 0x00000001c1007812 */ /* 0x040fe400078ec0ff */
[----:B------:R-:W-:Y:S01]  /*7ab0*/  ISETP.GT.AND P3, PT, R193, R235, PT ;  /* 0x000000ebc100720c */ /* 0x000fe20003f64270 */
[----:B------:R-:W-:Y:S01]  /*7ac0*/  RED.E.ADD.F32.FTZ.RN.STRONG.GPU [R12.64], R23 ;  /* 0x000000170c00798e */ /* 0x000fe2000c10e786 */
[----:B------:R-:W-:Y:S03]  /*7ad0*/  @P6 IADD3 R217, P1, R217, -0x100, RZ ;  /* 0xffffff00d9d96810 */ /* 0x000fe60007f3e0ff */
[----:B------:R-:W-:Y:S01]  /*7ae0*/  RED.E.ADD.F32.FTZ.RN.STRONG.GPU [R10.64], R24 ;  /* 0x000000180a00798e */ /* 0x000fe2000c10e786 */
[----:B------:R-:W-:Y:S03]  /*7af0*/  @P6 IADD3.X R216, R216, -0x1, RZ, P1, !PT ;  /* 0xffffffffd8d86810 */ /* 0x000fe60000ffe4ff */
[----:B------:R-:W-:Y:S01]  /*7b00*/  RED.E.ADD.F32.FTZ.RN.STRONG.GPU [R8.64], R25 ;  /* 0x000000190800798e */ /* 0x000fe2000c10e786 */
[C---:B-1----:R-:W-:Y:S03]  /*7b10*/  LEA R4, P0, R226.reuse, R28, 0x2 ;  /* 0x0000001ce2047211 */ /* 0x042fe600078010ff */
[----:B------:R-:W-:Y:S01]  /*7b20*/  RED.E.ADD.F32.FTZ.RN.STRONG.GPU [R6.64], R26 ;  /* 0x0000001a0600798e */ /* 0x000fe2000c10e786 */
[----:B------:R-:W-:Y:S03]  /*7b30*/  LEA.HI.X.SX32 R5, R226, R29, 0x2, P0 ;  /* 0x0000001de2057211 */ /* 0x000fe600000f16ff */
[----:B------:R-:W-:Y:S01]  /*7b40*/  LDSM.16.MT88.4 R8, [R3] ;  /* 0x000000000308783b */ /* 0x000fe20000004200 */
[----:B------:R-:W-:Y:S02]  /*7b50*/  ISETP.NE.U32.AND P0, PT, R0, 0x1, PT ;  /* 0x000000010000780c */ /* 0x000fe40003f05070 */
[C---:B------:R-:W-:Y:S01]  /*7b60*/  IADD3 R0, R3.reuse, -0x3000, RZ ;  /* 0xffffd00003007810 */ /* 0x040fe20007ffe0ff */
[----:B------:R-:W-:Y:S04]  /*7b70*/  RED.E.ADD.F32.FTZ.RN.STRONG.GPU [R4.64], R27 ;  /* 0x0000001b0400798e */ /* 0x000fe8000c10e786 */
[----:B------:R-:W1:Y:S04]  /*7b80*/  LDSM.16.MT88.4 R4, [R2+0x15000] ;  /* 0x015000000204783b */ /* 0x000e680000004200 */
[----:B------:R-:W2:Y:S02]  /*7b90*/  LDSM.16.MT88.4 R12, [R2+0x17000] ;  /* 0x01700000020c783b */ /* 0x000ea40000004200 */
[----:B------:R-:W-:Y:S02]  /*7ba0*/  @P0 IADD3 R0, R3, 0x3000, RZ ;  /* 0x0000300003000810 */ /* 0x000fe40007ffe0ff */
[----:B------:R-:W3:Y:S04]  /*7bb0*/  LDSM.16.MT88.4 R16, [R3+0x1000] ;  /* 0x001000000310783b */ /* 0x000ee80000004200 */
[----:B------:R-:W4:Y:S04]  /*7bc0*/  LDSM.16.MT88.4 R28, [R3+0x2000] ;  /* 0x00200000031c783b */ /* 0x000f280000004200 */
[----:B------:R-:W3:Y:S04]  /*7bd0*/  LDSM.16.MT88.4 R20, [R3+0x400] ;  /* 0x000400000314783b */ /* 0x000ee80000004200 */
[----:B------:R-:W3:Y:S01]  /*7be0*/  LDSM.16.MT88.4 R24, [R3+0x1400] ;  /* 0x001400000318783b */ /* 0x000ee20000004200 */
        /* <DEDUP_REMOVED lines=33> */
[-C--:B--2---:R-:W-:Y:S08]  /*7e00*/  HMMA.16816.F32 R84, R4, R12.reuse, R84 ;  /* 0x0000000c0454723c */ /* 0x084ff00000001854 */
        /* <DEDUP_REMOVED lines=8> */
[-C--:B----4-:R-:W-:Y:S08]  /*7e90*/  HMMA.16816.F32 R116, R4, R20.reuse, R116 ;  /* 0x000000140474723c */ /* 0x090ff00000001874 */
[C---:B------:R-:W-:Y:S08]  /*7ea0*/  HMMA.16816.F32 R120, R16.reuse, R20, R120 ;  /* 0x000000141078723c */ /* 0x040ff00000001878 */
[-C--:B------:R-:W-:Y:S08]  /*7eb0*/  HMMA.16816.F32 R124, R16, R22.reuse, R124 ;  /* 0x00000016107c723c */ /* 0x080ff0000000187c */
[----:B------:R-:W-:Y:S07]  /*7ec0*/  HMMA.16816.F32 R128, R4, R22, R128 ;  /* 0x000000160480723c */ /* 0x000fee0000001880 */
[----:B------:R-:W-:Y:S01]  /*7ed0*/  @P6 IADD3 R5, P2, R206, -0x100, RZ ;  /* 0xffffff00ce056810 */ /* 0x000fe20007f5e0ff */
[-C--:B-1----:R-:W-:Y:S05]  /*7ee0*/  HMMA.16816.F32 R84, R24, R132.reuse, R84 ;  /* 0x000000841854723c */ /* 0x082fea0000001854 */
[----:B------:R-:W-:Y:S01]  /*7ef0*/  IADD3 R6, R193, -0x1, RZ ;  /* 0xffffffffc1067810 */ /* 0x000fe20007ffe0ff */
[----:B------:R-:W-:Y:S01]  /*7f00*/  @P6 IMAD.MOV.U32 R206, RZ, RZ, R5 ;  /* 0x000000ffffce6224 */ /* 0x000fe200078e0005 */
[----:B------:R-:W-:Y:S01]  /*7f10*/  @P6 IADD3.X R4, R207, -0x1, RZ, P2, !PT ;  /* 0xffffffffcf046810 */ /* 0x000fe200017fe4ff */
[C---:B------:R-:W-:Y:S04]  /*7f20*/  HMMA.16816.F32 R88, R136.reuse, R132, R88 ;  /* 0x000000848858723c */ /* 0x040fe80000001858 */
[----:B------:R-:W-:Y:S02]  /*7f30*/  IMAD.MOV.U32 R193, RZ, RZ, R6 ;  /* 0x000000ffffc17224 */ /* 0x000fe400078e0006 */
[----:B------:R-:W-:Y:S02]  /*7f40*/  @P6 IMAD.MOV.U32 R207, RZ, RZ, R4 ;  /* 0x000000ffffcf6224 */ /* 0x000fe400078e0004 */
        /* <DEDUP_REMOVED lines=11> */
[----:B------:R-:W2:Y:S01]  /*8000*/  LDL R145, [R1] ;  /* 0x0000000001917983 */ /* 0x000ea20000100800 */
[----:B------:R-:W-:-:S02]  /*8010*/  FMUL.FTZ R132, R48, c[0x0][0x2dc] ;  /* 0x0000b70030847a20 */ /* 0x000fc40000410000 */
[----:B------:R-:W-:Y:S01]  /*8020*/  FMUL.FTZ R48, R46, c[0x0][0x2dc] ;  /* 0x0000b7002e307a20 */ /* 0x000fe20000410000 */
[----:B------:R-:W1:Y:S01]  /*8030*/  S2R R144, SR_CTAID.Y ;  /* 0x0000000000907919 */ /* 0x000e620000002600 */
[----:B------:R-:W-:Y:S02]  /*8040*/  FMUL.FTZ R18, R47, c[0x0][0x2dc] ;  /* 0x0000b7002f127a20 */ /* 0x000fe40000410000 */
        /* <DEDUP_REMOVED lines=11> */
[----:B------:R-:W-:Y:S01]  /*8100*/  BAR.SYNC.DEFER_BLOCKING 0x0 ;  /* 0x0000000000007b1d */ /* 0x000fe20000010000 */
        /* <DEDUP_REMOVED lines=19> */
[----:B------:R-:W-:Y:S01]  /*8240*/  STS [R239], R47 ;  /* 0x0000002fef007388 */ /* 0x000fe20000000800 */
[----:B------:R-:W-:Y:S01]  /*8250*/  FMUL.FTZ R24, R39, c[0x0][0x2dc] ;  /* 0x0000b70027187a20 */ /* 0x000fe20000410000 */
[----:B------:R-:W-:Y:S01]  /*8260*/  F2FP.PACK_AB R44, R44, R90 ;  /* 0x0000005a2c2c723e */ /* 0x000fe200000000ff */
[----:B------:R-:W-:Y:S01]  /*8270*/  FMUL.FTZ R92, R92, c[0x0][0x2e0] ;  /* 0x0000b8005c5c7a20 */ /* 0x000fe20000410000 */
[----:B------:R-:W-:Y:S01]  /*8280*/  STS [R239+0x200], R46 ;  /* 0x0002002eef007388 */ /* 0x000fe20000000800 */
        /* <DEDUP_REMOVED lines=141> */
[----:B------:R-:W-:-:S02]  /*8b60*/  F2FP.PACK_AB R3, R3, R76 ;  /* 0x0000004c0303723e */ /* 0x000fc400000000ff */
[----:B------:R-:W-:Y:S02]  /*8b70*/  STS [R239+0x9200], R14 ;  /* 0x0092000eef007388 */ /* 0x000fe40000000800 */
[----:B------:R-:W-:Y:S02]  /*8b80*/  F2FP.PACK_AB R0, R0, R78 ;  /* 0x0000004e0000723e */ /* 0x000fe400000000ff */
[----:B------:R-:W-:Y:S04]  /*8b90*/  STS [R242+0x9000], R11 ;  /* 0x0090000bf2007388 */ /* 0x000fe80000000800 */
[----:B------:R-:W-:Y:S04]  /*8ba0*/  STS [R242+0x9200], R10 ;  /* 0x0092000af2007388 */ /* 0x000fe80000000800 */
[----:B------:R-:W-:Y:S04]  /*8bb0*/  STS [R239+0xa000], R9 ;  /* 0x00a00009ef007388 */ /* 0x000fe80000000800 */
[----:B------:R-:W-:Y:S04]  /*8bc0*/  STS [R239+0xa200], R8 ;  /* 0x00a20008ef007388 */ /* 0x000fe80000000800 */
[----:B------:R-:W-:Y:S04]  /*8bd0*/  STS [R242+0xa000], R5 ;  /* 0x00a00005f2007388 */ /* 0x000fe80000000800 */
[----:B------:R-:W-:Y:S04]  /*8be0*/  STS [R242+0xa200], R4 ;  /* 0x00a20004f2007388 */ /* 0x000fe80000000800 */
[----:B------:R-:W-:Y:S04]  /*8bf0*/  STS [R239+0xb000], R7 ;  /* 0x00b00007ef007388 */ /* 0x000fe80000000800 */
[----:B------:R1:W-:Y:S04]  /*8c00*/  STS [R239+0xb200], R6 ;  /* 0x00b20006ef007388 */ /* 0x0003e80000000800 */
[----:B------:R-:W-:Y:S04]  /*8c10*/  STS [R242+0xb000], R3 ;  /* 0x00b00003f2007388 */ /* 0x000fe80000000800 */
[----:B------:R3:W-:Y:S01]  /*8c20*/  STS [R242+0xb200], R0 ;  /* 0x00b20000f2007388 */ /* 0x0007e20000000800 */
[----:B-1----:R-:W-:-:S02]  /*8c30*/  SHF.R.S32.HI R6, RZ, 0x1f, R144 ;  /* 0x0000001fff067819 */ /* 0x002fc40000011490 */
[----:B--2---:R-:W-:-:S13]  /*8c40*/  ISETP.NE.AND P0, PT, R145, -0x1, PT ;  /* 0xffffffff9100780c */ /* 0x004fda0003f05270 */
[----:B---3--:R-:W-:-:S05]  /*8c50*/  @P0 IADD3 R0, R237, R145, RZ ;  /* 0x00000091ed000210 */ /* 0x008fca0007ffe0ff */
        /* <DEDUP_REMOVED lines=14> */
.L_x_430:
        /* <DEDUP_REMOVED lines=15> */
.L_x_431:
[----:B------:R-:W-:Y:S01]  /*8e30*/  BAR.SYNC.DEFER_BLOCKING 0x0 ;  /* 0x0000000000007b1d */ /* 0x000fe20000010000 */
[C---:B------:R-:W-:Y:S01]  /*8e40*/  SHF.L.U32 R0, R218.reuse, 0x7, RZ ;  /* 0x00000007da007819 */ /* 0x040fe200000006ff */
[----:B------:R-:W-:Y:S01]  /*8e50*/  IMAD R21, R218, -0x80, R200 ;  /* 0xffffff80da157824 */ /* 0x000fe200078e02c8 */
[----:B------:R-:W-:Y:S02]  /*8e60*/  SHF.R.S32.HI R7, RZ, 0x1f, R208 ;  /* 0x0000001fff077819 */ /* 0x000fe400000114d0 */
[----:B------:R-:W-:Y:S01]  /*8e70*/  SHF.R.S32.HI R22, RZ, 0x1f, R0 ;  /* 0x0000001fff167819 */ /* 0x000fe20000011400 */
[----:B------:R-:W1:Y:S01]  /*8e80*/  S2R R39, SR_CTAID.Z ;  /* 0x0000000000277919 */ /* 0x000e620000002700 */
[----:B------:R-:W-:Y:S01]  /*8e90*/  MOV R6, R208 ;  /* 0x000000d000067202 */ /* 0x000fe20000000f00 */
[----:B------:R-:W-:Y:S01]  /*8ea0*/  BSSY B0, `(.L_x_432) ;  /* 0x0000028000007945 */ /* 0x000fe20003800000 */
[----:B------:R-:W-:Y:S01]  /*8eb0*/  ISETP.GE.AND P4, PT, R236, R21, PT ;  /* 0x00000015ec00720c */ /* 0x000fe20003f86270 */
[----:B------:R-:W-:Y:S01]  /*8ec0*/  IMAD R3, R22, c[0x0][0x3a0], RZ ;  /* 0x0000e80016037a24 */ /* 0x000fe200078e02ff */
[----:B------:R-:W-:Y:S01]  /*8ed0*/  SHF.R.S32.HI R37, RZ, 0x1f, R236 ;  /* 0x0000001fff257819 */ /* 0x000fe200000114ec */
[----:B------:R-:W-:-:S04]  /*8ee0*/  IMAD.WIDE.U32 R4, R0, c[0x0][0x3a0], R6 ;  /* 0x0000e80000047a25 */ /* 0x000fc800078e0006 */
[----:B------:R-:W-:Y:S01]  /*8ef0*/  IMAD R3, R0, c[0x0][0x3a4], R3 ;  /* 0x0000e90000037a24 */ /* 0x000fe200078e0203 */
[----:B------:R-:W-:-:S04]  /*8f00*/  IADD3 R4, P0, R8, R4, RZ ;  /* 0x0000000408047210 */ /* 0x000fc80007f1e0ff */
[----:B------:R-:W-:Y:S01]  /*8f10*/  IADD3.X R5, R9, R5, R3, P0, !PT ;  /* 0x0000000509057210 */ /* 0x000fe200007fe403 */
[----:B------:R2:W3:Y:S04]  /*8f20*/  LDS.128 R32, [R160+0xa000] ;  /* 0x00a00000a0207984 */ /* 0x0004e80000000c00 */
[----:B------:R2:W4:Y:S01]  /*8f30*/  LDS.128 R28, [R160+0xc000] ;  /* 0x00c00000a01c7984 */ /* 0x0005220000000c00 */
[----:B-1----:R-:W-:Y:S01]  /*8f40*/  SHF.R.S32.HI R38, RZ, 0x1f, R39 ;  /* 0x0000001fff267819 */ /* 0x002fe20000011427 */
[----:B------:R-:W-:Y:S02]  /*8f50*/  IMAD.WIDE.U32 R8, R39, c[0x0][0x3b8], R4 ;  /* 0x0000ee0027087a25 */ /* 0x000fe400078e0004 */
[----:B------:R2:W1:Y:S02]  /*8f60*/  LDS.128 R24, [R160+0xe000] ;  /* 0x00e00000a0187984 */ /* 0x0004640000000c00 */
[----:B------:R-:W-:-:S02]  /*8f70*/  IMAD R3, R38, c[0x0][0x3b8], RZ ;  /* 0x0000ee0026037a24 */ /* 0x000fc400078e02ff */
[----:B------:R2:W1:Y:S02]  /*8f80*/  LDS.128 R48, [R160+0xf000] ;  /* 0x00f00000a0307984 */ /* 0x0004640000000c00 */
[----:B------:R-:W-:Y:S02]  /*8f90*/  IMAD R3, R39, c[0x0][0x3bc], R3 ;  /* 0x0000ef0027037a24 */ /* 0x000fe400078e0203 */
[----:B------:R2:W1:Y:S04]  /*8fa0*/  LDS.128 R60, [R160+0x10000] ;  /* 0x01000000a03c7984 */ /* 0x0004680000000c00 */
[----:B------:R2:W1:Y:S01]  /*8fb0*/  LDS.128 R44, [R160+0x11000] ;  /* 0x01100000a02c7984 */ /* 0x0004620000000c00 */
[----:B------:R-:W-:-:S03]  /*8fc0*/  IADD3 R20, R3, R9, RZ ;  /* 0x0000000903147210 */ /* 0x000fc60007ffe0ff */
[----:B------:R2:W1:Y:S04]  /*8fd0*/  LDS.128 R56, [R160+0x12000] ;  /* 0x01200000a0387984 */ /* 0x0004680000000c00 */
[----:B------:R2:W1:Y:S04]  /*8fe0*/  LDS.128 R40, [R160+0x13000] ;  /* 0x01300000a0287984 */ /* 0x0004680000000c00 */
[----:B------:R2:W1:Y:S01]  /*8ff0*/  LDS.128 R52, [R160+0x14000] ;  /* 0x01400000a0347984 */ /* 0x0004620000000c00 */
[----:B------:R-:W-:Y:S05]  /*9000*/  @P4 BRA `(.L_x_433) ;  /* 0x0000011000004947 */ /* 0x000fea0003800000 */
[----:B------:R-:W-:Y:S01]  /*9010*/  ISETP.GE.AND P2, PT, R208, c[0x0][0x220], PT ;  /* 0x00008800d0007a0c */ /* 0x000fe20003f46270 */
[----:B------:R-:W2:Y:S01]  /*9020*/  LDS.128 R16, [R160+0xb000] ;  /* 0x00b00000a0107984 */ /* 0x000ea20000000c00 */
[----:B------:R-:W-:Y:S01]  /*9030*/  MOV R5, R20 ;  /* 0x0000001400057202 */ /* 0x000fe20000000f00 */
[----:B------:R-:W-:Y:S01]  /*9040*/  IMAD R3, R37, c[0x0][0x3a0], RZ ;  /* 0x0000e80025037a24 */ /* 0x000fe200078e02ff */
[----:B------:R-:W-:Y:S01]  /*9050*/  ISETP.GE.AND P1, PT, R220, c[0x0][0x220], PT ;  /* 0x00008800dc007a0c */ /* 0x000fe20003f26270 */
[----:B------:R-:W-:Y:S01]  /*9060*/  IMAD.MOV.U32 R4, RZ, RZ, R8 ;  /* 0x000000ffff047224 */ /* 0x000fe200078e0008 */
[----:B------:R-:W-:Y:S01]  /*9070*/  ISETP.GE.AND P0, PT, R219, c[0x0][0x220], PT ;  /* 0x00008800db007a0c */ /* 0x000fe20003f06270 */
[----:B------:R-:W-:-:S02]  /*9080*/  IMAD R3, R236, c[0x0][0x3a4], R3 ;  /* 0x0000e900ec037a24 */ /* 0x000fc400078e0203 */
[----:B------:R-:W-:-:S04]  /*9090*/  IMAD.WIDE.U32 R10, R236, c[0x0][0x3a0], R4 ;  /* 0x0000e800ec0a7a25 */ /* 0x000fc800078e0004 */
[----:B------:R-:W4:Y:S01]  /*90a0*/  @!P2 LDS.128 R12, [R160+0x9000] ;  /* 0x00900000a00ca984 */ /* 0x000f220000000c00 */
[----:B------:R-:W-:Y:S01]  /*90b0*/  IMAD.IADD R3, R3, 0x1, R11 ;  /* 0x0000000103037824 */ /* 0x000fe200078e020b */
[C---:B------:R-:W-:Y:S02]  /*90c0*/  LEA R4, P3, R10.reuse, c[0x0][0x340], 0x1 ;  /* 0x0000d0000a047a11 */ /* 0x040fe400078608ff */
[----:B--2---:R-:W2:Y:S02]  /*90d0*/  LDS.128 R160, [R160+0xd000] ;  /* 0x00d00000a0a07984 */ /* 0x004ea40000000c00 */
[----:B------:R-:W-:-:S05]  /*90e0*/  LEA.HI.X R5, R10, c[0x0][0x344], R3, 0x1, P3 ;  /* 0x0000d1000a057a11 */ /* 0x000fca00018f0c03 */
[----:B------:R3:W-:Y:S04]  /*90f0*/  @!P1 STG.E.128 [R4.64+0x40], R16 ;  /* 0x0000401004009986 */ /* 0x0007e8000c101d06 */
[----:B----4-:R3:W-:Y:S04]  /*9100*/  @!P2 STG.E.128 [R4.64], R12 ;  /* 0x0000000c0400a986 */ /* 0x0107e8000c101d06 */
[----:B--2---:R3:W-:Y:S02]  /*9110*/  @!P0 STG.E.128 [R4.64+0x80], R160 ;  /* 0x000080a004008986 */ /* 0x0047e4000c101d06 */
.L_x_433:
[----:B------:R-:W-:Y:S05]  /*9120*/  BSYNC B0 ;  /* 0x0000000000007941 */ /* 0x000fea0003800000 */
.L_x_432:
[----:B------:R-:W-:Y:S01]  /*9130*/  IADD3 R3, R236, 0x40, RZ ;  /* 0x00000040ec037810 */ /* 0x000fe20007ffe0ff */
[----:B------:R-:W-:Y:S03]  /*9140*/  BSSY B0, `(.L_x_434) ;  /* 0x0000013000007945 */ /* 0x000fe60003800000 */
[----:B------:R-:W-:-:S13]  /*9150*/  ISETP.GE.AND P3, PT, R3, R21, PT ;  /* 0x000000150300720c */ /* 0x000fda0003f66270 */
[----:B------:R-:W-:Y:S05]  /*9160*/  @P3 BRA `(.L_x_435) ;  /* 0x0000010000003947 */ /* 0x000fea0003800000 */
[----:B------:R-:W-:Y:S02]  /*9170*/  IADD3 R3, P0, R236, 0x40, RZ ;  /* 0x00000040ec037810 */ /* 0x000fe40007f1e0ff */
[----:B---3--:R-:W-:Y:S02]  /*9180*/  MOV R5, R20 ;  /* 0x0000001400057202 */ /* 0x008fe40000000f00 */
        /* <DEDUP_REMOVED lines=11> */
[----:B------:R3:W-:Y:S04]  /*9240*/  @!P2 STG.E.128 [R4.64], R32 ;  /* 0x000000200400a986 */ /* 0x0007e8000c101d06 */
[----:B----4-:R3:W-:Y:S04]  /*9250*/  @!P1 STG.E.128 [R4.64+0x40], R28 ;  /* 0x0000401c04009986 */ /* 0x0107e8000c101d06 */
[----:B-1----:R3:W-:Y:S02]  /*9260*/  @!P0 STG.E.128 [R4.64+0x80], R24 ;  /* 0x0000801804008986 */ /* 0x0027e4000c101d06 */
.L_x_435:
[----:B------:R-:W-:Y:S05]  /*9270*/  BSYNC B0 ;  /* 0x0000000000007941 */ /* 0x000fea0003800000 */
.L_x_434:
[----:B------:R-:W-:Y:S01]  /*9280*/  IMAD.WIDE.U32 R6, R0, c[0x0][0x3a8], R6 ;  /* 0x0000ea0000067a25 */ /* 0x000fe200078e0006 */
[----:B------:R-:W-:Y:S03]  /*9290*/  BSSY B0, `(.L_x_436) ;  /* 0x0000018000007945 */ /* 0x000fe60003800000 */
[----:B------:R-:W-:Y:S01]  /*92a0*/  IMAD R3, R22, c[0x0][0x3a8], RZ ;  /* 0x0000ea0016037a24 */ /* 0x000fe200078e02ff */
[----:B------:R-:W-:-:S03]  /*92b0*/  IADD3 R6, P0, R23, R6, RZ ;  /* 0x0000000617067210 */ /* 0x000fc60007f1e0ff */
[----:B------:R-:W-:Y:S02]  /*92c0*/  IMAD R3, R0, c[0x0][0x3ac], R3 ;  /* 0x0000eb0000037a24 */ /* 0x000fe400078e0203 */
[----:B------:R-:W-:-:S03]  /*92d0*/  IMAD R0, R38, c[0x0][0x3c0], RZ ;  /* 0x0000f00026007a24 */ /* 0x000fc600078e02ff */
[----:B------:R-:W-:Y:S01]  /*92e0*/  IADD3.X R7, R36, R7, R3, P0, !PT ;  /* 0x0000000724077210 */ /* 0x000fe200007fe403 */
[----:B------:R-:W-:-:S04]  /*92f0*/  IMAD R3, R39, c[0x0][0x3c4], R0 ;  /* 0x0000f10027037a24 */ /* 0x000fc800078e0200 */
[----:B------:R-:W-:-:S05]  /*9300*/  IMAD.WIDE.U32 R6, R39, c[0x0][0x3c0], R6 ;  /* 0x0000f00027067a25 */ /* 0x000fca00078e0006 */
[----:B------:R-:W-:Y:S01]  /*9310*/  IADD3 R3, R3, R7, RZ ;  /* 0x0000000703037210 */ /* 0x000fe20007ffe0ff */
[----:B------:R-:W-:Y:S05]  /*9320*/  @P4 BRA `(.L_x_437) ;  /* 0x000000e000004947 */ /* 0x000fea0003800000 */
[----:B---3--:R-:W-:Y:S01]  /*9330*/  MOV R5, R3 ;  /* 0x0000000300057202 */ /* 0x008fe20000000f00 */
        /* <DEDUP_REMOVED lines=10> */
[----:B-1----:R1:W-:Y:S04]  /*93e0*/  @!P2 STG.E.128 [R4.64], R48 ;  /* 0x000000300400a986 */ /* 0x0023e8000c101d06 */
[----:B------:R1:W-:Y:S04]  /*93f0*/  @!P1 STG.E.128 [R4.64+0x40], R44 ;  /* 0x0000402c04009986 */ /* 0x0003e8000c101d06 */
[----:B------:R1:W-:Y:S02]  /*9400*/  @!P0 STG.E.128 [R4.64+0x80], R40 ;  /* 0x0000802804008986 */ /* 0x0003e4000c101d06 */
.L_x_437:
[----:B------:R-:W-:Y:S05]  /*9410*/  BSYNC B0 ;  /* 0x0000000000007941 */ /* 0x000fea0003800000 */
.L_x_436:
[----:B------:R-:W-:Y:S05]  /*9420*/  @P3 BRA `(.L_x_413) ;  /* 0x000000f000003947 */ /* 0x000fea0003800000 */
[----:B------:R-:W-:Y:S01]  /*9430*/  IADD3 R0, P0, R236, 0x40, RZ ;  /* 0x00000040ec007810 */ /* 0x000fe20007f1e0ff */
[----:B------:R-:W-:Y:S01]  /*9440*/  IMAD.MOV.U32 R7, RZ, RZ, R3 ;  /* 0x000000ffff077224 */ /* 0x000fe200078e0003 */
[----:B------:R-:W-:-:S02]  /*9450*/  ISETP.GE.AND P1, PT, R220, c[0x0][0x220], PT ;  /* 0x00008800dc007a0c */ /* 0x000fc40003f26270 */
[----:B------:R-:W-:Y:S01]  /*9460*/  ISETP.GE.AND P2, PT, R208, c[0x0][0x220], PT ;  /* 0x00008800d0007a0c */ /* 0x000fe20003f46270 */
[----:B-1-3--:R-:W-:Y:S01]  /*9470*/  IMAD.X R4, RZ, RZ, R37, P0 ;  /* 0x000000ffff047224 */ /* 0x00afe200000e0625 */
        /* <DEDUP_REMOVED lines=10> */
.L_x_413:
[----:B------:R-:W-:Y:S05]  /*9520*/  BSYNC B1 ;  /* 0x0000000000017941 */ /* 0x000fea0003800000 */
.L_x_399:
[----:B------:R-:W-:Y:S01]  /*9530*/  ULDC UR5, c[0x0][0x218] ;  /* 0x0000860000057ab9 */ /* 0x000fe20000000800 */
[----:B------:R-:W-:Y:S01]  /*9540*/  IADD3 R218, R218, c[0x0][0xc], RZ ;  /* 0x00000300dada7a10 */ /* 0x000fe20007ffe0ff */
[----:B------:R-:W-:-:S04]  /*9550*/  UIADD3 UR5, UR5, 0x7f, URZ ;  /* 0x0000007f05057890 */ /* 0x000fc8000fffe03f */
[----:B------:R-:W-:-:S04]  /*9560*/  USHF.R.S32.HI UR4, URZ, 0x1f, UR5 ;  /* 0x0000001f3f047899 */ /* 0x000fc80008011405 */
[----:B------:R-:W-:-:S04]  /*9570*/  ULEA.HI UR4, UR4, UR5, URZ, 0x7 ;  /* 0x0000000504047291 */ /* 0x000fc8000f8f383f */
[----:B------:R-:W-:-:S06]  /*9580*/  USHF.R.S32.HI UR4, URZ, 0x7, UR4 ;  /* 0x000000073f047899 */ /* 0x000fcc0008011404 */
[----:B------:R-:W-:-:S13]  /*9590*/  ISETP.GE.AND P0, PT, R218, UR4, PT ;  /* 0x00000004da007c0c */ /* 0x000fda000bf06270 */
[----:B------:R-:W-:Y:S01]  /*95a0*/  @P0 CALL.REL.NOINC `(.L_x_438) ;  /* 0x0000001000000944 */ /* 0x000fe20003c00000 */
[----:B------:R-:W-:Y:S05]  /*95b0*/  BRA `(.L_x_439) ;  /* 0xffff74d000007947 */ /* 0x000fea000383ffff */
.L_x_438:
[----:B------:R-:W-:Y:S05]  /*95c0*/  EXIT ;  /* 0x000000000000794d */ /* 0x000fea0003800000 */
.L_x_440:
        /* <DEDUP_REMOVED lines=11> */
.L_x_680:


//--------------------- .text._ZN5flash44flash_bwd_dq_dk_dv_loop_seqk_parallel_kernelI23Flash_bwd_kernel_traitsILi96ELi64ELi128ELi8ELi2ELi4ELi4ELb0ELb0EN7cutlass6half_tE19Flash_kernel_traitsILi96ELi64ELi128ELi8ES3_EELb0ELb1ELb0ELb0ELb0ELb0ELb1EEEvNS_16Flash_bwd_paramsE --------------------------
	.section	.text._ZN5flash44flash_bwd_dq_dk_dv_loop_seqk_parallel_kernelI23Flash_bwd_kernel_traitsILi96ELi64ELi128ELi8ELi2ELi4ELi4ELb0ELb0EN7cutlass6half_tE19Flash_kernel_traitsILi96ELi64ELi128ELi8ES3_EELb0ELb1ELb0ELb0ELb0ELb0ELb1EEEvNS_16Flash_bwd_paramsE,"ax",@progbits
	.sectioninfo	@"SHI_REGISTERS=255"
	.align	128
        .global         _ZN5flash44flash_bwd_dq_dk_dv_loop_seqk_parallel_kernelI23Flash_bwd_kernel_traitsILi96ELi64ELi128ELi8ELi2ELi4ELi4ELb0ELb0EN7cutlass6half_tE19Flash_kernel_traitsILi96ELi64ELi128ELi8ES3_EELb0ELb1ELb0ELb0ELb0ELb0ELb1EEEvNS_16Flash_bwd_paramsE
        .type           _ZN5flash44flash_bwd_dq_dk_dv_loop_seqk_parallel_kernelI23Flash_bwd_kernel_traitsILi96ELi64ELi128ELi8ELi2ELi4ELi4ELb0ELb0EN7cutlass6half_tE19Flash_kernel_traitsILi96ELi64ELi128ELi8ES3_EELb0ELb1ELb0ELb0ELb0ELb0ELb1EEEvNS_16Flash_bwd_paramsE,@function
        .size           _ZN5flash44flash_bwd_dq_dk_dv_loop_seqk_parallel_kernelI23Flash_bwd_kernel_traitsILi96ELi64ELi128ELi8ELi2ELi4ELi4ELb0ELb0EN7cutlass6half_tE19Flash_kernel_traitsILi96ELi64ELi128ELi8ES3_EELb0ELb1ELb0ELb0ELb0ELb0ELb1EEEvNS_16Flash_bwd_paramsE,(.L_x_681 - _ZN5flash44flash_bwd_dq_dk_dv_loop_seqk_parallel_kernelI23Flash_bwd_kernel_traitsILi96ELi64ELi128ELi8ELi2ELi4ELi4ELb0ELb0EN7cutlass6half_tE19Flash_kernel_traitsILi96ELi64ELi128ELi8ES3_EELb0ELb1ELb0ELb0ELb0ELb0ELb1EEEvNS_16Flash_bwd_paramsE)
        .other          _ZN5flash44flash_bwd_dq_dk_dv_loop_seqk_parallel_kernelI23Flash_bwd_kernel_traitsILi96ELi64ELi128ELi8ELi2ELi4ELi4ELb0ELb0EN7cutlass6half_tE19Flash_kernel_traitsILi96ELi64ELi128ELi8ES3_EELb0ELb1ELb0ELb0ELb0ELb0ELb1EEEvNS_16Flash_bwd_paramsE,@"STO_CUDA_ENTRY STV_DEFAULT"
_ZN5flash44flash_bwd_dq_dk_dv_loop_seqk_parallel_kernelI23Flash_bwd_kernel_traitsILi96ELi64ELi128ELi8ELi2ELi4ELi4ELb0ELb0EN7cutlass6half_tE19Flash_kernel_traitsILi96ELi64ELi128ELi8ES3_EELb0ELb1ELb0ELb0ELb0ELb0ELb1EEEvNS_16Flash_bwd_paramsE:
.text._ZN5flash44flash_bwd_dq_dk_dv_loop_seqk_parallel_kernelI23Flash_bwd_kernel_traitsILi96ELi64ELi128ELi8ELi2ELi4ELi4ELb0ELb0EN7cutlass6half_tE19Flash_kernel_traitsILi96ELi64ELi128ELi8ES3_EELb0ELb1ELb0ELb0ELb0ELb0ELb1EEEvNS_16Flash_bwd_paramsE:
        /* <DEDUP_REMOVED lines=38> */
[-C--:B------:R-:W-:Y:S01]  /*0260*/  LEA.HI R5, R20, R21.reuse, RZ, 0x2 ;  /* 0x0000001514057211 */ /* 0x080fe200078f10ff */
[----:B------:R-:W-:Y:S01]  /*0270*/  UIMAD UR46, UR46, UR10, URZ ;  /* 0x0000000a2e2e72a4 */ /* 0x000fe2000f8e023f */
[----:B------:R-:W-:Y:S01]  /*0280*/  LEA.HI R0, R10, R2, RZ, 0x1 ;  /* 0x000000020a007211 */ /* 0x000fe200078f08ff */
[----:B------:R-:W-:Y:S01]  /*0290*/  UIMAD UR55, UR6, UR4, UR55 ;  /* 0x00000004063772a4 */ /* 0x000fe2000f8e0237 */
[----:B------:R-:W-:Y:S01]  /*02a0*/  SHF.R.S32.HI R3, RZ, 0x3, R16 ;  /* 0x00000003ff037819 */ /* 0x000fe20000011410 */
[----:B------:R-:W-:Y:S01]  /*02b0*/  UIMAD UR52, UR5, UR32, URZ ;  /* 0x00000020053472a4 */ /* 0x000fe2000f8e023f */
[----:B------:R-:W-:Y:S01]  /*02c0*/  LOP3.LUT R0, R0, 0xfffffffe, RZ, 0xc0, !PT ;  /* 0xfffffffe00007812 */ /* 0x000fe200078ec0ff */
[----:B------:R-:W-:Y:S01]  /*02d0*/  UIMAD UR4, UR32, UR9, UR35 ;  /* 0x00000009200472a4 */ /* 0x000fe2000f8e0223 */
[----:B------:R-:W-:Y:S01]  /*02e0*/  LOP3.LUT R4, R5, 0xfffffffc, RZ, 0xc0, !PT ;  /* 0xfffffffc05047812 */ /* 0x000fe200078ec0ff */
[----:B------:R-:W-:Y:S01]  /*02f0*/  IMAD.SHL.U32 R6, R3, 0x40, RZ ;  /* 0x0000004003067824 */ /* 0x000fe200078e00ff */
[----:B------:R-:W-:Y:S01]  /*0300*/  LEA.HI R11, R20, R21, RZ, 0x5 ;  /* 0x00000015140b7211 */ /* 0x000fe200078f28ff */
[----:B------:R-:W-:Y:S01]  /*0310*/  IMAD.IADD R15, R2, 0x1, -R0 ;  /* 0x00000001020f7824 */ /* 0x000fe200078e0a00 */
[--C-:B------:R-:W-:Y:S01]  /*0320*/  SHF.R.S32.HI R0, RZ, 0x2, R5.reuse ;  /* 0x00000002ff007819 */ /* 0x100fe20000011405 */
[----:B------:R-:W-:Y:S01]  /*0330*/  IMAD.IADD R18, R21, 0x1, -R4 ;  /* 0x0000000115127824 */ /* 0x000fe200078e0a04 */
[----:B------:R-:W-:Y:S01]  /*0340*/  SHF.R.S32.HI R2, RZ, 0x1f, R5 ;  /* 0x0000001fff027819 */ /* 0x000fe20000011405 */
[----:B------:R-:W-:Y:S01]  /*0350*/  @!UP5 UIMAD UR5, UR32, UR11, UR35 ;  /* 0x0000000b2005d2a4 */ /* 0x000fe2000f8e0223 */
[-C--:B------:R-:W-:Y:S01]  /*0360*/  LEA.HI R3, R5, R0.reuse, RZ, 0x1 ;  /* 0x0000000005037211 */ /* 0x080fe200078f08ff */
[----:B------:R-:W-:Y:S01]  /*0370*/  IMAD.SHL.U32 R222, R18, 0x8, RZ ;  /* 0x0000000812de7824 */ /* 0x000fe200078e00ff */
        /* <DEDUP_REMOVED lines=8> */
[----:B------:R-:W-:Y:S01]  /*0400*/  LOP3.LUT R2, R6, 0xc0, RZ, 0xc0, !PT ;  /* 0x000000c006027812 */ /* 0x000fe200078ec0ff */
[C---:B------:R-:W-:Y:S01]  /*0410*/  IMAD.IADD R7, R0.reuse, 0x1, -R5 ;  /* 0x0000000100077824 */ /* 0x040fe200078e0a05 */
[----:B------:R-:W-:Y:S01]  /*0420*/  ULDC.U8 UR8, c[0x0][0x3d0] ;  /* 0x0000f40000087ab9 */ /* 0x000fe20000000000 */
[----:B------:R-:W-:Y:S01]  /*0430*/  IMAD.IADD R8, R0, 0x1, -R3 ;  /* 0x0000000100087824 */ /* 0x000fe200078e0a03 */
[----:B------:R-:W-:Y:S01]  /*0440*/  SHF.R.U32.HI R5, RZ, 0x3, R2 ;  /* 0x00000003ff057819 */ /* 0x000fe20000011602 */
[----:B------:R-:W-:Y:S01]  /*0450*/  ULDC UR50, c[0x0][0x224] ;  /* 0x0000890000327ab9 */ /* 0x000fe20000000800 */
[----:B------:R-:W-:Y:S01]  /*0460*/  LOP3.LUT R3, R2, 0x18, R222, 0xf8, !PT ;  /* 0x0000001802037812 */ /* 0x000fe200078ef8de */
[----:B------:R-:W-:Y:S01]  /*0470*/  @UP5 UIMAD UR54, UR32, UR49, URZ ;  /* 0x00000031203652a4 */ /* 0x000fe2000f8e023f */
[----:B------:R-:W-:Y:S01]  /*0480*/  SHF.R.S32.HI R6, RZ, 0x1f, R4 ;  /* 0x0000001fff067819 */ /* 0x000fe20000011404 */
[----:B------:R-:W-:Y:S01]  /*0490*/  ULDC.64 UR12, c[0x0][0x118] ;  /* 0x00004600000c7ab9 */ /* 0x000fe20000000a00 */
[--C-:B------:R-:W-:Y:S01]  /*04a0*/  SHF.R.S32.HI R2, RZ, 0x5, R11.reuse ;  /* 0x00000005ff027819 */ /* 0x100fe2000001140b */
[----:B------:R-:W-:Y:S01]  /*04b0*/  UMOV UR61, 0x4 ;  /* 0x00000004003d7882 */ /* 0x000fe20000000000 */
[----:B------:R-:W-:Y:S01]  /*04c0*/  SHF.R.S32.HI R0, RZ, 0x1f, R11 ;  /* 0x0000001fff007819 */ /* 0x000fe2000001140b */
[----:B------:R-:W-:Y:S01]  /*04d0*/  ULOP3.LUT UR56, UR35, UR56, URZ, 0x3c, !UPT ;  /* 0x0000003823387292 */ /* 0x000fe2000f8e3c3f */
[----:B------:R-:W-:Y:S01]  /*04e0*/  LOP3.LUT R9, R3, R5, RZ, 0x3c, !PT ;  /* 0x0000000503097212 */ /* 0x000fe200078e3cff */
[----:B------:R-:W-:Y:S01]  /*04f0*/  IMAD R7, R2, 0x8, R7 ;  /* 0x0000000802077824 */ /* 0x000fe200078e0207 */
[----:B------:R-:W-:Y:S01]  /*0500*/  LEA.HI R22, R6, R4, RZ, 0x2 ;  /* 0x0000000406167211 */ /* 0x000fe200078f10ff */
[----:B------:R-:W-:Y:S01]  /*0510*/  USHF.R.S32.HI UR57, URZ, 0x1f, UR35 ;  /* 0x0000001f3f397899 */ /* 0x000fe20008011423 */
[-C--:B------:R-:W-:Y:S01]  /*0520*/  LEA.HI R3, R11, R2.reuse, RZ, 0x1 ;  /* 0x000000020b037211 */ /* 0x080fe200078f08ff */
[----:B------:R-:W-:Y:S01]  /*0530*/  UISETP.NE.AND UP6, UPT, UR8, URZ, UPT ;  /* 0x0000003f0800728c */ /* 0x000fe2000bfc5270 */
[----:B------:R-:W-:Y:S01]  /*0540*/  LEA.HI R0, R0, R2, RZ, 0x2 ;  /* 0x0000000200007211 */ /* 0x000fe200078f10ff */
[----:B------:R-:W-:Y:S01]  /*0550*/  USHF.R.S32.HI UR59, URZ, 0x1f, UR32 ;  /* 0x0000001f3f3b7899 */ /* 0x000fe20008011420 */
[----:B------:R-:W-:Y:S01]  /*0560*/  LOP3.LUT R4, R10, 0xfffffff0, RZ, 0xc0, !PT ;  /* 0xfffffff00a047812 */ /* 0x000fe200078ec0ff */
[----:B------:R-:W-:Y:S01]  /*0570*/  USHF.R.S32.HI UR58, URZ, 0x1f, UR35 ;  /* 0x0000001f3f3a7899 */ /* 0x000fe20008011423 */
[----:B------:R-:W-:Y:S01]  /*0580*/  LOP3.LUT R5, R3, 0xfffffffe, RZ, 0xc0, !PT ;  /* 0xfffffffe03057812 */ /* 0x000fe200078ec0ff */
[----:B------:R-:W-:Y:S01]  /*0590*/  UIMAD.WIDE.U32 UR42, UR36, UR44, URZ ;  /* 0x0000002c242a72a5 */ /* 0x000fe2000f8e003f */
[----:B------:R-:W-:Y:S01]  /*05a0*/  LOP3.LUT R3, R0, 0xfffffffc, RZ, 0xc0, !PT ;  /* 0xfffffffc00037812 */ /* 0x000fe200078ec0ff */
[C---:B------:R-:W-:Y:S01]  /*05b0*/  IMAD.IADD R0, R21.reuse, 0x1, -R4 ;  /* 0x0000000115007824 */ /* 0x040fe200078e0a04 */
[----:B------:R-:W-:Y:S01]  /*05c0*/  LEA.HI R10, R20, R21, RZ, 0x6 ;  /* 0x00000015140a7211 */ /* 0x000fe200078f30ff */
[----:B------:R-:W-:Y:S01]  /*05d0*/  IMAD.IADD R183, R2, 0x1, -R5 ;  /* 0x0000000102b77824 */ /* 0x000fe200078e0a05 */
[----:B------:R-:W-:Y:S01]  /*05e0*/  LOP3.LUT P2, RZ, R8, 0x2, RZ, 0xc0, !PT ;  /* 0x0000000208ff7812 */ /* 0x000fe2000784c0ff */
[----:B------:R-:W-:Y:S01]  /*05f0*/  IMAD.IADD R11, R2, 0x1, -R3 ;  /* 0x00000001020b7824 */ /* 0x000fe200078e0a03 */
[----:B------:R-:W-:Y:S01]  /*0600*/  SHF.R.S32.HI R4, RZ, 0x1f, R0 ;  /* 0x0000001fff047819 */ /* 0x000fe20000011400 */
[----:B------:R-:W-:Y:S01]  /*0610*/  UIMAD UR51, UR37, UR44, URZ ;  /* 0x0000002c253372a4 */ /* 0x000fe2000f8e023f */
[----:B------:R-:W-:Y:S01]  /*0620*/  LOP3.LUT R3, R16, 0xfffffff8, RZ, 0xc0, !PT ;  /* 0xfffffff810037812 */ /* 0x000fe200078ec0ff */
[----:B------:R-:W-:Y:S01]  /*0630*/  USHF.R.S32.HI UR53, URZ, 0x1f, UR47 ;  /* 0x0000001f3f357899 */ /* 0x000fe2000801142f */
[-C--:B------:R-:W-:Y:S01]  /*0640*/  LEA.HI R2, R0, R0.reuse, RZ, 0x1 ;  /* 0x0000000000027211 */ /* 0x080fe200078f08ff */
[----:B------:R-:W-:Y:S01]  /*0650*/  UIMAD UR50, UR4, UR50, URZ ;  /* 0x00000032043272a4 */ /* 0x000fe2000f8e023f */
[----:B------:R-:W-:Y:S01]  /*0660*/  LEA.HI R12, R4, R0, RZ, 0x3 ;  /* 0x00000000040c7211 */ /* 0x000fe200078f18ff */
[----:B------:R-:W-:Y:S01]  /*0670*/  IMAD.IADD R3, R21, 0x1, -R3 ;  /* 0x0000000115037824 */ /* 0x000fe200078e0a03 */
[----:B------:R-:W-:Y:S01]  /*0680*/  LOP3.LUT R5, R2, 0x7fffffe, RZ, 0xc0, !PT ;  /* 0x07fffffe02057812 */ /* 0x000fe200078ec0ff */
[----:B------:R-:W-:Y:S01]  /*0690*/  @!UP5 UIMAD UR49, UR5, UR49, URZ ;  /* 0x000000310531d2a4 */ /* 0x000fe2000f8e023f */
[----:B------:R-:W-:Y:S01]  /*06a0*/  LOP3.LUT R4, R12, 0xfffffff8, RZ, 0xc0, !PT ;  /* 0xfffffff80c047812 */ /* 0x000fe200078ec0ff */
[----:B------:R-:W-:Y:S01]  /*06b0*/  USHF.R.S32.HI UR48, URZ, 0x1f, UR41 ;  /* 0x0000001f3f307899 */ /* 0x000fe20008011429 */
[----:B------:R-:W-:Y:S01]  /*06c0*/  LEA.HI R6, R3, R3, RZ, 0x1 ;  /* 0x0000000303067211 */ /* 0x000fe200078f08ff */
[C---:B------:R-:W-:Y:S01]  /*06d0*/  IMAD.IADD R19, R0.reuse, 0x1, -R5 ;  /* 0x0000000100137824 */ /* 0x040fe200078e0a05 */
[----:B------:R-:W-:Y:S01]  /*06e0*/  SHF.R.S32.HI R10, RZ, 0x6, R10 ;  /* 0x00000006ff0a7819 */ /* 0x000fe2000001140a */
[----:B------:R-:W-:Y:S01]  /*06f0*/  IMAD.IADD R14, R0, 0x1, -R4 ;  /* 0x00000001000e7824 */ /* 0x000fe200078e0a04 */
[----:B------:R-:W-:Y:S01]  /*0700*/  LOP3.LUT R0, R6, 0x3fffffe, RZ, 0xc0, !PT ;  /* 0x03fffffe06007812 */ /* 0x000fe200078ec0ff */
[----:B------:R-:W-:Y:S01]  /*0710*/  IMAD.U32 R4, R7, 0x20, R9 ;  /* 0x0000002007047824 */ /* 0x000fe200078e0009 */
[----:B------:R-:W-:Y:S01]  /*0720*/  LEA.HI R9, R20, R21, RZ, 0x7 ;  /* 0x0000001514097211 */ /* 0x000fe200078f38ff */
[----:B------:R-:W-:Y:S01]  /*0730*/  IMAD.SHL.U32 R21, R21, 0x2, RZ ;  /* 0x0000000215157824 */ /* 0x000fe200078e00ff */
[----:B------:R-:W-:Y:S01]  /*0740*/  LOP3.LUT P5, RZ, R14, 0x2, RZ, 0xc0, !PT ;  /* 0x000000020eff7812 */ /* 0x000fe200078ac0ff */
[C---:B------:R-:W-:Y:S01]  /*0750*/  IMAD.IADD R5, R3.reuse, 0x1, -R0 ;  /* 0x0000000103057824 */ /* 0x040fe200078e0a00 */
[----:B------:R1:W-:Y:S01]  /*0760*/  STL [R1+0x8], R4 ;  /* 0x0000080401007387 */ /* 0x0003e20000100800 */
[----:B------:R-:W-:Y:S01]  /*0770*/  IMAD R0, R10, 0x4, R15 ;  /* 0x000000040a007824 */ /* 0x000fe200078e020f */
[----:B------:R-:W-:Y:S01]  /*0780*/  LOP3.LUT P6, RZ, R14, 0x4, RZ, 0xc0, !PT ;  /* 0x000000040eff7812 */ /* 0x000fe200078cc0ff */
[----:B------:R-:W-:Y:S01]  /*0790*/  IMAD.SHL.U32 R3, R3, 0x40, RZ ;  /* 0x0000004003037824 */ /* 0x000fe200078e00ff */
[----:B------:R-:W-:Y:S01]  /*07a0*/  SEL R178, R182, 0xffffffe0, !P5 ;  /* 0xffffffe0b6b27807 */ /* 0x000fe20006800000 */
[----:B------:R-:W-:Y:S01]  /*07b0*/  IMAD R17, R0, 0x8, R5 ;  /* 0x0000000800117824 */ /* 0x000fe200078e0205 */
[--C-:B------:R-:W-:Y:S01]  /*07c0*/  SHF.R.S32.HI R5, RZ, 0x1, R2.reuse ;  /* 0x00000001ff057819 */ /* 0x100fe20000011402 */
[----:B------:R-:W-:Y:S01]  /*07d0*/  UMOV UR40, 0xffffd000 ;  /* 0xffffd00000287882 */ /* 0x000fe20000000000 */
[----:B------:R-:W-:-:S02]  /*07e0*/  SHF.R.S32.HI R2, RZ, 0x1f, R2 ;  /* 0x0000001fff027819 */ /* 0x000fc40000011402 */
[----:B------:R-:W-:Y:S01]  /*07f0*/  SHF.R.S32.HI R0, RZ, 0x1, R6 ;  /* 0x00000001ff007819 */ /* 0x000fe20000011406 */
[----:B------:R-:W-:Y:S01]  /*0800*/  IMAD.SHL.U32 R6, R18, 0x2, RZ ;  /* 0x0000000212067824 */ /* 0x000fe200078e00ff */
[----:B------:R-:W-:Y:S02]  /*0810*/  SEL R179, R179, 0x40, P6 ;  /* 0x00000040b3b37807 */ /* 0x000fe40003000000 */
[----:B------:R-:W-:-:S04]  /*0820*/  LOP3.LUT P4, RZ, R0, 0x2, RZ, 0xc0, !PT ;  /* 0x0000000200ff7812 */ /* 0x000fc8000788c0ff */
[----:B------:R-:W-:Y:S02]  /*0830*/  SEL R172, R182, 0xffffffe0, !P4 ;  /* 0xffffffe0b6ac7807 */ /* 0x000fe40006000000 */
[----:B-1----:R-:W-:-:S04]  /*0840*/  LOP3.LUT R4, R8, 0x1, RZ, 0xc0, !PT ;  /* 0x0000000108047812 */ /* 0x002fc800078ec0ff */
[----:B------:R-:W-:Y:S02]  /*0850*/  ISETP.NE.U32.AND P3, PT, R4, 0x1, PT ;  /* 0x000000010400780c */ /* 0x000fe40003f65070 */
[----:B------:R-:W-:Y:S01]  /*0860*/  LEA.HI R4, R2, R5, RZ, 0x2 ;  /* 0x0000000502047211 */ /* 0x000fe200078f10ff */
[----:B------:R-:W-:Y:S01]  /*0870*/  IMAD.SHL.U32 R2, R0, 0x40, RZ ;  /* 0x0000004000027824 */ /* 0x000fe200078e00ff */
[----:B------:R-:W-:Y:S01]  /*0880*/  LOP3.LUT R0, R3, 0x1c0, RZ, 0xc0, !PT ;  /* 0x000001c003007812 */ /* 0x000fe200078ec0ff */
[----:B------:R-:W-:Y:S01]  /*0890*/  IMAD.SHL.U32 R3, R11, 0x10, RZ ;  /* 0x000000100b037824 */ /* 0x000fe200078e00ff */
[----:B------:R-:W-:Y:S02]  /*08a0*/  LOP3.LUT R4, R4, 0xfffffffc, RZ, 0xc0, !PT ;  /* 0xfffffffc04047812 */ /* 0x000fe400078ec0ff */
[----:B------:R-:W-:Y:S02]  /*08b0*/  LOP3.LUT R2, R2, 0xc0, RZ, 0xc0, !PT ;  /* 0x000000c002027812 */ /* 0x000fe400078ec0ff */
[----:B------:R-:W-:Y:S01]  /*08c0*/  LOP3.LUT R3, R0, 0x30, R3, 0xf8, !PT ;  /* 0x0000003000037812 */ /* 0x000fe200078ef803 */
[----:B------:R-:W-:Y:S01]  /*08d0*/  IMAD.IADD R13, R5, 0x1, -R4 ;  /* 0x00000001050d7824 */ /* 0x000fe200078e0a04 */
[----:B------:R-:W-:-:S02]  /*08e0*/  LOP3.LUT R5, R2, 0x8, R16, 0xf8, !PT ;  /* 0x0000000802057812 */ /* 0x000fc400078ef810 */
[----:B------:R-:W-:Y:S02]  /*08f0*/  SHF.R.U32.HI R4, RZ, 0x3, R2 ;  /* 0x00000003ff047819 */ /* 0x000fe40000011602 */
[----:B------:R-:W-:Y:S02]  /*0900*/  LOP3.LUT R2, R3, 0x8, R16, 0xf8, !PT ;  /* 0x0000000803027812 */ /* 0x000fe400078ef810 */
[----:B------:R-:W-:Y:S02]  /*0910*/  LOP3.LUT R173, R5, R4, RZ, 0x3c, !PT ;  /* 0x0000000405ad7212 */ /* 0x000fe400078e3cff */
        /* <DEDUP_REMOVED lines=10> */
[----:B------:R-:W-:Y:S01]  /*09c0*/  IMAD.IADD R7, R8, 0x1, -R0 ;  /* 0x0000000108077824 */ /* 0x000fe200078e0a00 */
[----:B------:R-:W-:Y:S01]  /*09d0*/  SEL R185, R185, 0x10, !P3 ;  /* 0x00000010b9b97807 */ /* 0x000fe20005800000 */
[----:B------:R-:W-:Y:S01]  /*09e0*/  IMAD.SHL.U32 R0, R10, 0x20, RZ ;  /* 0x000000200a007824 */ /* 0x000fe200078e00ff */
[----:B------:R-:W-:Y:S01]  /*09f0*/  LOP3.LUT P0, RZ, R13, 0x2, RZ, 0xc0, !PT ;  /* 0x000000020dff7812 */ /* 0x000fe2000780c0ff */
[----:B------:R-:W-:-:S02]  /*0a00*/  IMAD R12, R3, 0x8, R19 ;  /* 0x00000008030c7824 */ /* 0x000fc400078e0213 */
[C---:B------:R-:W-:Y:S01]  /*0a10*/  IMAD R177, R11.reuse, 0x2, R3 ;  /* 0x000000020bb17824 */ /* 0x040fe200078e0203 */
[----:B------:R-:W-:Y:S02]  /*0a20*/  LOP3.LUT R8, R0, 0x6, R21, 0xf8, !PT ;  /* 0x0000000600087812 */ /* 0x000fe400078ef815 */
[----:B------:R-:W-:Y:S01]  /*0a30*/  LOP3.LUT R5, R2, 0x20, R0, 0xf8, !PT ;  /* 0x0000002002057812 */ /* 0x000fe200078ef800 */
[----:B------:R-:W-:Y:S01]  /*0a40*/  IMAD R0, R11, 0x200, R6 ;  /* 0x000002000b007824 */ /* 0x000fe200078e0206 */
[----:B------:R-:W-:Y:S01]  /*0a50*/  SHF.R.U32.HI R2, RZ, 0x3, R2 ;  /* 0x00000003ff027819 */ /* 0x000fe20000011602 */
[----:B------:R1:W-:Y:S01]  /*0a60*/  STL [R1+0x14], R8 ;  /* 0x0000140801007387 */ /* 0x0003e20000100800 */
[----:B------:R-:W-:Y:S01]  /*0a70*/  SEL R182, R182, 0xffffffe0, !P0 ;  /* 0xffffffe0b6b67807 */ /* 0x000fe20004000000 */
        /* <DEDUP_REMOVED lines=21> */
[----:B------:R-:W-:Y:S01]  /*0bd0*/  IMAD.SHL.U32 R188, R188, 0x2, RZ ;  /* 0x00000002bcbc7824 */ /* 0x000fe200078e00ff */
[----:B------:R-:W-:Y:S01]  /*0be0*/  LOP3.LUT R0, R0, 0x1c0, RZ, 0xc0, !PT ;  /* 0x000001c000007812 */ /* 0x000fe200078ec0ff */
[----:B------:R-:W-:Y:S01]  /*0bf0*/  IMAD.IADD R8, R8, 0x1, R10 ;  /* 0x0000000108087824 */ /* 0x000fe200078e020a */
        /* <DEDUP_REMOVED lines=21> */
[C---:B------:R-:W-:Y:S01]  /*0d50*/  IADD3 R251, R250.reuse, 0x20, RZ ;  /* 0x00000020fafb7810 */ /* 0x040fe20007ffe0ff */
[----:B------:R-:W-:Y:S01]  /*0d60*/  IMAD.IADD R180, R177, 0x1, R179 ;  /* 0x00000001b1b47824 */ /* 0x000fe200078e02b3 */
[----:B------:R-:W-:Y:S01]  /*0d70*/  SHF.R.S32.HI R2, RZ, 0x1f, R0 ;  /* 0x0000001fff027819 */ /* 0x000fe20000011400 */
[----:B------:R-:W-:Y:S01]  /*0d80*/  IMAD.IADD R183, R183, 0x1, R5 ;  /* 0x00000001b7b77824 */ /* 0x000fe200078e0205 */
[----:B------:R-:W-:Y:S01]  /*0d90*/  @P1 IADD3 R251, R250, -0x20, RZ ;  /* 0xffffffe0fafb1810 */ /* 0x000fe20007ffe0ff */
[----:B------:R-:W-:Y:S01]  /*0da0*/  IMAD.IADD R185, R185, 0x1, R186 ;  /* 0x00000001b9b97824 */ /* 0x000fe200078e02ba */
[C---:B------:R-:W-:Y:S01]  /*0db0*/  SHF.L.U64.HI R2, R0.reuse, 0x2, R2 ;  /* 0x0000000200027819 */ /* 0x040fe20000010202 */
[----:B------:R-:W-:-:S02]  /*0dc0*/  IMAD.SHL.U32 R0, R0, 0x4, RZ ;  /* 0x0000000400007824 */ /* 0x000fc400078e00ff */
[----:B------:R-:W-:Y:S02]  /*0dd0*/  IMAD.IADD R179, R178, 0x1, R179 ;  /* 0x00000001b2b37824 */ /* 0x000fe400078e02b3 */
[----:B------:R1:W-:Y:S04]  /*0de0*/  STL [R1+0x10], R2 ;  /* 0x0000100201007387 */ /* 0x0003e80000100800 */
[----:B------:R2:W-:Y:S01]  /*0df0*/  STL [R1+0xc], R0 ;  /* 0x00000c0001007387 */ /* 0x0005e20000100800 */
[----:B-1--4-:R-:W-:-:S03]  /*0e00*/  IMAD.SHL.U32 R2, R3, 0x2, RZ ;  /* 0x0000000203027824 */ /* 0x012fc600078e00ff */
.L_x_482:
[----:B------:R-:W-:Y:S02]  /*0e10*/  ULDC.64 UR4, c[0x0][0x240] ;  /* 0x0000900000047ab9 */ /* 0x000fe40000000a00 */
[----:B------:R-:W-:Y:S02]  /*0e20*/  UISETP.NE.U32.AND UP1, UPT, URZ, UR4, UPT ;  /* 0x000000043f00728c */ /* 0x000fe4000bf25070 */
[----:B------:R-:W-:-:S02]  /*0e30*/  USHF.L.U32 UR11, UR32, 0x2, URZ ;  /* 0x00000002200b7899 */ /* 0x000fc4000800063f */
[----:B------:R-:W-:Y:S02]  /*0e40*/  USHF.R.S32.HI UR39, URZ, 0x1f, UR32 ;  /* 0x0000001f3f277899 */ /* 0x000fe40008011420 */
[----:B------:R-:W-:Y:S02]  /*0e50*/  UISETP.NE.AND.EX UP1, UPT, URZ, UR5, UPT, UP1 ;  /* 0x000000053f00728c */ /* 0x000fe4000bf25310 */
[----:B------:R-:W-:Y:S02]  /*0e60*/  ULDC.64 UR8, c[0x0][0x250] ;  /* 0x0000940000087ab9 */ /* 0x000fe40000000a00 */
[----:B------:R-:W-:Y:S02]  /*0e70*/  UISETP.NE.U32.AND UP3, UPT, URZ, UR8, UPT ;  /* 0x000000083f00728c */ /* 0x000fe4000bf65070 */
[----:B------:R-:W-:Y:S01]  /*0e80*/  USHF.L.U64.HI UR10, UR32, 0x2, UR39 ;  /* 0x00000002200a7899 */ /* 0x000fe20008010227 */
[----:B------:R-:W-:Y:S01]  /*0e90*/  PLOP3.LUT P2, PT, PT, PT, UP1, 0x80, 0x0 ;  /* 0x000000000000781c */ /* 0x000fe20003f4f018 */
[----:B------:R-:W-:-:S02]  /*0ea0*/  UIADD3 UR4, UP0, UR11, UR4, URZ ;  /* 0x000000040b047290 */ /* 0x000fc4000ff1e03f */
[----:B------:R-:W-:Y:S02]  /*0eb0*/  UISETP.NE.AND.EX UP3, UPT, URZ, UR9, UPT, UP3 ;  /* 0x000000093f00728c */ /* 0x000fe4000bf65330 */
[----:B------:R-:W-:Y:S02]  /*0ec0*/  UIADD3.X UR5, UR10, UR5, URZ, UP0, !UPT ;  /* 0x000000050a057290 */ /* 0x000fe400087fe43f */
[----:B-123--:R-:W-:Y:S01]  /*0ed0*/  IMAD.U32 R4, RZ, RZ, UR4 ;  /* 0x00000004ff047e24 */ /* 0x00efe2000f8e00ff */
[----:B------:R-:W-:Y:S01]  /*0ee0*/  ULDC.U8 UR14, c[0x0][0x312] ;  /* 0x0000c480000e7ab9 */ /* 0x000fe20000000000 */
[----:B------:R-:W-:Y:S01]  /*0ef0*/  PLOP3.LUT P0, PT, PT, PT, UP3, 0x80, 0x0 ;  /* 0x000000000000781c */ /* 0x000fe20003f0f038 */
[----:B------:R-:W-:Y:S01]  /*0f00*/  ULDC.64 UR6, c[0x0][0x248] ;  /* 0x0000920000067ab9 */ /* 0x000fe20000000a00 */
[----:B------:R-:W-:Y:S01]  /*0f10*/  IMAD.U32 R5, RZ, RZ, UR5 ;  /* 0x00000005ff057e24 */ /* 0x000fe2000f8e00ff */
[----:B------:R-:W-:Y:S02]  /*0f20*/  UISETP.NE.AND UP4, UPT, UR14, URZ, UPT ;  /* 0x0000003f0e00728c */ /* 0x000fe4000bf85270 */
[----:B------:R-:W-:-:S02]  /*0f30*/  @UP3 UIADD3 UR4, UP0, UR11, UR8, URZ ;  /* 0x000000080b043290 */ /* 0x000fc4000ff1e03f */
[----:B------:R1:W3:Y:S01]  /*0f40*/  @P2 LDG.E R8, [R4.64] ;  /* 0x0000000c04082981 */ /* 0x0002e2000c1e1900 */
[----:B------:R-:W-:Y:S02]  /*0f50*/  UISETP.EQ.U32.AND UP2, UPT, URZ, UR6, UPT ;  /* 0x000000063f00728c */ /* 0x000fe4000bf42070 */
[----:B------:R-:W-:Y:S01]  /*0f60*/  @UP3 UIADD3.X UR5, UR10, UR9, URZ, UP0, !UPT ;  /* 0x000000090a053290 */ /* 0x000fe200087fe43f */
[----:B----4-:R1:W4:Y:S01]  /*0f70*/  @P2 LDG.E R3, [R4.64+0x4] ;  /* 0x0000040c04032981 */ /* 0x010322000c1e1900 */
[----:B------:R-:W-:Y:S01]  /*0f80*/  MOV R6, UR4 ;  /* 0x0000000400067c02 */ /* 0x000fe20008000f00 */
[----:B------:R-:W-:-:S03]  /*0f90*/  UISETP.EQ.OR.EX UP2, UPT, URZ, UR7, !UP4, UP2 ;  /* 0x000000073f00728c */ /* 0x000fc6000e742720 */
[----:B------:R-:W-:Y:S01]  /*0fa0*/  IMAD.U32 R7, RZ, RZ, UR5 ;  /* 0x00000005ff077e24 */ /* 0x000fe2000f8e00ff */
[----:B------:R-:W-:-:S04]  /*0fb0*/  UIADD3 UR6, UP0, UR11, UR6, URZ ;  /* 0x000000060b067290 */ /* 0x000fc8000ff1e03f */
[----:B-----5:R-:W5:Y:S01]  /*0fc0*/  @P0 LDG.E R6, [R6.64] ;  /* 0x0000000c06060981 */ /* 0x020f62000c1e1900 */
[----:B------:R-:W-:Y:S01]  /*0fd0*/  PLOP3.LUT P1, PT, PT, PT, UP2, 0x80, 0x0 ;  /* 0x000000000000781c */ /* 0x000fe20003f2f028 */
[----:B------:R-:W-:Y:S01]  /*0fe0*/  UIADD3.X UR7, UR10, UR7, URZ, UP0, !UPT ;  /* 0x000000070a077290 */ /* 0x000fe200087fe43f */
[----:B-1----:R-:W-:-:S05]  /*0ff0*/  IMAD.U32 R4, RZ, RZ, UR6 ;  /* 0x00000006ff047e24 */ /* 0x002fca000f8e00ff */
[----:B------:R-:W-:-:S06]  /*1000*/  MOV R5, UR7 ;  /* 0x0000000700057c02 */ /* 0x000fcc0008000f00 */
[----:B--2---:R-:W2:Y:S01]  /*1010*/  @!P1 LDG.E R0, [R4.64] ;  /* 0x0000000c04009981 */ /* 0x004ea2000c1e1900 */
[----:B------:R-:W-:Y:S02]  /*1020*/  UMOV UR15, 0xffffffff ;  /* 0xffffffff000f7882 */ /* 0x000fe40000000000 */
[----:B------:R-:W-:Y:S02]  /*1030*/  UMOV UR19, URZ ;  /* 0x0000003f00137c82 */ /* 0x000fe40008000000 */
[----:B------:R-:W-:Y:S02]  /*1040*/  UMOV UR26, 0xffffffff ;  /* 0xffffffff001a7882 */ /* 0x000fe40000000000 */
[----:B------:R-:W-:Y:S01]  /*1050*/  ULDC UR6, c[0x0][0x218] ;  /* 0x0000860000067ab9 */ /* 0x000fe20000000800 */
[----:B---3--:R-:W1:Y:S08]  /*1060*/  @P2 R2UR UR15, R8 ;  /* 0x00000000080f23c2 */ /* 0x008e7000000e0000 */
[----:B----4-:R-:W1:Y:S08]  /*1070*/  @P2 R2UR UR4, R3 ;  /* 0x00000000030423c2 */ /* 0x010e7000000e0000 */
[----:B-----5:R3:W4:Y:S01]  /*1080*/  @P0 R2UR UR19, R6 ;  /* 0x00000000061303c2 */ /* 0x02072200000e0000 */
[----:B------:R-:W-:-:S04]  /*1090*/  ISETP.NE.U32.AND P0, PT, RZ, c[0x0][0x248], PT ;  /* 0x00009200ff007a0c */ /* 0x000fc80003f05070 */
[----:B------:R-:W-:Y:S01]  /*10a0*/  ISETP.NE.AND.EX P0, PT, RZ, c[0x0][0x24c], PT, P0 ;  /* 0x00009300ff007a0c */ /* 0x000fe20003f05300 */
[----:B-1----:R-:W-:Y:S02]  /*10b0*/  @UP1 UIADD3 UR25, UR4, -UR15, URZ ;  /* 0x8000000f04191290 */ /* 0x002fe4000fffe03f */
[----:B--2---:R3:W1:Y:S05]  /*10c0*/  @!P1 R2UR UR26, R0 ;  /* 0x00000000001a93c2 */ /* 0x00466a00000e0000 */
[----:B------:R-:W-:-:S05]  /*10d0*/  @!UP1 ULDC UR25, c[0x0][0x214] ;  /* 0x0000850000199ab9 */ /* 0x000fca0000000800 */
[----:B------:R-:W-:Y:S05]  /*10e0*/  @!P0 BRA `(.L_x_441) ;  /* 0x0000007000008947 */ /* 0x000fea0003800000 */
[----:B----4-:R-:W-:-:S13]  /*10f0*/  PLOP3.LUT P0, PT, PT, PT, UP4, 0x80, 0x0 ;  /* 0x000000000000781c */ /* 0x010fda0003f0f048 */
[----:B---3--:R-:W2:Y:S04]  /*1100*/  @P0 LDG.E R0, [R4.64+0x4] ;  /* 0x0000040c04000981 */ /* 0x008ea8000c1e1900 */
[----:B------:R-:W3:Y:S01]  /*1110*/  @!P0 LDG.E R4, [R4.64] ;  /* 0x0000000c04048981 */ /* 0x000ee2000c1e1900 */
[----:B--2---:R-:W2:Y:S02]  /*1120*/  @P0 R2UR UR4, R0 ;  /* 0x00000000000403c2 */ /* 0x004ea400000e0000 */
[----:B-12---:R-:W-:-:S11]  /*1130*/  @UP4 UIADD3 UR6, UR4, -UR26, URZ ;  /* 0x8000001a04064290 */ /* 0x006fd6000fffe03f */
[----:B---3--:R1:W2:Y:S01]  /*1140*/  @!P0 R2UR UR6, R4 ;  /* 0x00000000040683c2 */ /* 0x0082a200000e0000 */
[----:B------:R-:W-:-:S07]  /*1150*/  DEPBAR.LE SB1, 0x0, {2} ;  /* 0x000090040000791a */ /* 0x000fce0000000000 */
.L_x_441:
[----:B----4-:R-:W-:Y:S02]  /*1160*/  ULDC.64 UR4, c[0x0][0x258] ;  /* 0x0000960000047ab9 */ /* 0x010fe40000000a00 */
        /* <DEDUP_REMOVED lines=8> */
[----:B---3--:R-:W2:Y:S01]  /*11f0*/  @P0 LDG.E R0, [R4.64] ;  /* 0x0000000c04000981 */ /* 0x008ea2000c1e1900 */
        /* <DEDUP_REMOVED lines=49> */
.L_x_443:
        /* <DEDUP_REMOVED lines=18> */
.L_x_444:
        /* <DEDUP_REMOVED lines=70> */
.L_x_445:
[----:B------:R-:W-:Y:S02]  /*1a90*/  UMOV UR9, UR50 ;  /* 0x0000003200097c82 */ /* 0x000fe40008000000 */
.L_x_446:
[----:B------:R-:W1:Y:S01]  /*1aa0*/  S2R R10, SR_TID.X ;  /* 0x00000000000a7919 */ /* 0x000e620000002100 */
[----:B------:R-:W-:Y:S01]  /*1ab0*/  UIADD3 UR4, UP4, UP3, UR4, UR41, UR47 ;  /* 0x0000002904047290 */ /* 0x000fe2000fb9e02f */
[----:B------:R-:W-:Y:S01]  /*1ac0*/  SHF.R.S32.HI R223, RZ, 0x1f, R222 ;  /* 0x0000001fffdf7819 */ /* 0x000fe200000114de */
[----:B------:R-:W-:Y:S01]  /*1ad0*/  ULDC UR15, c[0x0][0x2e8] ;  /* 0x0000ba00000f7ab9 */ /* 0x000fe20000000800 */
[C---:B------:R-:W-:Y:S01]  /*1ae0*/  IADD3 R4, P1, R222.reuse, UR27, RZ ;  /* 0x0000001bde047c10 */ /* 0x040fe2000ff3e0ff */
[----:B------:R-:W-:Y:S01]  /*1af0*/  UIADD3 UR21, UP2, UP1, UR11, UR4, UR21 ;  /* 0x000000040b157290 */ /* 0x000fe2000f95e015 */
[----:B------:R-:W-:Y:S01]  /*1b00*/  IMAD.U32 R12, RZ, RZ, UR35 ;  /* 0x00000023ff0c7e24 */ /* 0x000fe2000f8e00ff */
[----:B------:R-:W-:Y:S01]  /*1b10*/  UIADD3.X UR4, UR7, UR48, UR53, UP4, UP3 ;  /* 0x0000003007047290 */ /* 0x000fe2000a7e6435 */
[----:B------:R-:W-:Y:S01]  /*1b20*/  BSSY B1, `(.L_x_442) ;  /* 0x00007ba000017945 */ /* 0x000fe20003800000 */
[----:B------:R-:W-:-:S02]  /*1b30*/  IADD3 R14, R222, 0x20, RZ ;  /* 0x00000020de0e7810 */ /* 0x000fc40007ffe0ff */
[----:B------:R-:W-:Y:S01]  /*1b40*/  UIADD3.X UR10, UR8, UR4, UR10, UP2, UP1 ;  /* 0x00000004080a7290 */ /* 0x000fe200097e240a */
[----:B------:R-:W-:Y:S02]  /*1b50*/  IADD3 R16, R222, 0x40, RZ ;  /* 0x00000040de107810 */ /* 0x000fe40007ffe0ff */
        /* <DEDUP_REMOVED lines=33> */
[----:B------:R-:W-:Y:S02]  /*1d70*/  ULDC.64 UR4, c[0x0][0x3c8] ;  /* 0x0000f20000047ab9 */ /* 0x000fe40000000a00 */
[----:B------:R-:W-:Y:S01]  /*1d80*/  IMAD.WIDE.U32 R4, R0, c[0x0][0x378], R4 ;  /* 0x0000de0000047a25 */ /* 0x000fe200078e0004 */
[----:B------:R-:W-:Y:S01]  /*1d90*/  LEA.HI R0, R11, R10, RZ, 0x5 ;  /* 0x0000000a0b007211 */ /* 0x000fe200078f28ff */
[----:B------:R-:W-:-:S03]  /*1da0*/  UISETP.GT.AND UP1, UPT, UR34, UR11, UPT ;  /* 0x0000000b2200728c */ /* 0x000fc6000bf24270 */
[----:B------:R-:W-:Y:S02]  /*1db0*/  LOP3.LUT R6, R0, 0xffffffe0, RZ, 0xc0, !PT ;  /* 0xffffffe000067812 */ /* 0x000fe400078ec0ff */
[----:B------:R-:W-:Y:S01]  /*1dc0*/  IADD3 R5, R5, UR6, RZ ;  /* 0x0000000605057c10 */ /* 0x000fe2000fffe0ff */
[----:B------:R-:W-:Y:S02]  /*1dd0*/  UIADD3 UR6, UR16, UR9, URZ ;  /* 0x0000000910067290 */ /* 0x000fe4000fffe03f */
[----:B------:R-:W-:Y:S01]  /*1de0*/  IMAD.IADD R6, R10, 0x1, -R6 ;  /* 0x000000010a067824 */ /* 0x000fe200078e0a06 */
[----:B------:R-:W-:Y:S01]  /*1df0*/  SHF.R.S32.HI R10, RZ, 0x5, R0 ;  /* 0x00000005ff0a7819 */ /* 0x000fe20000011400 */
[----:B------:R-:W-:Y:S01]  /*1e00*/  IMAD R0, R20, c[0x0][0x370], RZ ;  /* 0x0000dc0014007a24 */ /* 0x000fe200078e02ff */
[----:B------:R-:W-:Y:S02]  /*1e10*/  UIADD3 UR16, UR16, UR17, URZ ;  /* 0x0000001110107290 */ /* 0x000fe4000fffe03f */
[----:B------:R-:W-:Y:S01]  /*1e20*/  UIMAD.WIDE UR6, UR6, UR61, UR4 ;  /* 0x0000003d060672a5 */ /* 0x000fe2000f8e0204 */
[----:B------:R-:W-:Y:S01]  /*1e30*/  IMAD R10, R10, UR46, R6 ;  /* 0x0000002e0a0a7c24 */ /* 0x000fe2000f8e0206 */
[----:B------:R-:W-:Y:S01]  /*1e40*/  UIMAD.WIDE UR16, UR16, UR61, UR30 ;  /* 0x0000003d101072a5 */ /* 0x000fe2000f8e021e */
[C---:B------:R-:W-:Y:S01]  /*1e50*/  IMAD R11, R3.reuse, c[0x0][0x374], R0 ;  /* 0x0000dd00030b7a24 */ /* 0x040fe200078e0200 */
[----:B------:R-:W-:Y:S01]  /*1e60*/  UIADD3 UR5, UR34, -0x1, URZ ;  /* 0xffffffff22057890 */ /* 0x000fe2000fffe03f */
[----:B------:R-:W-:Y:S01]  /*1e70*/  IMAD.WIDE.U32 R6, R3, c[0x0][0x370], R4 ;  /* 0x0000dc0003067a25 */ /* 0x000fe200078e0004 */
[----:B------:R-:W-:Y:S01]  /*1e80*/  IADD3 R0, P1, R10, UR21, RZ ;  /* 0x000000150a007c10 */ /* 0x000fe2000ff3e0ff */
[----:B------:R-:W-:-:S02]  /*1e90*/  UMOV UR9, UR7 ;  /* 0x0000000700097c82 */ /* 0x000fc40008000000 */
[----:B------:R-:W-:Y:S01]  /*1ea0*/  IMAD.IADD R7, R7, 0x1, R11 ;  /* 0x0000000107077824 */ /* 0x000fe200078e020b */
[----:B------:R-:W-:Y:S01]  /*1eb0*/  LEA.HI.X.SX32 R10, R10, UR10, 0x1, P1 ;  /* 0x0000000a0a0a7c11 */ /* 0x000fe200088f0eff */
[----:B------:R-:W-:Y:S01]  /*1ec0*/  IMAD.WIDE.U32 R4, R12, c[0x0][0x1a8], R8 ;  /* 0x00006a000c047a25 */ /* 0x000fe200078e0008 */
[----:B------:R-:W-:Y:S01]  /*1ed0*/  LEA R190, P1, R0, c[0x0][0x350], 0x2 ;  /* 0x0000d40000be7a11 */ /* 0x000fe200078210ff */
[----:B------:R-:W-:Y:S01]  /*1ee0*/  UMOV UR10, UR6 ;  /* 0x00000006000a7c82 */ /* 0x000fe20008000000 */
[----:B------:R-:W-:Y:S01]  /*1ef0*/  LEA R194, P2, R6, c[0x0][0x330], 0x1 ;  /* 0x0000cc0006c27a11 */ /* 0x000fe200078408ff */
[----:B------:R-:W-:Y:S01]  /*1f00*/  UMOV UR7, UR17 ;  /* 0x0000001100077c82 */ /* 0x000fe20008000000 */
[----:B------:R-:W-:Y:S02]  /*1f10*/  LEA.HI.X R189, R0, c[0x0][0x354], R10, 0x2, P1 ;  /* 0x0000d50000bd7a11 */ /* 0x000fe400008f140a */
[----:B------:R-:W-:Y:S02]  /*1f20*/  PLOP3.LUT P1, PT, PT, PT, UP1, 0x80, 0x0 ;  /* 0x000000000000781c */ /* 0x000fe40003f2f018 */
[----:B------:R-:W-:-:S02]  /*1f30*/  LEA.HI.X R193, R6, c[0x0][0x334], R7, 0x1, P2 ;  /* 0x0000cd0006c17a11 */ /* 0x000fc400010f0c07 */
[----:B------:R-:W-:Y:S01]  /*1f40*/  IADD3 R0, R5, UR8, RZ ;  /* 0x0000000805007c10 */ /* 0x000fe2000fffe0ff */
[----:B------:R-:W-:Y:S01]  /*1f50*/  UMOV UR8, UR16 ;  /* 0x0000001000087c82 */ /* 0x000fe20008000000 */
[----:B------:R-:W-:-:S04]  /*1f60*/  LEA R192, P2, R4, c[0x0][0x160], 0x1 ;  /* 0x0000580004c07a11 */ /* 0x000fc800078408ff */
        /* <DEDUP_REMOVED lines=20> */
.L_x_448:
        /* <DEDUP_REMOVED lines=18> */
.L_x_449:
        /* <DEDUP_REMOVED lines=32> */
.L_x_451:
[----:B------:R-:W-:Y:S05]  /*23d0*/  BSYNC B0 ;  /* 0x0000000000007941 */ /* 0x000fea0003800000 */
.L_x_450:
[----:B------:R-:W-:Y:S01]  /*23e0*/  IADD3 R0, R3, 0x40, RZ ;  /* 0x0000004003007810 */ /* 0x000fe20007ffe0ff */
[----:B------:R-:W-:Y:S03]  /*23f0*/  BSSY B0, `(.L_x_452) ;  /* 0x0000012000007945 */ /* 0x000fe60003800000 */
[----:B------:R-:W-:-:S13]  /*2400*/  ISETP.GE.AND P3, PT, R0, UR4, PT ;  /* 0x0000000400007c0c */ /* 0x000fda000bf66270 */
        /* <DEDUP_REMOVED lines=16> */
.L_x_453:
[----:B------:R-:W-:Y:S05]  /*2510*/  BSYNC B0 ;  /* 0x0000000000007941 */ /* 0x000fea0003800000 */
.L_x_452:
        /* <DEDUP_REMOVED lines=29> */
.L_x_455:
[----:B------:R-:W-:Y:S05]  /*26f0*/  BSYNC B0 ;  /* 0x0000000000007941 */ /* 0x000fea0003800000 */
.L_x_454:
        /* <DEDUP_REMOVED lines=18> */
.L_x_447:
[----:B------:R-:W2:Y:S01]  /*2820*/  LDL R8, [R1+0x8] ;  /* 0x0000080001087983 */ /* 0x000ea20000100800 */
[----:B------:R-:W-:Y:S01]  /*2830*/  PLOP3.LUT P0, PT, PT, PT, UP6, 0x80, 0x0 ;  /* 0x000000000000781c */ /* 0x000fe20003f0f068 */
[----:B------:R-:W-:Y:S01]  /*2840*/  UIMAD UR4, UR5, -0x40, UR25 ;  /* 0xffffffc0050478a4 */ /* 0x000fe2000f8e0219 */
[----:B------:R-:W-:Y:S01]  /*2850*/  BSSY B0, `(.L_x_457) ;  /* 0x0000029000007945 */ /* 0x000fe20003800000 */
[----:B------:R-:W-:-:S10]  /*2860*/  ULEA.HI UR6, UR5, UR5, URZ, 0x1 ;  /* 0x0000000505067291 */ /* 0x000fd4000f8f083f */
[----:B------:R-:W-:Y:S01]  /*2870*/  @P0 BAR.SYNC.DEFER_BLOCKING 0x0 ;  /* 0x0000000000000b1d */ /* 0x000fe20000010000 */
[----:B------:R-:W-:Y:S01]  /*2880*/  ISETP.GE.AND P1, PT, R3, UR4, PT ;  /* 0x0000000403007c0c */ /* 0x000fe2000bf26270 */
[----:B------:R-:W-:-:S04]  /*2890*/  ULOP3.LUT UR6, UR6, 0xfffffffe, URZ, 0xc0, !UPT ;  /* 0xfffffffe06067892 */ /* 0x000fc8000f8ec03f */
[----:B------:R-:W-:-:S04]  /*28a0*/  UIADD3 UR6, UR5, -UR6, URZ ;  /* 0x8000000605067290 */ /* 0x000fc8000fffe03f */
[----:B------:R-:W-:Y:S01]  /*28b0*/  UISETP.NE.AND UP0, UPT, UR6, 0x1, UPT ;  /* 0x000000010600788c */ /* 0x000fe2000bf05270 */
[----:B--2---:R-:W-:-:S05]  /*28c0*/  IMAD.SHL.U32 R0, R8, 0x2, RZ ;  /* 0x0000000208007824 */ /* 0x004fca00078e00ff */
        /* <DEDUP_REMOVED lines=33> */
.L_x_458:
[----:B------:R-:W-:Y:S05]  /*2ae0*/  BSYNC B0 ;  /* 0x0000000000007941 */ /* 0x000fea0003800000 */
.L_x_457:
[----:B------:R-:W-:Y:S01]  /*2af0*/  PLOP3.LUT P0, PT, PT, PT, UP0, 0x80, 0x0 ;  /* 0x000000000000781c */ /* 0x000fe20003f0f008 */
[----:B------:R-:W-:Y:S01]  /*2b00*/  BSSY B0, `(.L_x_459) ;  /* 0x0000034000007945 */ /* 0x000fe20003800000 */
[----:B--2---:R-:W-:-:S04]  /*2b10*/  IADD3 R4, R8, 0x1800, RZ ;  /* 0x0000180008047810 */ /* 0x004fc80007ffe0ff */
        /* <DEDUP_REMOVED lines=16> */
.L_x_460:
        /* <DEDUP_REMOVED lines=34> */
.L_x_461:
[----:B------:R-:W-:Y:S05]  /*2e40*/  BSYNC B0 ;  /* 0x0000000000007941 */ /* 0x000fea0003800000 */
.L_x_459:
[----:B------:R-:W3:Y:S01]  /*2e50*/  LDL R21, [R1+0x18] ;  /* 0x0000180001157983 */ /* 0x000ee20000100800 */
[----:B------:R-:W-:Y:S01]  /*2e60*/  IMAD.MOV.U32 R239, RZ, RZ, 0x7f800000 ;  /* 0x7f800000ffef7424 */ /* 0x000fe200078e00ff */
[----:B------:R-:W-:Y:S01]  /*2e70*/  ULDC.64 UR16, c[0x0][0x198] ;  /* 0x0000660000107ab9 */ /* 0x000fe20000000a00 */
[----:B------:R-:W-:Y:S02]  /*2e80*/  IMAD.MOV.U32 R240, RZ, RZ, 0x7f800000 ;  /* 0x7f800000fff07424 */ /* 0x000fe400078e00ff */
[----:B------:R-:W-:Y:S01]  /*2e90*/  IMAD.MOV.U32 R237, RZ, RZ, 0x7f800000 ;  /* 0x7f800000ffed7424 */ /* 0x000fe200078e00ff */
[----:B------:R-:W-:Y:S01]  /*2ea0*/  UIMAD UR6, UR20, UR16, URZ ;  /* 0x00000010140672a4 */ /* 0x000fe2000f8e023f */
[----:B------:R-:W-:Y:S02]  /*2eb0*/  IMAD.U32 R17, RZ, RZ, UR24 ;  /* 0x00000018ff117e24 */ /* 0x000fe4000f8e00ff */
[----:B------:R-:W-:Y:S01]  /*2ec0*/  IMAD.MOV.U32 R238, RZ, RZ, 0x7f800000 ;  /* 0x7f800000ffee7424 */ /* 0x000fe200078e00ff */
[----:B------:R-:W-:Y:S01]  /*2ed0*/  UIMAD UR6, UR24, UR17, UR6 ;  /* 0x00000011180672a4 */ /* 0x000fe2000f8e0206 */
[----:B------:R-:W-:Y:S01]  /*2ee0*/  BSSY B0, `(.L_x_462) ;  /* 0x0000045000007945 */ /* 0x000fe20003800000 */
[----:B--23--:R-:W-:-:S02]  /*2ef0*/  IADD3 R5, R21, 0x28, RZ ;  /* 0x0000002815057810 */ /* 0x00cfc40007ffe0ff */
[----:B------:R-:W-:Y:S02]  /*2f00*/  IADD3 R4, R21, 0x8, RZ ;  /* 0x0000000815047810 */ /* 0x000fe40007ffe0ff */
[----:B------:R-:W-:Y:S02]  /*2f10*/  ISETP.GE.AND P3, PT, R5, UR4, PT ;  /* 0x0000000405007c0c */ /* 0x000fe4000bf66270 */
[C---:B------:R-:W-:Y:S02]  /*2f20*/  IADD3 R6, R21.reuse, 0x20, RZ ;  /* 0x0000002015067810 */ /* 0x040fe40007ffe0ff */
[----:B------:R-:W-:Y:S01]  /*2f30*/  ISETP.GE.AND P5, PT, R4, UR4, PT ;  /* 0x0000000404007c0c */ /* 0x000fe2000bfa6270 */
[C---:B------:R-:W-:Y:S01]  /*2f40*/  IMAD.SHL.U32 R4, R21.reuse, 0x4, RZ ;  /* 0x0000000415047824 */ /* 0x040fe200078e00ff */
[----:B------:R-:W-:Y:S02]  /*2f50*/  ISETP.GE.AND P6, PT, R21, UR4, PT ;  /* 0x0000000415007c0c */ /* 0x000fe4000bfc6270 */
[----:B------:R-:W-:-:S02]  /*2f60*/  SHF.R.S32.HI R19, RZ, 0x1f, R21 ;  /* 0x0000001fff137819 */ /* 0x000fc40000011415 */
[----:B------:R-:W-:Y:S02]  /*2f70*/  ISETP.GE.AND P4, PT, R6, UR4, PT ;  /* 0x0000000406007c0c */ /* 0x000fe4000bf86270 */
[----:B------:R-:W-:Y:S02]  /*2f80*/  SHF.R.S32.HI R7, RZ, 0x1f, R5 ;  /* 0x0000001fff077819 */ /* 0x000fe40000011405 */
[----:B------:R-:W-:Y:S02]  /*2f90*/  @!P3 LEA R6, P1, R5, UR8, 0x2 ;  /* 0x000000080506bc11 */ /* 0x000fe4000f8210ff */
[----:B------:R-:W-:Y:S02]  /*2fa0*/  IADD3 R4, P2, R4, UR8, RZ ;  /* 0x0000000804047c10 */ /* 0x000fe4000ff5e0ff */
[----:B------:R-:W-:Y:S01]  /*2fb0*/  SHF.L.U64.HI R8, R21, 0x2, R19 ;  /* 0x0000000215087819 */ /* 0x000fe20000010213 */
[----:B------:R-:W-:Y:S01]  /*2fc0*/  UIMAD UR4, UR18, -0x80, UR14 ;  /* 0xffffff80120478a4 */ /* 0x000fe2000f8e020e */
[----:B------:R-:W-:-:S02]  /*2fd0*/  @!P3 LEA.HI.X R7, R5, UR7, R7, 0x2, P1 ;  /* 0x000000070507bc11 */ /* 0x000fc400088f1407 */
[----:B------:R-:W-:-:S03]  /*2fe0*/  IADD3.X R5, R8, UR7, RZ, P2, !PT ;  /* 0x0000000708057c10 */ /* 0x000fc600097fe4ff */
[----:B------:R2:W5:Y:S04]  /*2ff0*/  @!P3 LDG.E R238, [R6.64] ;  /* 0x0000000c06eeb981 */ /* 0x000568000c1e1900 */
[----:B------:R3:W5:Y:S01]  /*3000*/  @!P6 LDG.E R239, [R4.64] ;  /* 0x0000000c04efe981 */ /* 0x000762000c1e1900 */
[----:B------:R-:W-:-:S03]  /*3010*/  ISETP.GE.AND P6, PT, R3, UR4, PT ;  /* 0x0000000403007c0c */ /* 0x000fc6000bfc6270 */
[----:B------:R3:W5:Y:S04]  /*3020*/  @!P5 LDG.E R240, [R4.64+0x20] ;  /* 0x0000200c04f0d981 */ /* 0x000768000c1e1900 */
[----:B------:R3:W5:Y:S06]  /*3030*/  @!P4 LDG.E R237, [R4.64+0x80] ;  /* 0x0000800c04edc981 */ /* 0x00076c000c1e1900 */
[----:B------:R4:W-:Y:S04]  /*3040*/  @P6 STS [R0+0x9000], RZ ;  /* 0x009000ff00006388 */ /* 0x0009e80000000800 */
[----:B------:R4:W-:Y:S04]  /*3050*/  @P6 STS [R0+0x9004], RZ ;  /* 0x009004ff00006388 */ /* 0x0009e80000000800 */
[----:B------:R4:W-:Y:S04]  /*3060*/  @P6 STS.64 [R0+0x9008], RZ ;  /* 0x009008ff00006388 */ /* 0x0009e80000000a00 */
[----:B------:R4:W-:Y:S04]  /*3070*/  @P6 STS.128 [R0+0xb000], RZ ;  /* 0x00b000ff00006388 */ /* 0x0009e80000000c00 */
[----:B------:R4:W-:Y:S01]  /*3080*/  @P6 STS.128 [R0+0xd000], RZ ;  /* 0x00d000ff00006388 */ /* 0x0009e20000000c00 */
[----:B---3--:R-:W-:-:S05]  /*3090*/  IMAD.WIDE.U32 R4, R17, c[0x0][0x198], R222 ;  /* 0x0000660011047a25 */ /* 0x008fca00078e00de */
[----:B--2---:R-:W-:Y:S01]  /*30a0*/  IADD3 R6, P1, R4, UR22, RZ ;  /* 0x0000001604067c10 */ /* 0x004fe2000ff3e0ff */
[----:B------:R-:W-:-:S05]  /*30b0*/  IMAD.U32 R4, RZ, RZ, UR6 ;  /* 0x00000006ff047e24 */ /* 0x000fca000f8e00ff */
[----:B------:R-:W-:Y:S01]  /*30c0*/  IADD3.X R7, R5, UR29, R4, P1, !PT ;  /* 0x0000001d05077c10 */ /* 0x000fe20008ffe404 */
[----:B------:R-:W-:-:S04]  /*30d0*/  IMAD R4, R18, c[0x0][0x1b0], RZ ;  /* 0x00006c0012047a24 */ /* 0x000fc800078e02ff */
[C---:B------:R-:W-:Y:S02]  /*30e0*/  IMAD R4, R15.reuse, c[0x0][0x1b4], R4 ;  /* 0x00006d000f047a24 */ /* 0x040fe400078e0204 */
[----:B------:R-:W-:-:S04]  /*30f0*/  IMAD.WIDE.U32 R6, R15, c[0x0][0x1b0], R6 ;  /* 0x00006c000f067a25 */ /* 0x000fc800078e0006 */
[----:B------:R-:W-:Y:S01]  /*3100*/  IMAD.IADD R13, R7, 0x1, R4 ;  /* 0x00000001070d7824 */ /* 0x000fe200078e0204 */
[----:B------:R-:W-:Y:S05]  /*3110*/  @P6 BRA `(.L_x_463) ;  /* 0x0000021000006947 */ /* 0x000fea0003800000 */
[----:B----4-:R-:W-:Y:S01]  /*3120*/  ISETP.GE.AND P4, PT, R222, c[0x0][0x220], PT ;  /* 0x00008800de007a0c */ /* 0x010fe20003f86270 */
        /* <DEDUP_REMOVED lines=32> */
.L_x_463:
[----:B----4-:R-:W-:Y:S05]  /*3330*/  BSYNC B0 ;  /* 0x0000000000007941 */ /* 0x010fea0003800000 */
.L_x_462:
[----:B------:R-:W-:Y:S01]  /*3340*/  IADD3 R4, R3, 0x40, RZ ;  /* 0x0000004003047810 */ /* 0x000fe20007ffe0ff */
[----:B------:R-:W-:Y:S03]  /*3350*/  BSSY B0, `(.L_x_464) ;  /* 0x0000026000007945 */ /* 0x000fe60003800000 */
[----:B------:R-:W-:-:S13]  /*3360*/  ISETP.GE.AND P5, PT, R4, UR4, PT ;  /* 0x0000000404007c0c */ /* 0x000fda000bfa6270 */
        /* <DEDUP_REMOVED lines=10> */
[----:B--2---:R-:W-:-:S04]  /*3410*/  IMAD.WIDE.U32 R10, R4, c[0x0][0x198], R6 ;  /* 0x00006600040a7a25 */ /* 0x004fc800078e0006 */
        /* <DEDUP_REMOVED lines=25> */
.L_x_465:
[----:B------:R-:W-:Y:S05]  /*35b0*/  BSYNC B0 ;  /* 0x0000000000007941 */ /* 0x000fea0003800000 */
.L_x_464:
[----:B------:R-:W-:Y:S01]  /*35c0*/  ULDC.64 UR16, c[0x0][0x1a0] ;  /* 0x0000680000107ab9 */ /* 0x000fe20000000a00 */
[----:B------:R-:W-:Y:S01]  /*35d0*/  IMAD.WIDE.U32 R4, R17, c[0x0][0x1a0], R222 ;  /* 0x0000680011047a25 */ /* 0x000fe200078e00de */
[----:B------:R-:W-:Y:S01]  /*35e0*/  UIMAD UR4, UR20, UR16, URZ ;  /* 0x00000010140472a4 */ /* 0x000fe2000f8e023f */
[----:B------:R4:W-:Y:S01]  /*35f0*/  @P6 STS [R0+0xf000], RZ ;  /* 0x00f000ff00006388 */ /* 0x0009e20000000800 */
[----:B------:R-:W-:Y:S02]  /*3600*/  BSSY B0, `(.L_x_466) ;  /* 0x000002f000007945 */ /* 0x000fe40003800000 */
[----:B------:R-:W-:Y:S01]  /*3610*/  UIMAD UR4, UR24, UR17, UR4 ;  /* 0x00000011180472a4 */ /* 0x000fe2000f8e0204 */
[----:B------:R4:W-:Y:S01]  /*3620*/  @P6 STS [R0+0xf004], RZ ;  /* 0x00f004ff00006388 */ /* 0x0009e20000000800 */
[----:B--2---:R-:W-:-:S03]  /*3630*/  IADD3 R6, P1, R4, UR23, RZ ;  /* 0x0000001704067c10 */ /* 0x004fc6000ff3e0ff */
[----:B------:R4:W-:Y:S01]  /*3640*/  @P6 STS.64 [R0+0xf008], RZ ;  /* 0x00f008ff00006388 */ /* 0x0009e20000000a00 */
[----:B------:R-:W-:-:S03]  /*3650*/  MOV R4, UR4 ;  /* 0x0000000400047c02 */ /* 0x000fc60008000f00 */
[----:B------:R4:W-:Y:S01]  /*3660*/  @P6 STS.128 [R0+0x11000], RZ ;  /* 0x011000ff00006388 */ /* 0x0009e20000000c00 */
[----:B------:R-:W-:Y:S01]  /*3670*/  IADD3.X R7, R5, UR28, R4, P1, !PT ;  /* 0x0000001c05077c10 */ /* 0x000fe20008ffe404 */
[----:B------:R-:W-:Y:S02]  /*3680*/  IMAD R4, R18, c[0x0][0x1b8], RZ ;  /* 0x00006e0012047a24 */ /* 0x000fe400078e02ff */
[----:B------:R4:W-:Y:S02]  /*3690*/  @P6 STS.128 [R0+0x13000], RZ ;  /* 0x013000ff00006388 */ /* 0x0009e40000000c00 */
        /* <DEDUP_REMOVED lines=37> */
.L_x_467:
[----:B------:R-:W-:Y:S05]  /*38f0*/  BSYNC B0 ;  /* 0x0000000000007941 */ /* 0x000fea0003800000 */
.L_x_466:
        /* <DEDUP_REMOVED lines=14> */
[C---:B------:R-:W-:Y:S01]  /*39e0*/  @!P4 LEA R6, P5, R8.reuse, c[0x0][0x170], 0x1 ;  /* 0x00005c000806ca11 */ /* 0x040fe200078a08ff */
[----:B------:R2:W-:Y:S01]  /*39f0*/  @P4 STS.128 [R0+0x10000], RZ ;  /* 0x010000ff00004388 */ /* 0x0005e20000000c00 */
[----:B------:R-:W-:Y:S01]  /*3a00*/  @!P3 LEA R4, P2, R8, c[0x0][0x170], 0x1 ;  /* 0x00005c000804ba11 */ /* 0x000fe200078408ff */
[----:B------:R-:W-:-:S05]  /*3a10*/  IMAD.IADD R3, R9, 0x1, R3 ;  /* 0x0000000109037824 */ /* 0x000fca00078e0203 */
        /* <DEDUP_REMOVED lines=19> */
.L_x_469:
[----:B------:R-:W-:Y:S05]  /*3b50*/  BSYNC B0 ;  /* 0x0000000000007941 */ /* 0x000fea0003800000 */
.L_x_468:
[----:B-1234-:R-:W-:Y:S01]  /*3b60*/  IMAD.U32 R0, RZ, RZ, UR25 ;  /* 0x00000019ff007e24 */ /* 0x01efe2000f8e00ff */
[----:B------:R-:W-:Y:S01]  /*3b70*/  IADD3 R3, R21, 0x1, RZ ;  /* 0x0000000115037810 */ /* 0x000fe20007ffe0ff */
[----:B------:R-:W0:Y:S01]  /*3b80*/  LDGDEPBAR ;  /* 0x00000000000079af */ /* 0x000e220000000000 */
[----:B------:R-:W-:Y:S01]  /*3b90*/  IMAD.SHL.U32 R175, R183, 0x2, RZ ;  /* 0x00000002b7af7824 */ /* 0x000fe200078e00ff */
[----:B------:R-:W-:Y:S01]  /*3ba0*/  UIADD3 UR15, UR25, 0x80, UR24 ;  /* 0x00000080190f7890 */ /* 0x000fe2000fffe018 */
[----:B------:R-:W-:Y:S01]  /*3bb0*/  IADD3 R4, R3, UR14, -R0 ;  /* 0x0000000e03047c10 */ /* 0x000fe2000fffe800 */
        /* <DEDUP_REMOVED lines=8> */
[----:B------:R-:W-:Y:S01]  /*3c40*/  CS2R R130, SRZ ;  /* 0x0000000000827805 */ /* 0x000fe2000001ff00 */
        /* <DEDUP_REMOVED lines=12> */
[----:B------:R-:W-:Y:S01]  /*3d10*/  CS2R R114, SRZ ;  /* 0x0000000000727805 */ /* 0x000fe2000001ff00 */
[----:B------:R-:W-:Y:S01]  /*3d20*/  IMAD.SHL.U32 R241, R0, 0x8, RZ ;  /* 0x0000000800f17824 */ /* 0x000fe200078e00ff */
[----:B------:R-:W-:Y:S01]  /*3d30*/  CS2R R112, SRZ ;  /* 0x0000000000707805 */ /* 0x000fe2000001ff00 */
[----:B------:R-:W-:Y:S01]  /*3d40*/  CS2R R106, SRZ ;  /* 0x00000000006a7805 */ /* 0x000fe2000001ff00 */
[----:B------:R-:W-:Y:S01]  /*3d50*/  IADD3 R0, R5, 0x40, RZ ;  /* 0x0000004005007810 */ /* 0x000fe20007ffe0ff */
[----:B------:R-:W-:Y:S01]  /*3d60*/  CS2R R104, SRZ ;  /* 0x0000000000687805 */ /* 0x000fe2000001ff00 */
[----:B------:R-:W-:Y:S01]  /*3d70*/  CS2R R102, SRZ ;  /* 0x0000000000667805 */ /* 0x000fe2000001ff00 */
[----:B------:R-:W-:Y:S01]  /*3d80*/  CS2R R100, SRZ ;  /* 0x0000000000647805 */ /* 0x000fe2000001ff00 */
[----:B-1----:R-:W-:Y:S01]  /*3d90*/  SHF.L.U64.HI R4, R21, 0x2, R19 ;  /* 0x0000000215047819 */ /* 0x002fe20000010213 */
[----:B------:R-:W-:Y:S01]  /*3da0*/  IMAD.IADD R0, R241, 0x1, R0 ;  /* 0x00000001f1007824 */ /* 0x000fe200078e0200 */
[----:B------:R-:W-:Y:S01]  /*3db0*/  CS2R R94, SRZ ;  /* 0x00000000005e7805 */ /* 0x000fe2000001ff00 */
[----:B------:R-:W-:Y:S01]  /*3dc0*/  CS2R R92, SRZ ;  /* 0x00000000005c7805 */ /* 0x000fe2000001ff00 */
[----:B------:R-:W-:Y:S01]  /*3dd0*/  CS2R R98, SRZ ;  /* 0x0000000000627805 */ /* 0x000fe2000001ff00 */
[----:B------:R1:W-:Y:S01]  /*3de0*/  STL [R1], R4 ;  /* 0x0000000401007387 */ /* 0x0003e20000100800 */
        /* <DEDUP_REMOVED lines=24> */
[----:B-1----:R-:W-:Y:S01]  /*3f70*/  IADD3 R4, R5, 0x20, RZ ;  /* 0x0000002005047810 */ /* 0x002fe20007ffe0ff */
[----:B------:R-:W-:Y:S01]  /*3f80*/  CS2R R48, SRZ ;  /* 0x0000000000307805 */ /* 0x000fe2000001ff00 */
[----:B------:R-:W-:Y:S01]  /*3f90*/  CS2R R42, SRZ ;  /* 0x00000000002a7805 */ /* 0x000fe2000001ff00 */
[----:B------:R-:W-:Y:S01]  /*3fa0*/  CS2R R40, SRZ ;  /* 0x0000000000287805 */ /* 0x000fe2000001ff00 */
[----:B------:R-:W-:Y:S01]  /*3fb0*/  IADD3 R4, R241, R4, RZ ;  /* 0x00000004f1047210 */ /* 0x000fe20007ffe0ff */
[----:B------:R-:W-:Y:S01]  /*3fc0*/  CS2R R38, SRZ ;  /* 0x0000000000267805 */ /* 0x000fe2000001ff00 */
[----:B------:R-:W-:Y:S01]  /*3fd0*/  CS2R R36, SRZ ;  /* 0x0000000000247805 */ /* 0x000fe2000001ff00 */
[----:B------:R-:W-:Y:S01]  /*3fe0*/  SHF.L.U32 R252, R21, 0x2, RZ ;  /* 0x0000000215fc7819 */ /* 0x000fe200000006ff */
[----:B------:R-:W-:Y:S01]  /*3ff0*/  IMAD.IADD R176, R175, 0x1, R182 ;  /* 0x00000001afb07824 */ /* 0x000fe200078e02b6 */
[C---:B------:R-:W-:Y:S01]  /*4000*/  IADD3 R5, R241.reuse, R4, RZ ;  /* 0x00000004f1057210 */ /* 0x040fe20007ffe0ff */
[C---:B------:R-:W-:Y:S01]  /*4010*/  IMAD.IADD R4, R241.reuse, 0x1, R0 ;  /* 0x00000001f1047824 */ /* 0x040fe200078e0200 */
[C---:B------:R-:W-:Y:S01]  /*4020*/  IADD3 R243, R222.reuse, 0x40, RZ ;  /* 0x00000040def37810 */ /* 0x040fe20007ffe0ff */
[----:B------:R-:W-:Y:S01]  /*4030*/  UIADD3 UR15, UR15, -UR14, URZ ;  /* 0x8000000e0f0f7290 */ /* 0x000fe2000fffe03f */
[----:B------:R-:W-:Y:S01]  /*4040*/  IADD3 R242, R222, 0x20, RZ ;  /* 0x00000020def27810 */ /* 0x000fe20007ffe0ff */
[C---:B------:R-:W-:Y:S01]  /*4050*/  IMAD.IADD R247, R241.reuse, 0x1, R5 ;  /* 0x00000001f1f77824 */ /* 0x040fe200078e0205 */
[----:B------:R-:W-:-:S03]  /*4060*/  IADD3 R245, R241, R4, RZ ;  /* 0x00000004f1f57210 */ /* 0x000fc60007ffe0ff */
[C---:B------:R-:W-:Y:S02]  /*4070*/  IMAD.IADD R246, R241.reuse, 0x1, R247 ;  /* 0x00000001f1f67824 */ /* 0x040fe400078e02f7 */
[----:B------:R-:W-:-:S03]  /*4080*/  IMAD.IADD R244, R241, 0x1, R245 ;  /* 0x00000001f1f47824 */ /* 0x000fc600078e02f5 */
[C---:B------:R-:W-:Y:S01]  /*4090*/  IADD3 R249, R241.reuse, R246, RZ ;  /* 0x000000f6f1f97210 */ /* 0x040fe20007ffe0ff */
[----:B------:R-:W-:Y:S02]  /*40a0*/  IMAD.IADD R248, R241, 0x1, R244 ;  /* 0x00000001f1f87824 */ /* 0x000fe400078e02f4 */
.L_x_472:
[----:B------:R-:W0:Y:S01]  /*40b0*/  LDGDEPBAR ;  /* 0x00000000000079af */ /* 0x000e220000000000 */
[----:B------:R-:W-:Y:S01]  /*40c0*/  IADD3 R0, R182, R174, RZ ;  /* 0x000000aeb6007210 */ /* 0x000fe20007ffe0ff */
[----:B------:R-:W-:Y:S01]  /*40d0*/  USHF.L.U32 UR6, UR5, 0x6, URZ ;  /* 0x0000000605067899 */ /* 0x000fe2000800063f */
[----:B-----5:R-:W-:Y:S01]  /*40e0*/  FSETP.NEU.FTZ.AND P1, PT, R239, -INF , PT ;  /* 0xff800000ef00780b */ /* 0x020fe20003f3d000 */
[----:B------:R-:W-:Y:S02]  /*40f0*/  USHF.L.U32 UR4, UR18, 0x7, URZ ;  /* 0x0000000712047899 */ /* 0x000fe4000800063f */
[----:B------:R-:W-:Y:S02]  /*4100*/  UISETP.GE.AND UP0, UPT, UR6, UR15, UPT ;  /* 0x0000000f0600728c */ /* 0x000fe4000bf06270 */
[----:B------:R-:W2:Y:S01]  /*4110*/  LDL R196, [R1+0x4] ;  /* 0x0000040001c47983 */ /* 0x000ea20000100800 */
[----:B------:R-:W-:Y:S02]  /*4120*/  UIADD3 UR4, UR4, 0x80, URZ ;  /* 0x0000008004047890 */ /* 0x000fe4000fffe03f */
[----:B------:R-:W-:Y:S01]  /*4130*/  UISETP.GT.AND UP3, UPT, UR5, UR11, UPT ;  /* 0x0000000b0500728c */ /* 0x000fe2000bf64270 */
[----:B------:R-:W3:Y:S01]  /*4140*/  LDL R195, [R1+0x14] ;  /* 0x0000140001c37983 */ /* 0x000ee20000100800 */
[----:B------:R-:W-:Y:S06]  /*4150*/  UISETP.LT.AND UP0, UPT, UR4, UR14, UP0 ;  /* 0x0000000e0400728c */ /* 0x000fec0008701270 */
[----:B------:R-:W-:Y:S01]  /*4160*/  PLOP3.LUT P0, PT, PT, PT, UP0, 0x80, 0x0 ;  /* 0x000000000000781c */ /* 0x000fe20003f0f008 */
[----:B------:R-:W-:Y:S04]  /*4170*/  DEPBAR.LE SB0, 0x0 ;  /* 0x000080000000791a */ /* 0x000fe80000000000 */
[----:B------:R-:W-:Y:S08]  /*4180*/  BAR.SYNC.DEFER_BLOCKING 0x0 ;  /* 0x0000000000007b1d */ /* 0x000ff00000010000 */
[----:B------:R-:W-:Y:S08]  /*4190*/  LDSM.16.M88.4 R32, [R174] ;  /* 0x00000000ae20783b */ /* 0x000ff00000000200 */
[----:B------:R-:W1:Y:S08]  /*41a0*/  LDSM.16.M88.4 R16, [R173+0x9000] ;  /* 0x00900000ad10783b */ /* 0x000e700000000200 */
[----:B------:R-:W4:Y:S08]  /*41b0*/  LDSM.16.M88.4 R28, [R174+0x800] ;  /* 0x00080000ae1c783b */ /* 0x000f300000000200 */
[----:B------:R-:W4:Y:S08]  /*41c0*/  LDSM.16.M88.4 R132, [R173+0x9400] ;  /* 0x00940000ad84783b */ /* 0x000f300000000200 */
[----:B------:R-:W-:Y:S08]  /*41d0*/  LDSM.16.M88.4 R136, [R0] ;  /* 0x000000000088783b */ /* 0x000ff00000000200 */
[----:B------:R-:W4:Y:S01]  /*41e0*/  LDSM.16.M88.4 R140, [R172+0x9000] ;  /* 0x00900000ac8c783b */ /* 0x000f220000000200 */
[-C--:B-1----:R-:W-:Y:S07]  /*41f0*/  HMMA.16816.F32 R4, R32, R16.reuse, RZ ;  /* 0x000000102004723c */ /* 0x082fee00000018ff */
[----:B------:R-:W1:Y:S01]  /*4200*/  LDSM.16.M88.4 R144, [R0+0x800] ;  /* 0x000800000090783b */ /* 0x000e620000000200 */
[C---:B----4-:R-:W-:Y:S07]  /*4210*/  HMMA.16816.F32 R8, R28.reuse, R16, RZ ;  /* 0x000000101c08723c */ /* 0x050fee00000018ff */
[----:B------:R-:W4:Y:S01]  /*4220*/  LDSM.16.M88.4 R148, [R172+0x9400] ;  /* 0x00940000ac94783b */ /* 0x000f220000000200 */
[-C--:B------:R-:W-:Y:S07]  /*4230*/  HMMA.16816.F32 R12, R28, R18.reuse, RZ ;  /* 0x000000121c0c723c */ /* 0x080fee00000018ff */
[----:B------:R-:W-:Y:S01]  /*4240*/  LDSM.16.M88.4 R152, [R174+0x1000] ;  /* 0x00100000ae98783b */ /* 0x000fe20000000200 */
[C---:B------:R-:W-:Y:S07]  /*4250*/  HMMA.16816.F32 R16, R32.reuse, R18, RZ ;  /* 0x000000122010723c */ /* 0x040fee00000018ff */
[----:B------:R-:W1:Y:S01]  /*4260*/  LDSM.16.M88.4 R156, [R173+0xb000] ;  /* 0x00b00000ad9c783b */ /* 0x000e620000000200 */
[-C--:B------:R-:W-:Y:S07]  /*4270*/  HMMA.16816.F32 R20, R32, R132.reuse, RZ ;  /* 0x000000842014723c */ /* 0x080fee00000018ff */
[----:B------:R-:W-:Y:S01]  /*4280*/  LDSM.16.M88.4 R160, [R173+0xb400] ;  /* 0x00b40000ada0783b */ /* 0x000fe20000000200 */
[C---:B------:R-:W-:Y:S07]  /*4290*/  HMMA.16816.F32 R24, R28.reuse, R132, RZ ;  /* 0x000000841c18723c */ /* 0x040fee00000018ff */
[----:B------:R-:W-:Y:S01]  /*42a0*/  LDSM.16.M88.4 R164, [R0+0x1000] ;  /* 0x0010000000a4783b */ /* 0x000fe20000000200 */
[-C--:B------:R-:W-:Y:S07]  /*42b0*/  HMMA.16816.F32 R28, R28, R134.reuse, RZ ;  /* 0x000000861c1c723c */ /* 0x080fee00000018ff */
[----:B------:R-:W-:Y:S01]  /*42c0*/  LDSM.16.M88.4 R168, [R172+0xb000] ;  /* 0x00b00000aca8783b */ /* 0x000fe20000000200 */
[----:B------:R-:W-:Y:S07]  /*42d0*/  HMMA.16816.F32 R32, R32, R134, RZ ;  /* 0x000000862020723c */ /* 0x000fee00000018ff */
[----:B------:R-:W4:Y:S01]  /*42e0*/  LDSM.16.M88.4 R132, [R174+0x1800] ;  /* 0x00180000ae84783b */ /* 0x000f220000000200 */
[-C--:B------:R-:W-:Y:S08]  /*42f0*/  HMMA.16816.F32 R4, R136, R140.reuse, R4 ;  /* 0x0000008c8804723c */ /* 0x080ff00000001804 */
[C---:B-1----:R-:W-:Y:S08]  /*4300*/  HMMA.16816.F32 R8, R144.reuse, R140, R8 ;  /* 0x0000008c9008723c */ /* 0x042ff00000001808 */
[-C--:B------:R-:W-:Y:S08]  /*4310*/  HMMA.16816.F32 R12, R144, R142.reuse, R12 ;  /* 0x0000008e900c723c */ /* 0x080ff0000000180c */
[C---:B------:R-:W-:Y:S01]  /*4320*/  HMMA.16816.F32 R16, R136.reuse, R142, R16 ;  /* 0x0000008e8810723c */ /* 0x040fe20000001810 */
[----:B------:R-:W-:Y:S07]  /*4330*/  LDSM.16.M88.4 R140, [R172+0xb400] ;  /* 0x00b40000ac8c783b */ /* 0x000fee0000000200 */
[-C--:B----4-:R-:W-:Y:S08]  /*4340*/  HMMA.16816.F32 R20, R136, R148.reuse, R20 ;  /* 0x000000948814723c */ /* 0x090ff00000001814 */
[C---:B------:R-:W-:Y:S08]  /*4350*/  HMMA.16816.F32 R24, R144.reuse, R148, R24 ;  /* 0x000000949018723c */ /* 0x040ff00000001818 */
[-C--:B------:R-:W-:Y:S01]  /*4360*/  HMMA.16816.F32 R28, R144, R150.reuse, R28 ;  /* 0x00000096901c723c */ /* 0x080fe2000000181c */
[----:B------:R-:W-:Y:S07]  /*4370*/  LDSM.16.M88.4 R144, [R174+0x2000] ;  /* 0x00200000ae90783b */ /* 0x000fee0000000200 */
[----:B------:R-:W-:Y:S01]  /*4380*/  HMMA.16816.F32 R32, R136, R150, R32 ;  /* 0x000000968820723c */ /* 0x000fe20000001820 */
[----:B------:R-:W1:Y:S07]  /*4390*/  LDSM.16.M88.4 R136, [R0+0x1800] ;  /* 0x001800000088783b */ /* 0x000e6e0000000200 */
[-C--:B------:R-:W-:Y:S01]  /*43a0*/  HMMA.16816.F32 R4, R152, R156.reuse, R4 ;  /* 0x0000009c9804723c */ /* 0x080fe20000001804 */
[----:B------:R-:W4:Y:S07]  /*43b0*/  LDSM.16.M88.4 R148, [R173+0xd000] ;  /* 0x00d00000ad94783b */ /* 0x000f2e0000000200 */
        /* <DEDUP_REMOVED lines=16> */
[C---:B------:R-:W-:Y:S08]  /*44c0*/  HMMA.16816.F32 R24, R136.reuse, R140, R24 ;  /* 0x0000008c8818723c */ /* 0x040ff00000001818 */
[-C--:B------:R-:W-:Y:S01]  /*44d0*/  HMMA.16816.F32 R28, R136, R142.reuse, R28 ;  /* 0x0000008e881c723c */ /* 0x080fe2000000181c */
[----:B------:R1:W3:Y:S07]  /*44e0*/  LDSM.16.M88.4 R136, [R0+0x2800] ;  /* 0x002800000088783b */ /* 0x0002ee0000000200 */
[----:B------:R-:W-:Y:S08]  /*44f0*/  HMMA.16816.F32 R32, R164, R142, R32 ;  /* 0x0000008ea420723c */ /* 0x000ff00000001820 */
[-C--:B----4-:R-:W-:Y:S08]  /*4500*/  HMMA.16816.F32 R4, R144, R148.reuse, R4 ;  /* 0x000000949004723c */ /* 0x090ff00000001804 */
[C---:B--2---:R-:W-:Y:S01]  /*4510*/  HMMA.16816.F32 R8, R132.reuse, R148, R8 ;  /* 0x000000948408723c */ /* 0x044fe20000001808 */
[----:B-1----:R-:W-:Y:S04]  /*4520*/  MOV R0, UR18 ;  /* 0x0000001200007c02 */ /* 0x002fe80008000f00 */
[----:B---3--:R-:W-:Y:S03]  /*4530*/  @!P0 LEA R0, R0, R195, 0x7 ;  /* 0x000000c300008211 */ /* 0x008fe600078e38ff */
[-C--:B------:R-:W-:Y:S08]  /*4540*/  HMMA.16816.F32 R12, R132, R150.reuse, R12 ;  /* 0x00000096840c723c */ /* 0x080ff0000000180c */
[C---:B------:R-:W-:Y:S08]  /*4550*/  HMMA.16816.F32 R16, R144.reuse, R150, R16 ;  /* 0x000000969010723c */ /* 0x040ff00000001810 */
[-C--:B------:R-:W-:Y:S08]  /*4560*/  HMMA.16816.F32 R20, R144, R152.reuse, R20 ;  /* 0x000000989014723c */ /* 0x080ff00000001814 */
[C---:B------:R-:W-:Y:S08]  /*4570*/  HMMA.16816.F32 R24, R132.reuse, R152, R24 ;  /* 0x000000988418723c */ /* 0x040ff00000001818 */
[-C--:B------:R-:W-:Y:S08]  /*4580*/  HMMA.16816.F32 R28, R132, R154.reuse, R28 ;  /* 0x0000009a841c723c */ /* 0x080ff0000000181c */
[----:B------:R-:W-:Y:S01]  /*4590*/  HMMA.16816.F32 R32, R144, R154, R32 ;  /* 0x0000009a9020723c */ /* 0x000fe20000001820 */
[----:B------:R-:W2:Y:S07]  /*45a0*/  LDL R144, [R1] ;  /* 0x0000000001907983 */ /* 0x000eae0000100800 */
        /* <DEDUP_REMOVED lines=10> */
[----:B------:R-:W3:Y:S01]  /*4650*/  MUFU.TANH R164, R5 ;  /* 0x0000000500a47308 */ /* 0x000ee20000002400 */
        /* <DEDUP_REMOVED lines=14> */
[----:B----4-:R-:W-:Y:S09]  /*4740*/  @!P0 IADD3 R8, R196, UR6, RZ ;  /* 0x00000006c4088c10 */ /* 0x010ff2000fffe0ff */
[----:B------:R4:W3:Y:S10]  /*4750*/  MUFU.TANH R197, R7 ;  /* 0x0000000700c57308 */ /* 0x0008f40000002400 */
[----:B------:R3:W-:Y:S01]  /*4760*/  MUFU.TANH R210, R9 ;  /* 0x0000000900d27308 */ /* 0x0007e20000002400 */
[----:B-1----:R-:W-:Y:S05]  /*4770*/  FMUL.FTZ R11, R239, 1.4426950216293334961 ;  /* 0x3fb8aa3bef0b7820 */ /* 0x002fea0000410000 */
[----:B------:R-:W-:Y:S04]  /*4780*/  FSEL R11, R11, RZ, P1 ;  /* 0x000000ff0b0b7208 */ /* 0x000fe80000800000 */
[----:B------:R1:W-:Y:S01]  /*4790*/  MUFU.TANH R206, R13 ;  /* 0x0000000d00ce7308 */ /* 0x0003e20000002400 */
[----:B----4-:R-:W4:Y:S09]  /*47a0*/  LDSM.16.M88.4 R4, [R172+0xd400] ;  /* 0x00d40000ac04783b */ /* 0x010f320000000200 */
[----:B------:R1:W1:Y:S01]  /*47b0*/  MUFU.TANH R216, R14 ;  /* 0x0000000e00d87308 */ /* 0x0002620000002400 */
[----:B---3--:R-:W-:Y:S09]  /*47c0*/  MOV R9, R148 ;  /* 0x0000009400097202 */ /* 0x008ff20000000f00 */
[----:B------:R-:W-:Y:S01]  /*47d0*/  MUFU.TANH R167, R18 ;  /* 0x0000001200a77308 */ /* 0x000fe20000002400 */
[----:B-1----:R-:W-:Y:S04]  /*47e0*/  @!P0 IMNMX R13, R8, UR14, PT ;  /* 0x0000000e080d8c17 */ /* 0x002fe8000b800200 */
[-C--:B------:R-:W-:Y:S05]  /*47f0*/  @!P0 ISETP.GE.AND P2, PT, R0, R13.reuse, PT ;  /* 0x0000000d0000820c */ /* 0x080fea0003f46270 */
[----:B------:R1:W-:Y:S01]  /*4800*/  MUFU.TANH R219, R10 ;  /* 0x0000000a00db7308 */ /* 0x0003e20000002400 */
[----:B------:R-:W-:Y:S02]  /*4810*/  @!P0 FSEL R9, R148, -INF , !P2 ;  /* 0xff80000094098808 */ /* 0x000fe40005000000 */
[----:B------:R-:W-:Y:S04]  /*4820*/  @!P0 IADD3 R14, R0, 0x1, RZ ;  /* 0x00000001000e8810 */ /* 0x000fe80007ffe0ff */
[----:B------:R-:W-:Y:S03]  /*4830*/  @!P0 ISETP.GE.AND P1, PT, R14, R13, PT ;  /* 0x0000000d0e00820c */ /* 0x000fe60003f26270 */
[----:B------:R-:W-:Y:S01]  /*4840*/  MUFU.TANH R166, R19 ;  /* 0x0000001300a67308 */ /* 0x000fe20000002400 */
[-C--:B----4-:R-:W-:Y:S09]  /*4850*/  HMMA.16816.F32 R20, R156, R4.reuse, R20 ;  /* 0x000000049c14723c */ /* 0x090ff20000001814 */
[----:B------:R3:W4:Y:S01]  /*4860*/  MUFU.TANH R207, R12 ;  /* 0x0000000c00cf7308 */ /* 0x0007220000002400 */
[C---:B------:R-:W-:Y:S04]  /*4870*/  HMMA.16816.F32 R24, R136.reuse, R4, R24 ;  /* 0x000000048818723c */ /* 0x040fe80000001818 */
[--C-:B-1----:R-:W-:Y:S01]  /*4880*/  FFMA.FTZ R10, R9, c[0x0][0x23c], -R11.reuse ;  /* 0x00008f00090a7a23 */ /* 0x102fe2000001080b */
[----:B------:R-:W-:Y:S02]  /*4890*/  MOV R9, R164 ;  /* 0x000000a400097202 */ /* 0x000fe40000000f00 */
[----:B------:R-:W-:Y:S02]  /*48a0*/  @!P0 FSEL R9, R164, -INF , !P1 ;  /* 0xff800000a4098808 */ /* 0x000fe40004800000 */
[----:B------:R1:W-:Y:S01]  /*48b0*/  MUFU.EX2 R201, R10 ;  /* 0x0000000a00c97308 */ /* 0x0003e20000000800 */
[----:B------:R-:W-:Y:S01]  /*48c0*/  FSETP.NEU.FTZ.AND P1, PT, R240, -INF , PT ;  /* 0xff800000f000780b */ /* 0x000fe20003f3d000 */
[-C--:B------:R-:W-:Y:S03]  /*48d0*/  HMMA.16816.F32 R28, R136, R6.reuse, R28 ;  /* 0x00000006881c723c */ /* 0x080fe6000000181c */
[----:B------:R-:W-:Y:S01]  /*48e0*/  FFMA.FTZ R5, R9, c[0x0][0x23c], -R11 ;  /* 0x00008f0009057a23 */ /* 0x000fe2000001080b */
[----:B------:R-:W-:Y:S01]  /*48f0*/  @!P0 IADD3 R9, R8, 0x20, RZ ;  /* 0x0000002008098810 */ /* 0x000fe20007ffe0ff */
[----:B------:R-:W-:Y:S01]  /*4900*/  FMUL.FTZ R20, R20, c[0x0][0x2ec] ;  /* 0x0000bb0014147a20 */ /* 0x000fe20000410000 */
[----:B------:R-:W-:Y:S02]  /*4910*/  MOV R4, R198 ;  /* 0x000000c600047202 */ /* 0x000fe40000000f00 */
[----:B------:R4:W-:Y:S01]  /*4920*/  MUFU.EX2 R145, R5 ;  /* 0x0000000500917308 */ /* 0x0009e20000000800 */
[----:B------:R-:W-:Y:S01]  /*4930*/  @!P0 IMNMX R9, R9, UR14, PT ;  /* 0x0000000e09098c17 */ /* 0x000fe2000b800200 */
[----:B------:R-:W-:Y:S04]  /*4940*/  HMMA.16816.F32 R32, R156, R6, R32 ;  /* 0x000000069c20723c */ /* 0x000fe80000001820 */
[C---:B---3--:R-:W-:Y:S01]  /*4950*/  @!P0 IADD3 R12, R8.reuse, 0x8, RZ ;  /* 0x00000008080c8810 */ /* 0x048fe20007ffe0ff */
[----:B------:R-:W-:Y:S01]  /*4960*/  FMUL.FTZ R21, R21, c[0x0][0x2ec] ;  /* 0x0000bb0015157a20 */ /* 0x000fe20000410000 */
[----:B------:R-:W-:Y:S01]  /*4970*/  @!P0 IADD3 R8, R8, 0x28, RZ ;  /* 0x0000002808088810 */ /* 0x000fe20007ffe0ff */
[----:B------:R-:W-:Y:S01]  /*4980*/  FMUL.FTZ R22, R22, c[0x0][0x2ec] ;  /* 0x0000bb0016167a20 */ /* 0x000fe20000410000 */
[----:B------:R-:W-:Y:S01]  /*4990*/  MUFU.TANH R161, R20 ;  /* 0x0000001400a17308 */ /* 0x000fe20000002400 */
[----:B------:R-:W-:Y:S03]  /*49a0*/  @!P0 IMNMX R12, R12, UR14, PT ;  /* 0x0000000e0c0c8c17 */ /* 0x000fe6000b800200 */
[----:B-1----:R-:W-:Y:S01]  /*49b0*/  FMUL.FTZ R10, R240, 1.4426950216293334961 ;  /* 0x3fb8aa3bf00a7820 */ /* 0x002fe20000410000 */
[-C--:B------:R-:W-:Y:S01]  /*49c0*/  @!P0 ISETP.GE.AND P2, PT, R0, R12.reuse, PT ;  /* 0x0000000c0000820c */ /* 0x080fe20003f46270 */
[----:B------:R-:W-:Y:S01]  /*49d0*/  FMUL.FTZ R28, R28, c[0x0][0x2ec] ;  /* 0x0000bb001c1c7a20 */ /* 0x000fe20000410000 */
[----:B------:R-:W-:Y:S01]  /*49e0*/  @!P0 IMNMX R8, R8, UR14, PT ;  /* 0x0000000e08088c17 */ /* 0x000fe2000b800200 */
[----:B------:R-:W-:Y:S01]  /*49f0*/  FMUL.FTZ R29, R29, c[0x0][0x2ec] ;  /* 0x0000bb001d1d7a20 */ /* 0x000fe20000410000 */
[----:B------:R-:W-:Y:S01]  /*4a00*/  @!P0 FSEL R4, R198, -INF , !P2 ;  /* 0xff800000c6048808 */ /* 0x000fe20005000000 */
[----:B------:R-:W1:Y:S01]  /*4a10*/  MUFU.TANH R214, R15 ;  /* 0x0000000f00d67308 */ /* 0x000e620000002400 */
[----:B------:R-:W-:Y:S01]  /*4a20*/  FSEL R10, R10, RZ, P1 ;  /* 0x000000ff0a0a7208 */ /* 0x000fe20000800000 */
[----:B------:R-:W-:Y:S01]  /*4a30*/  FMUL.FTZ R30, R30, c[0x0][0x2ec] ;  /* 0x0000bb001e1e7a20 */ /* 0x000fe20000410000 */
[----:B------:R-:W-:Y:S01]  /*4a40*/  @!P0 ISETP.GE.AND P1, PT, R14, R12, PT ;  /* 0x0000000c0e00820c */ /* 0x000fe20003f26270 */
[----:B------:R-:W-:Y:S01]  /*4a50*/  FMUL.FTZ R31, R31, c[0x0][0x2ec] ;  /* 0x0000bb001f1f7a20 */ /* 0x000fe20000410000 */
[----:B------:R-:W-:Y:S01]  /*4a60*/  @!P0 ISETP.GE.AND P2, PT, R0, R9, PT ;  /* 0x000000090000820c */ /* 0x000fe20003f46270 */
[--C-:B----4-:R-:W-:Y:S01]  /*4a70*/  FFMA.FTZ R5, R4, c[0x0][0x23c], -R10.reuse ;  /* 0x00008f0004057a23 */ /* 0x110fe2000001080a */
[----:B------:R-:W-:Y:S01]  /*4a80*/  MOV R4, R197 ;  /* 0x000000c500047202 */ /* 0x000fe20000000f00 */
[----:B------:R-:W-:Y:S01]  /*4a90*/  FMUL.FTZ R32, R32, c[0x0][0x2ec] ;  /* 0x0000bb0020207a20 */ /* 0x000fe20000410000 */
[----:B------:R-:W-:Y:S01]  /*4aa0*/  @!P0 FSEL R4, R197, -INF , !P1 ;  /* 0xff800000c5048808 */ /* 0x000fe20004800000 */
[----:B------:R3:W-:Y:S01]  /*4ab0*/  MUFU.EX2 R228, R5 ;  /* 0x0000000500e47308 */ /* 0x0007e20000000800 */
[----:B------:R-:W-:Y:S01]  /*4ac0*/  FSETP.NEU.FTZ.AND P1, PT, R237, -INF , PT ;  /* 0xff800000ed00780b */ /* 0x000fe20003f3d000 */
[----:B------:R-:W-:Y:S01]  /*4ad0*/  FMUL.FTZ R33, R33, c[0x0][0x2ec] ;  /* 0x0000bb0021217a20 */ /* 0x000fe20000410000 */
[----:B------:R-:W-:Y:S01]  /*4ae0*/  MOV R6, R216 ;  /* 0x000000d800067202 */ /* 0x000fe20000000f00 */
[----:B------:R-:W-:Y:S02]  /*4af0*/  FFMA.FTZ R4, R4, c[0x0][0x23c], -R10 ;  /* 0x00008f0004047a23 */ /* 0x000fe4000001080a */
[----:B------:R-:W-:Y:S02]  /*4b00*/  FMUL.FTZ R34, R34, c[0x0][0x2ec] ;  /* 0x0000bb0022227a20 */ /* 0x000fe40000410000 */
[----:B------:R-:W-:Y:S02]  /*4b10*/  FMUL.FTZ R35, R35, c[0x0][0x2ec] ;  /* 0x0000bb0023237a20 */ /* 0x000fe40000410000 */
[----:B------:R4:W1:Y:S01]  /*4b20*/  MUFU.TANH R162, R16 ;  /* 0x0000001000a27308 */ /* 0x0008620000002400 */
[----:B------:R-:W-:Y:S02]  /*4b30*/  FMUL.FTZ R23, R23, c[0x0][0x2ec] ;  /* 0x0000bb0017177a20 */ /* 0x000fe40000410000 */
[----:B------:R-:W-:Y:S02]  /*4b40*/  FMUL.FTZ R24, R24, c[0x0][0x2ec] ;  /* 0x0000bb0018187a20 */ /* 0x000fe40000410000 */
[----:B------:R-:W-:Y:S02]  /*4b50*/  FMUL.FTZ R25, R25, c[0x0][0x2ec] ;  /* 0x0000bb0019197a20 */ /* 0x000fe40000410000 */
[----:B------:R-:W-:Y:S02]  /*4b60*/  FMUL.FTZ R26, R26, c[0x0][0x2ec] ;  /* 0x0000bb001a1a7a20 */ /* 0x000fe40000410000 */
[----:B------:R-:W-:Y:S01]  /*4b70*/  FMUL.FTZ R27, R27, c[0x0][0x2ec] ;  /* 0x0000bb001b1b7a20 */ /* 0x000fe20000410000 */
[----:B------:R1:W-:Y:S01]  /*4b80*/  MUFU.EX2 R226, R4 ;  /* 0x0000000400e27308 */ /* 0x0003e20000000800 */
[----:B---3--:R-:W-:Y:S05]  /*4b90*/  FMUL.FTZ R5, R237, 1.4426950216293334961 ;  /* 0x3fb8aa3bed057820 */ /* 0x008fea0000410000 */
[----:B------:R-:W-:Y:S04]  /*4ba0*/  FSEL R5, R5, RZ, P1 ;  /* 0x000000ff05057208 */ /* 0x000fe80000800000 */
[----:B------:R3:W2:Y:S01]  /*4bb0*/  MUFU.TANH R154, R17 ;  /* 0x00000011009a7308 */ /* 0x0006a20000002400 */
[----:B------:R-:W-:Y:S01]  /*4bc0*/  @!P0 ISETP.GE.AND P1, PT, R14, R9, PT ;  /* 0x000000090e00820c */ /* 0x000fe20003f26270 */
[----:B----4-:R-:W-:Y:S08]  /*4bd0*/  FMUL.FTZ R16, R238, 1.4426950216293334961 ;  /* 0x3fb8aa3bee107820 */ /* 0x010ff00000410000 */
[----:B------:R-:W4:Y:S01]  /*4be0*/  MUFU.TANH R160, R21 ;  /* 0x0000001500a07308 */ /* 0x000f220000002400 */
[----:B-1----:R-:W-:Y:S02]  /*4bf0*/  MOV R4, R212 ;  /* 0x000000d400047202 */ /* 0x002fe40000000f00 */
[----:B------:R-:W-:Y:S02]  /*4c00*/  @!P0 FSEL R4, R212, -INF , !P2 ;  /* 0xff800000d4048808 */ /* 0x000fe40005000000 */
[----:B------:R-:W-:Y:S05]  /*4c10*/  @!P0 ISETP.GE.AND P2, PT, R0, R8, PT ;  /* 0x000000080000820c */ /* 0x000fea0003f46270 */
[----:B------:R-:W1:Y:S01]  /*4c20*/  MUFU.TANH R169, R22 ;  /* 0x0000001600a97308 */ /* 0x000e620000002400 */
[--C-:B------:R-:W-:Y:S01]  /*4c30*/  FFMA.FTZ R15, R4, c[0x0][0x23c], -R5.reuse ;  /* 0x00008f00040f7a23 */ /* 0x100fe20000010805 */
[----:B------:R-:W-:Y:S02]  /*4c40*/  MOV R4, R210 ;  /* 0x000000d200047202 */ /* 0x000fe40000000f00 */
[----:B------:R-:W-:Y:S02]  /*4c50*/  @!P0 FSEL R4, R210, -INF , !P1 ;  /* 0xff800000d2048808 */ /* 0x000fe40004800000 */
[----:B------:R-:W-:Y:S03]  /*4c60*/  FSETP.NEU.FTZ.AND P1, PT, R238, -INF , PT ;  /* 0xff800000ee00780b */ /* 0x000fe60003f3d000 */
[--C-:B---3--:R-:W-:Y:S01]  /*4c70*/  FFMA.FTZ R17, R4, c[0x0][0x23c], -R5.reuse ;  /* 0x00008f0004117a23 */ /* 0x108fe20000010805 */
[----:B------:R3:W-:Y:S01]  /*4c80*/  MUFU.EX2 R232, R15 ;  /* 0x0000000f00e87308 */ /* 0x0007e20000000800 */
[----:B------:R-:W-:Y:S02]  /*4c90*/  FSEL R4, R16, RZ, P1 ;  /* 0x000000ff10047208 */ /* 0x000fe40000800000 */
[----:B------:R-:W-:Y:S02]  /*4ca0*/  @!P0 ISETP.GE.AND P1, PT, R14, R8, PT ;  /* 0x000000080e00820c */ /* 0x000fe40003f26270 */
[----:B------:R-:W-:Y:S02]  /*4cb0*/  MOV R14, R218 ;  /* 0x000000da000e7202 */ /* 0x000fe40000000f00 */
[----:B------:R-:W-:Y:S02]  /*4cc0*/  @!P0 FSEL R14, R218, -INF , !P1 ;  /* 0xff800000da0e8808 */ /* 0x000fe40004800000 */
[----:B------:R-:W-:Y:S01]  /*4cd0*/  MOV R16, R207 ;  /* 0x000000cf00107202 */ /* 0x000fe20000000f00 */
[----:B------:R-:W-:Y:S02]  /*4ce0*/  MUFU.EX2 R231, R17 ;  /* 0x0000001100e77308 */ /* 0x000fe40000000800 */
[--C-:B------:R-:W-:Y:S08]  /*4cf0*/  FFMA.FTZ R14, R14, c[0x0][0x23c], -R4.reuse ;  /* 0x00008f000e0e7a23 */ /* 0x100ff00000010804 */
[----:B------:R1:W-:Y:S01]  /*4d00*/  MUFU.EX2 R235, R14 ;  /* 0x0000000e00eb7308 */ /* 0x0003e20000000800 */
[----:B---3--:R-:W-:Y:S02]  /*4d10*/  MOV R15, R219 ;  /* 0x000000db000f7202 */ /* 0x008fe40000000f00 */
[----:B------:R-:W-:Y:S07]  /*4d20*/  @!P0 FSEL R15, R219, -INF , !P2 ;  /* 0xff800000db0f8808 */ /* 0x000fee0005000000 */
[----:B------:R-:W3:Y:S01]  /*4d30*/  MUFU.TANH R168, R23 ;  /* 0x0000001700a87308 */ /* 0x000ee20000002400 */
[--C-:B------:R-:W-:Y:S09]  /*4d40*/  FFMA.FTZ R15, R15, c[0x0][0x23c], -R4.reuse ;  /* 0x00008f000f0f7a23 */ /* 0x100ff20000010804 */
[----:B------:R2:W-:Y:S01]  /*4d50*/  MUFU.EX2 R236, R15 ;  /* 0x0000000f00ec7308 */ /* 0x0005e20000000800 */
[C---:B-1----:R-:W-:Y:S09]  /*4d60*/  @!P0 IADD3 R14, R0.reuse, 0x9, RZ ;  /* 0x00000009000e8810 */ /* 0x042ff20007ffe0ff */
[----:B------:R-:W1:Y:S10]  /*4d70*/  MUFU.TANH R196, R24 ;  /* 0x0000001800c47308 */ /* 0x000e740000002400 */
[----:B------:R-:W1:Y:S01]  /*4d80*/  MUFU.TANH R195, R25 ;  /* 0x0000001900c37308 */ /* 0x000e620000002400 */
[----:B--2---:R-:W-:Y:S04]  /*4d90*/  @!P0 IADD3 R15, R0, 0x8, RZ ;  /* 0x00000008000f8810 */ /* 0x004fe80007ffe0ff */
[-C--:B------:R-:W-:Y:S05]  /*4da0*/  @!P0 ISETP.GE.AND P1, PT, R15, R9.reuse, PT ;  /* 0x000000090f00820c */ /* 0x080fea0003f26270 */
[----:B------:R-:W2:Y:S01]  /*4db0*/  MUFU.TANH R209, R26 ;  /* 0x0000001a00d17308 */ /* 0x000ea20000002400 */
[----:B------:R-:W-:Y:S02]  /*4dc0*/  @!P0 FSEL R16, R207, -INF , !P1 ;  /* 0xff800000cf108808 */ /* 0x000fe40004800000 */
[----:B------:R-:W-:Y:S03]  /*4dd0*/  @!P0 ISETP.GE.AND P1, PT, R14, R9, PT ;  /* 0x000000090e00820c */ /* 0x000fe60003f26270 */
[--C-:B------:R-:W-:Y:S01]  /*4de0*/  FFMA.FTZ R17, R16, c[0x0][0x23c], -R5.reuse ;  /* 0x00008f0010117a23 */ /* 0x100fe20000010805 */
[----:B------:R-:W-:Y:S02]  /*4df0*/  MOV R16, R206 ;  /* 0x000000ce00107202 */ /* 0x000fe40000000f00 */
[----:B------:R-:W-:Y:S01]  /*4e00*/  @!P0 FSEL R16, R206, -INF , !P1 ;  /* 0xff800000ce108808 */ /* 0x000fe20004800000 */
[----:B------:R-:W1:Y:S01]  /*4e10*/  MUFU.TANH R208, R27 ;  /* 0x0000001b00d07308 */ /* 0x000e620000002400 */
[CC--:B------:R-:W-:Y:S03]  /*4e20*/  @!P0 ISETP.GE.AND P1, PT, R15.reuse, R8.reuse, PT ;  /* 0x000000080f00820c */ /* 0x0c0fe60003f26270 */
[----:B------:R-:W-:Y:S01]  /*4e30*/  FFMA.FTZ R7, R16, c[0x0][0x23c], -R5 ;  /* 0x00008f0010077a23 */ /* 0x000fe20000010805 */
[----:B------:R-:W-:Y:S02]  /*4e40*/  @!P0 FSEL R6, R216, -INF , !P1 ;  /* 0xff800000d8068808 */ /* 0x000fe40004800000 */
[----:B------:R-:W-:Y:S03]  /*4e50*/  @!P0 ISETP.GE.AND P1, PT, R14, R8, PT ;  /* 0x000000080e00820c */ /* 0x000fe60003f26270 */
[----:B------:R1:W-:Y:S10]  /*4e60*/  MUFU.EX2 R224, R7 ;  /* 0x0000000700e07308 */ /* 0x0003f40000000800 */
[----:B------:R-:W-:Y:S10]  /*4e70*/  MUFU.TANH R165, R28 ;  /* 0x0000001c00a57308 */ /* 0x000ff40000002400 */
[----:B------:R-:W2:Y:S01]  /*4e80*/  MUFU.TANH R163, R29 ;  /* 0x0000001d00a37308 */ /* 0x000ea20000002400 */
[--C-:B-1----:R-:W-:Y:S01]  /*4e90*/  FFMA.FTZ R7, R6, c[0x0][0x23c], -R4.reuse ;  /* 0x00008f0006077a23 */ /* 0x102fe20000010804 */
[----:B------:R-:W-:Y:S02]  /*4ea0*/  MOV R6, R214 ;  /* 0x000000d600067202 */ /* 0x000fe40000000f00 */
[----:B------:R-:W-:Y:S02]  /*4eb0*/  @!P0 FSEL R6, R214, -INF , !P1 ;  /* 0xff800000d6068808 */ /* 0x000fe40004800000 */
[CC--:B------:R-:W-:Y:S04]  /*4ec0*/  @!P0 ISETP.GE.AND P1, PT, R15.reuse, R13.reuse, PT ;  /* 0x0000000d0f00820c */ /* 0x0c0fe80003f26270 */
[----:B------:R-:W-:Y:S01]  /*4ed0*/  MUFU.EX2 R234, R7 ;  /* 0x0000000700ea7308 */ /* 0x000fe20000000800 */
[----:B------:R-:W-:Y:S09]  /*4ee0*/  FFMA.FTZ R6, R6, c[0x0][0x23c], -R4 ;  /* 0x00008f0006067a23 */ /* 0x000ff20000010804 */
[----:B------:R1:W-:Y:S10]  /*4ef0*/  MUFU.EX2 R233, R6 ;  /* 0x0000000600e97308 */ /* 0x0003f40000000800 */
[----:B------:R-:W2:Y:S10]  /*4f00*/  MUFU.TANH R200, R30 ;  /* 0x0000001e00c87308 */ /* 0x000eb40000002400 */
[----:B------:R-:W2:Y:S01]  /*4f10*/  MUFU.TANH R150, R32 ;  /* 0x0000002000967308 */ /* 0x000ea20000002400 */
[----:B-1----:R-:W-:Y:S02]  /*4f20*/  MOV R6, R162 ;  /* 0x000000a200067202 */ /* 0x002fe40000000f00 */
[----:B------:R-:W-:Y:S02]  /*4f30*/  @!P0 FSEL R6, R162, -INF , !P1 ;  /* 0xff800000a2068808 */ /* 0x000fe40004800000 */
[----:B------:R-:W-:Y:S05]  /*4f40*/  @!P0 ISETP.GE.AND P1, PT, R14, R13, PT ;  /* 0x0000000d0e00820c */ /* 0x000fea0003f26270 */
[----:B------:R-:W1:Y:S01]  /*4f50*/  MUFU.TANH R149, R33 ;  /* 0x0000002100957308 */ /* 0x000e620000002400 */
[--C-:B------:R-:W-:Y:S01]  /*4f60*/  FFMA.FTZ R7, R6, c[0x0][0x23c], -R11.reuse ;  /* 0x00008f0006077a23 */ /* 0x100fe2000001080b */
[----:B------:R-:W-:Y:S02]  /*4f70*/  MOV R6, R154 ;  /* 0x0000009a00067202 */ /* 0x000fe40000000f00 */
[----:B------:R-:W-:Y:S02]  /*4f80*/  @!P0 FSEL R6, R154, -INF , !P1 ;  /* 0xff8000009a068808 */ /* 0x000fe40004800000 */
[-C--:B------:R-:W-:Y:S04]  /*4f90*/  @!P0 ISETP.GE.AND P1, PT, R15, R12.reuse, PT ;  /* 0x0000000c0f00820c */ /* 0x080fe80003f26270 */
[----:B------:R1:W-:Y:S10]  /*4fa0*/  MUFU.EX2 R159, R7 ;  /* 0x00000007009f7308 */ /* 0x0003f40000000800 */
[----:B------:R-:W2:Y:S10]  /*4fb0*/  MUFU.TANH R152, R34 ;  /* 0x0000002200987308 */ /* 0x000eb40000002400 */
[----:B------:R-:W2:Y:S01]  /*4fc0*/  MUFU.TANH R151, R35 ;  /* 0x0000002300977308 */ /* 0x000ea20000002400 */
[--C-:B-1----:R-:W-:Y:S01]  /*4fd0*/  FFMA.FTZ R7, R6, c[0x0][0x23c], -R11.reuse ;  /* 0x00008f0006077a23 */ /* 0x102fe2000001080b */
[----:B------:R-:W-:Y:S02]  /*4fe0*/  MOV R6, R167 ;  /* 0x000000a700067202 */ /* 0x000fe40000000f00 */
[----:B------:R-:W-:Y:S02]  /*4ff0*/  @!P0 FSEL R6, R167, -INF , !P1 ;  /* 0xff800000a7068808 */ /* 0x000fe40004800000 */
[----:B------:R-:W-:Y:S04]  /*5000*/  @!P0 ISETP.GE.AND P1, PT, R14, R12, PT ;  /* 0x0000000c0e00820c */ /* 0x000fe80003f26270 */
[----:B------:R1:W-:Y:S01]  /*5010*/  MUFU.EX2 R158, R7 ;  /* 0x00000007009e7308 */ /* 0x0003e20000000800 */
[--C-:B------:R-:W-:Y:S01]  /*5020*/  FFMA.FTZ R14, R6, c[0x0][0x23c], -R10.reuse ;  /* 0x00008f00060e7a23 */ /* 0x100fe2000001080a */
[----:B------:R-:W-:Y:S02]  /*5030*/  MOV R6, R166 ;  /* 0x000000a600067202 */ /* 0x000fe40000000f00 */
[----:B------:R-:W-:Y:S06]  /*5040*/  @!P0 FSEL R6, R166, -INF , !P1 ;  /* 0xff800000a6068808 */ /* 0x000fec0004800000 */
[----:B------:R2:W-:Y:S01]  /*5050*/  MUFU.EX2 R205, R14 ;  /* 0x0000000e00cd7308 */ /* 0x0005e20000000800 */
[--C-:B------:R-:W-:Y:S01]  /*5060*/  FFMA.FTZ R15, R6, c[0x0][0x23c], -R10.reuse ;  /* 0x00008f00060f7a23 */ /* 0x100fe2000001080a */
[C---:B------:R-:W-:Y:S08]  /*5070*/  @!P0 IADD3 R6, R0.reuse, 0x11, RZ ;  /* 0x0000001100068810 */ /* 0x040ff00007ffe0ff */
[----:B------:R3:W-:Y:S01]  /*5080*/  MUFU.EX2 R204, R15 ;  /* 0x0000000f00cc7308 */ /* 0x0007e20000000800 */
[----:B-1----:R-:W-:Y:S04]  /*5090*/  @!P0 IADD3 R7, R0, 0x10, RZ ;  /* 0x0000001000078810 */ /* 0x002fe80007ffe0ff */
[----:B------:R-:W-:Y:S05]  /*50a0*/  @!P0 ISETP.GE.AND P1, PT, R7, R13, PT ;  /* 0x0000000d0700820c */ /* 0x000fea0003f26270 */
[----:B------:R-:W1:Y:S01]  /*50b0*/  MUFU.TANH R199, R31 ;  /* 0x0000001f00c77308 */ /* 0x000e620000002400 */
[----:B--2---:R-:W-:Y:S02]  /*50c0*/  MOV R14, R161 ;  /* 0x000000a1000e7202 */ /* 0x004fe40000000f00 */
[----:B------:R-:W-:Y:S02]  /*50d0*/  @!P0 FSEL R14, R161, -INF , !P1 ;  /* 0xff800000a10e8808 */ /* 0x000fe40004800000 */
[----:B------:R-:W-:Y:S05]  /*50e0*/  @!P0 ISETP.GE.AND P1, PT, R6, R13, PT ;  /* 0x0000000d0600820c */ /* 0x000fea0003f26270 */
[----:B------:R-:W2:Y:S01]  /*50f0*/  MUFU.EX2 R227, R17 ;  /* 0x0000001100e37308 */ /* 0x000ea20000000800 */
[--C-:B---3--:R-:W-:Y:S01]  /*5100*/  FFMA.FTZ R15, R14, c[0x0][0x23c], -R11.reuse ;  /* 0x00008f000e0f7a23 */ /* 0x108fe2000001080b */
[----:B----4-:R-:W-:Y:S02]  /*5110*/  MOV R14, R160 ;  /* 0x000000a0000e7202 */ /* 0x010fe40000000f00 */
[----:B------:R-:W-:Y:S02]  /*5120*/  @!P0 FSEL R14, R160, -INF , !P1 ;  /* 0xff800000a00e8808 */ /* 0x000fe40004800000 */
[-C--:B------:R-:W-:Y:S04]  /*5130*/  @!P0 ISETP.GE.AND P1, PT, R7, R12.reuse, PT ;  /* 0x0000000c0700820c */ /* 0x080fe80003f26270 */
[----:B------:R3:W-:Y:S02]  /*5140*/  MUFU.EX2 R157, R15 ;  /* 0x0000000f009d7308 */ /* 0x0007e40000000800 */
[----:B---3--:R-:W-:Y:S01]  /*5150*/  FFMA.FTZ R15, R14, c[0x0][0x23c], -R11 ;  /* 0x00008f000e0f7a23 */ /* 0x008fe2000001080b */
[----:B------:R-:W-:Y:S02]  /*5160*/  MOV R14, R169 ;  /* 0x000000a9000e7202 */ /* 0x000fe40000000f00 */
[----:B------:R-:W-:Y:S05]  /*5170*/  @!P0 FSEL R14, R169, -INF , !P1 ;  /* 0xff800000a90e8808 */ /* 0x000fea0004800000 */
[----:B------:R3:W-:Y:S01]  /*5180*/  MUFU.EX2 R156, R15 ;  /* 0x0000000f009c7308 */ /* 0x0007e20000000800 */
[----:B------:R-:W-:Y:S01]  /*5190*/  @!P0 ISETP.GE.AND P1, PT, R6, R12, PT ;  /* 0x0000000c0600820c */ /* 0x000fe20003f26270 */
[--C-:B---3--:R-:W-:Y:S01]  /*51a0*/  FFMA.FTZ R15, R14, c[0x0][0x23c], -R10.reuse ;  /* 0x00008f000e0f7a23 */ /* 0x108fe2000001080a */
[----:B------:R-:W-:Y:S02]  /*51b0*/  MOV R14, R168 ;  /* 0x000000a8000e7202 */ /* 0x000fe40000000f00 */
[----:B------:R-:W-:Y:S05]  /*51c0*/  @!P0 FSEL R14, R168, -INF , !P1 ;  /* 0xff800000a80e8808 */ /* 0x000fea0004800000 */
[----:B------:R3:W-:Y:S01]  /*51d0*/  MUFU.EX2 R203, R15 ;  /* 0x0000000f00cb7308 */ /* 0x0007e20000000800 */
[-C--:B------:R-:W-:Y:S01]  /*51e0*/  @!P0 ISETP.GE.AND P1, PT, R7, R9.reuse, PT ;  /* 0x000000090700820c */ /* 0x080fe20003f26270 */
        /* <DEDUP_REMOVED lines=8> */
[----:B------:R-:W-:Y:S01]  /*5270*/  MUFU.EX2 R220, R15 ;  /* 0x0000000f00dc7308 */ /* 0x000fe20000000800 */
[-C--:B------:R-:W-:Y:S02]  /*5280*/  @!P0 ISETP.GE.AND P1, PT, R7, R8.reuse, PT ;  /* 0x000000080700820c */ /* 0x080fe40003f26270 */
        /* <DEDUP_REMOVED lines=8> */
[--C-:B---3--:R-:W-:Y:S01]  /*5310*/  FFMA.FTZ R14, R7, c[0x0][0x23c], -R4.reuse ;  /* 0x00008f00070e7a23 */ /* 0x108fe20000010804 */
        /* <DEDUP_REMOVED lines=9> */
[----:B---3--:R-:W-:Y:S02]  /*53b0*/  MOV R14, R165 ;  /* 0x000000a5000e7202 */ /* 0x008fe40000000f00 */
        /* <DEDUP_REMOVED lines=10> */
[----:B---3--:R-:W-:Y:S02]  /*5460*/  MOV R5, R150 ;  /* 0x0000009600057202 */ /* 0x008fe40000000f00 */
[----:B------:R-:W-:Y:S02]  /*5470*/  @!P0 FSEL R5, R150, -INF , !P1 ;  /* 0xff80000096058808 */ /* 0x000fe40004800000 */
[----:B------:R-:W-:Y:S03]  /*5480*/  @!P0 ISETP.GE.AND P1, PT, R0, R13, PT ;  /* 0x0000000d0000820c */ /* 0x000fe60003f26270 */
[--C-:B----4-:R-:W-:Y:S01]  /*5490*/  FFMA.FTZ R7, R5, c[0x0][0x23c], -R11.reuse ;  /* 0x00008f0005077a23 */ /* 0x110fe2000001080b */
        /* <DEDUP_REMOVED lines=8> */
[----:B------:R-:W3:Y:S02]  /*5520*/  MUFU.EX2 R153, R11 ;  /* 0x0000000b00997308 */ /* 0x000ee40000000800 */
[--C-:B------:R-:W-:Y:S01]  /*5530*/  FFMA.FTZ R6, R5, c[0x0][0x23c], -R10.reuse ;  /* 0x00008f0005067a23 */ /* 0x100fe2000001080a */
[----:B------:R-:W-:Y:S02]  /*5540*/  MOV R5, R151 ;  /* 0x0000009700057202 */ /* 0x000fe40000000f00 */
[----:B------:R-:W-:Y:S02]  /*5550*/  @!P0 FSEL R5, R151, -INF , !P1 ;  /* 0xff80000097058808 */ /* 0x000fe40004800000 */
[----:B------:R-:W-:Y:S02]  /*5560*/  @!P0 ISETP.GE.AND P1, PT, R0, R8, PT ;  /* 0x000000080000820c */ /* 0x000fe40003f26270 */
[----:B------:R-:W-:Y:S01]  /*5570*/  F2FP.PACK_AB R0, R145, R201 ;  /* 0x000000c99100723e */ /* 0x000fe200000000ff */
[----:B------:R-:W-:Y:S01]  /*5580*/  FFMA.FTZ R10, R5, c[0x0][0x23c], -R10 ;  /* 0x00008f00050a7a23 */ /* 0x000fe2000001080a */
[----:B-1----:R-:W-:Y:S01]  /*5590*/  MOV R5, R199 ;  /* 0x000000c700057202 */ /* 0x002fe20000000f00 */
[----:B------:R1:W-:Y:S01]  /*55a0*/  MUFU.EX2 R171, R6 ;  /* 0x0000000600ab7308 */ /* 0x0003e20000000800 */
[----:B------:R-:W-:Y:S01]  /*55b0*/  @!P0 FSEL R5, R199, -INF , !P1 ;  /* 0xff800000c7058808 */ /* 0x000fe20004800000 */
[----:B------:R2:W-:Y:S01]  /*55c0*/  STS [R188+0x19000], R0 ;  /* 0x01900000bc007388 */ /* 0x0005e20000000800 */
[----:B---3--:R-:W-:Y:S02]  /*55d0*/  F2FP.PACK_AB R7, R226, R228 ;  /* 0x000000e4e207723e */ /* 0x008fe400000000ff */
[----:B------:R-:W-:Y:S01]  /*55e0*/  IADD3 R146, P0, R252, UR10, RZ ;  /* 0x0000000afc927c10 */ /* 0x000fe2000ff1e0ff */
[----:B------:R-:W-:Y:S01]  /*55f0*/  FFMA.FTZ R4, R5, c[0x0][0x23c], -R4 ;  /* 0x00008f0005047a23 */ /* 0x000fe20000010804 */
[----:B------:R-:W-:Y:S01]  /*5600*/  F2FP.PACK_AB R5, R235, R236 ;  /* 0x000000eceb05723e */ /* 0x000fe200000000ff */
[----:B------:R3:W-:Y:S01]  /*5610*/  STS [R188+0x19400], R7 ;  /* 0x01940007bc007388 */ /* 0x0007e20000000800 */
[----:B------:R-:W-:Y:S01]  /*5620*/  IADD3.X R147, R144, UR9, RZ, P0, !PT ;  /* 0x0000000990937c10 */ /* 0x000fe200087fe4ff */
[----:B------:R3:W-:Y:S01]  /*5630*/  MUFU.EX2 R221, R4 ;  /* 0x0000000400dd7308 */ /* 0x0007e20000000800 */
[----:B------:R-:W-:Y:S03]  /*5640*/  PLOP3.LUT P0, PT, PT, PT, UP3, 0x80, 0x0 ;  /* 0x000000000000781c */ /* 0x000fe60003f0f038 */
[----:B------:R-:W4:Y:S06]  /*5650*/  LDG.E R144, [R146.64] ;  /* 0x0000000c92907981 */ /* 0x000f2c000c1e1900 */
[----:B------:R-:W3:Y:S01]  /*5660*/  MUFU.EX2 R170, R10 ;  /* 0x0000000a00aa7308 */ /* 0x000ee20000000800 */
[----:B-1----:R-:W-:Y:S02]  /*5670*/  F2FP.PACK_AB R6, R231, R232 ;  /* 0x000000e8e706723e */ /* 0x002fe400000000ff */
[----:B--2---:R-:W-:Y:S05]  /*5680*/  F2FP.PACK_AB R0, R204, R205 ;  /* 0x000000cdcc00723e */ /* 0x004fea00000000ff */
[----:B------:R1:W-:Y:S01]  /*5690*/  STS [R187+0x19400], R0 ;  /* 0x01940000bb007388 */ /* 0x0003e20000000800 */
[----:B---3--:R-:W-:Y:S02]  /*56a0*/  F2FP.PACK_AB R7, R224, R227 ;  /* 0x000000e3e007723e */ /* 0x008fe400000000ff */
[----:B------:R-:W-:Y:S05]  /*56b0*/  F2FP.PACK_AB R4, R158, R159 ;  /* 0x0000009f9e04723e */ /* 0x000fea00000000ff */
[----:B------:R2:W-:Y:S04]  /*56c0*/  STS [R187+0x19000], R4 ;  /* 0x01900004bb007388 */ /* 0x0005e80000000800 */
[----:B------:R3:W-:Y:S04]  /*56d0*/  STS [R188+0x1a000], R6 ;  /* 0x01a00006bc007388 */ /* 0x0007e80000000800 */
[----:B------:R3:W-:Y:S04]  /*56e0*/  STS [R188+0x1a400], R5 ;  /* 0x01a40005bc007388 */ /* 0x0007e80000000800 */
[----:B------:R3:W-:Y:S01]  /*56f0*/  STS [R187+0x1a000], R7 ;  /* 0x01a00007bb007388 */ /* 0x0007e20000000800 */
[----:B-1----:R-:W-:Y:S02]  /*5700*/  F2FP.PACK_AB R0, R153, R155 ;  /* 0x0000009b9900723e */ /* 0x002fe400000000ff */
[----:B--2---:R-:W-:Y:S02]  /*5710*/  F2FP.PACK_AB R4, R202, R203 ;  /* 0x000000cbca04723e */ /* 0x004fe400000000ff */
[----:B---3--:R-:W-:Y:S02]  /*5720*/  F2FP.PACK_AB R6, R233, R234 ;  /* 0x000000eae906723e */ /* 0x008fe400000000ff */
[----:B------:R-:W-:Y:S03]  /*5730*/  F2FP.PACK_AB R5, R156, R157 ;  /* 0x0000009d9c05723e */ /* 0x000fe600000000ff */
[----:B------:R1:W-:Y:S01]  /*5740*/  STS [R187+0x1a400], R6 ;  /* 0x01a40006bb007388 */ /* 0x0003e20000000800 */
[----:B------:R-:W-:Y:S03]  /*5750*/  F2FP.PACK_AB R7, R217, R220 ;  /* 0x000000dcd907723e */ /* 0x000fe600000000ff */
[----:B------:R2:W-:Y:S04]  /*5760*/  STS [R186+0x19000], R5 ;  /* 0x01900005ba007388 */ /* 0x0005e80000000800 */
[----:B------:R3:W-:Y:S04]  /*5770*/  STS [R186+0x19400], R4 ;  /* 0x01940004ba007388 */ /* 0x0007e80000000800 */
[----:B------:R3:W-:Y:S01]  /*5780*/  STS [R185+0x19000], R0 ;  /* 0x01900000b9007388 */ /* 0x0007e20000000800 */
[----:B-1----:R-:W-:Y:S02]  /*5790*/  F2FP.PACK_AB R6, R229, R230 ;  /* 0x000000e6e506723e */ /* 0x002fe400000000ff */
[----:B--2---:R-:W-:Y:S02]  /*57a0*/  F2FP.PACK_AB R5, R170, R171 ;  /* 0x000000abaa05723e */ /* 0x004fe400000000ff */
[----:B---3--:R-:W-:Y:S03]  /*57b0*/  F2FP.PACK_AB R4, R213, R215 ;  /* 0x000000d7d504723e */ /* 0x008fe600000000ff */
[----:B------:R-:W-:Y:S01]  /*57c0*/  STS [R185+0x19400], R5 ;  /* 0x01940005b9007388 */ /* 0x000fe20000000800 */
[----:B------:R-:W-:Y:S03]  /*57d0*/  F2FP.PACK_AB R0, R221, R225 ;  /* 0x000000e1dd00723e */ /* 0x000fe600000000ff */
[----:B------:R-:W-:Y:S04]  /*57e0*/  STS [R186+0x1a000], R7 ;  /* 0x01a00007ba007388 */ /* 0x000fe80000000800 */
[----:B------:R-:W-:Y:S04]  /*57f0*/  STS [R186+0x1a400], R6 ;  /* 0x01a40006ba007388 */ /* 0x000fe80000000800 */
[----:B------:R-:W-:Y:S04]  /*5800*/  STS [R185+0x1a000], R4 ;  /* 0x01a00004b9007388 */ /* 0x000fe80000000800 */
[----:B------:R1:W-:Y:S04]  /*5810*/  STS [R185+0x1a400], R0 ;  /* 0x01a40000b9007388 */ /* 0x0003e80000000800 */
[----:B------:R-:W-:Y:S08]  /*5820*/  LDSM.16.M88.4 R32, [R175+0x6000] ;  /* 0x00600000af20783b */ /* 0x000ff00000000200 */
[----:B------:R-:W2:Y:S08]  /*5830*/  LDSM.16.M88.4 R16, [R173+0xf000] ;  /* 0x00f00000ad10783b */ /* 0x000eb00000000200 */
[----:B------:R-:W3:Y:S01]  /*5840*/  LDSM.16.M88.4 R28, [R175+0x6800] ;  /* 0x00680000af1c783b */ /* 0x000ee20000000200 */
[----:B-1----:R-:W-:Y:S07]  /*5850*/  FFMA.FTZ R0, -R148, R148, 1 ;  /* 0x3f80000094007423 */ /* 0x002fee0000010194 */
[----:B------:R-:W1:Y:S01]  /*5860*/  LDSM.16.M88.4 R132, [R173+0xf400] ;  /* 0x00f40000ad84783b */ /* 0x000e620000000200 */
[----:B------:R-:W-:Y:S07]  /*5870*/  FMUL.FTZ R0, R0, c[0x0][0x2ec] ;  /* 0x0000bb0000007a20 */ /* 0x000fee0000410000 */
[----:B------:R-:W-:Y:S08]  /*5880*/  LDSM.16.M88.4 R136, [R176+0x6000] ;  /* 0x00600000b088783b */ /* 0x000ff00000000200 */
[----:B------:R-:W1:Y:S01]  /*5890*/  LDSM.16.M88.4 R140, [R172+0xf000] ;  /* 0x00f00000ac8c783b */ /* 0x000e620000000200 */
[-C--:B--2---:R-:W-:Y:S08]  /*58a0*/  HMMA.16816.F32 R4, R32, R16.reuse, RZ ;  /* 0x000000102004723c */ /* 0x084ff000000018ff */
[C---:B---3--:R-:W-:Y:S08]  /*58b0*/  HMMA.16816.F32 R8, R28.reuse, R16, RZ ;  /* 0x000000101c08723c */ /* 0x048ff000000018ff */
[-C--:B------:R-:W-:Y:S08]  /*58c0*/  HMMA.16816.F32 R12, R28, R18.reuse, RZ ;  /* 0x000000121c0c723c */ /* 0x080ff000000018ff */
[C---:B------:R-:W-:Y:S08]  /*58d0*/  HMMA.16816.F32 R16, R32.reuse, R18, RZ ;  /* 0x000000122010723c */ /* 0x040ff000000018ff */
[-C--:B-1----:R-:W-:Y:S08]  /*58e0*/  HMMA.16816.F32 R20, R32, R132.reuse, RZ ;  /* 0x000000842014723c */ /* 0x082ff000000018ff */
        /* <DEDUP_REMOVED lines=55> */
[C---:B----4-:R-:W-:Y:S01]  /*5c60*/  FADD.FTZ R5, -R144.reuse, R5 ;  /* 0x0000000590057221 */ /* 0x050fe20000010100 */
[C---:B------:R-:W-:Y:S01]  /*5c70*/  HMMA.16816.F32 R16, R140.reuse, R134, R16 ;  /* 0x000000868c10723c */ /* 0x040fe20000001810 */
[----:B------:R-:W1:Y:S03]  /*5c80*/  LDSM.16.M88.4 R132, [R172+0x13400] ;  /* 0x01340000ac84783b */ /* 0x000e660000000200 */
[----:B------:R-:W-:Y:S02]  /*5c90*/  FMUL.FTZ R145, R145, R5 ;  /* 0x0000000591917220 */ /* 0x000fe40000410000 */
[----:B------:R-:W-:Y:S03]  /*5ca0*/  FADD.FTZ R4, -R144, R4 ;  /* 0x0000000490047221 */ /* 0x000fe60000010100 */
[----:B------:R2:W3:Y:S03]  /*5cb0*/  LDG.E R5, [R146.64+0x20] ;  /* 0x0000200c92057981 */ /* 0x0004e6000c1e1900 */
[----:B------:R-:W-:Y:S04]  /*5cc0*/  FMUL.FTZ R4, R201, R4 ;  /* 0x00000004c9047220 */ /* 0x000fe80000410000 */
[----:B------:R-:W-:Y:S02]  /*5cd0*/  FMUL.FTZ R148, R4, R0 ;  /* 0x0000000004947220 */ /* 0x000fe40000410000 */
[----:B------:R2:W4:Y:S04]  /*5ce0*/  LDG.E R4, [R146.64+0x80] ;  /* 0x0000800c92047981 */ /* 0x000528000c1e1900 */
[----:B------:R2:W4:Y:S02]  /*5cf0*/  LDG.E R0, [R146.64+0xa0] ;  /* 0x0000a00c92007981 */ /* 0x000524000c1e1900 */
[C---:B------:R-:W-:Y:S02]  /*5d00*/  FADD.FTZ R16, -R144.reuse, R16 ;  /* 0x0000001090107221 */ /* 0x040fe40000010100 */
[----:B------:R-:W-:Y:S01]  /*5d10*/  FADD.FTZ R17, -R144, R17 ;  /* 0x0000001190117221 */ /* 0x000fe20000010100 */
[-C--:B-1----:R-:W-:Y:S08]  /*5d20*/  HMMA.16816.F32 R20, R140, R132.reuse, R20 ;  /* 0x000000848c14723c */ /* 0x082ff00000001814 */
[C---:B------:R-:W-:Y:S07]  /*5d30*/  HMMA.16816.F32 R24, R136.reuse, R132, R24 ;  /* 0x000000848818723c */ /* 0x040fee0000001818 */
[----:B------:R-:W-:Y:S01]  /*5d40*/  FFMA.FTZ R132, -R164, R164, 1 ;  /* 0x3f800000a4847423 */ /* 0x000fe200000101a4 */
[-C--:B------:R-:W-:Y:S04]  /*5d50*/  HMMA.16816.F32 R28, R136, R134.reuse, R28 ;  /* 0x00000086881c723c */ /* 0x080fe8000000181c */
[----:B------:R-:W-:Y:S02]  /*5d60*/  FMUL.FTZ R132, R132, c[0x0][0x2ec] ;  /* 0x0000bb0084847a20 */ /* 0x000fe40000410000 */
[----:B------:R-:W-:Y:S02]  /*5d70*/  FMUL.FTZ R133, R159, R16 ;  /* 0x000000109f857220 */ /* 0x000fe40000410000 */
[----:B--2---:R-:W-:Y:S01]  /*5d80*/  FMUL.FTZ R146, R145, R132 ;  /* 0x0000008491927220 */ /* 0x004fe20000410000 */
[----:B------:R-:W-:Y:S04]  /*5d90*/  HMMA.16816.F32 R32, R140, R134, R32 ;  /* 0x000000868c20723c */ /* 0x000fe80000001820 */
[----:B------:R-:W-:Y:S02]  /*5da0*/  FMUL.FTZ R132, R158, R17 ;  /* 0x000000119e847220 */ /* 0x000fe40000410000 */
[----:B------:R-:W-:Y:S01]  /*5db0*/  FFMA.FTZ R17, -R162, R162, 1 ;  /* 0x3f800000a2117423 */ /* 0x000fe200000101a2 */
[----:B------:R-:W-:Y:S01]  /*5dc0*/  MOV R162, R190 ;  /* 0x000000be00a27202 */ /* 0x000fe20000000f00 */
[----:B------:R-:W-:Y:S04]  /*5dd0*/  FFMA.FTZ R16, -R154, R154, 1 ;  /* 0x3f8000009a107423 */ /* 0x000fe8000001019a */
[----:B------:R-:W-:Y:S02]  /*5de0*/  FADD.FTZ R20, -R144, R20 ;  /* 0x0000001490147221 */ /* 0x000fe40000010100 */
[----:B------:R-:W-:Y:S02]  /*5df0*/  FMUL.FTZ R17, R17, c[0x0][0x2ec] ;  /* 0x0000bb0011117a20 */ /* 0x000fe40000410000 */
[----:B------:R-:W-:Y:S02]  /*5e00*/  FMUL.FTZ R16, R16, c[0x0][0x2ec] ;  /* 0x0000bb0010107a20 */ /* 0x000fe40000410000 */
[C---:B------:R-:W-:Y:S02]  /*5e10*/  FADD.FTZ R21, -R144.reuse, R21 ;  /* 0x0000001590157221 */ /* 0x040fe40000010100 */
[----:B------:R-:W-:Y:S02]  /*5e20*/  FMUL.FTZ R135, R157, R20 ;  /* 0x000000149d877220 */ /* 0x000fe40000410000 */
[----:B------:R-:W-:Y:S02]  /*5e30*/  FMUL.FTZ R145, R133, R17 ;  /* 0x0000001185917220 */ /* 0x000fe40000410000 */
[C---:B------:R-:W-:Y:S02]  /*5e40*/  FADD.FTZ R20, -R144.reuse, R32 ;  /* 0x0000002090147221 */ /* 0x040fe40000010100 */
[----:B------:R-:W-:Y:S02]  /*5e50*/  FADD.FTZ R32, -R144, R33 ;  /* 0x0000002190207221 */ /* 0x000fe40000010100 */
[----:B------:R-:W-:Y:S02]  /*5e60*/  FMUL.FTZ R144, R132, R16 ;  /* 0x0000001084907220 */ /* 0x000fe40000410000 */
[----:B------:R-:W-:Y:S02]  /*5e70*/  FFMA.FTZ R17, -R150, R150, 1 ;  /* 0x3f80000096117423 */ /* 0x000fe40000010196 */
[----:B------:R-:W-:Y:S02]  /*5e80*/  FFMA.FTZ R16, -R149, R149, 1 ;  /* 0x3f80000095107423 */ /* 0x000fe40000010195 */
[----:B------:R-:W-:Y:S02]  /*5e90*/  FMUL.FTZ R33, R155, R20 ;  /* 0x000000149b217220 */ /* 0x000fe40000410000 */
[----:B------:R-:W-:Y:S02]  /*5ea0*/  FMUL.FTZ R32, R153, R32 ;  /* 0x0000002099207220 */ /* 0x000fe40000410000 */
[----:B------:R-:W-:Y:S02]  /*5eb0*/  FMUL.FTZ R17, R17, c[0x0][0x2ec] ;  /* 0x0000bb0011117a20 */ /* 0x000fe40000410000 */
[----:B------:R-:W-:Y:S02]  /*5ec0*/  FMUL.FTZ R16, R16, c[0x0][0x2ec] ;  /* 0x0000bb0010107a20 */ /* 0x000fe40000410000 */
[----:B------:R-:W-:Y:S02]  /*5ed0*/  FMUL.FTZ R141, R33, R17 ;  /* 0x00000011218d7220 */ /* 0x000fe40000410000 */
[----:B------:R-:W-:Y:S02]  /*5ee0*/  FMUL.FTZ R140, R32, R16 ;  /* 0x00000010208c7220 */ /* 0x000fe40000410000 */
[----:B------:R-:W-:Y:S02]  /*5ef0*/  FFMA.FTZ R20, -R160, R160, 1 ;  /* 0x3f800000a0147423 */ /* 0x000fe400000101a0 */
[----:B------:R-:W-:Y:S02]  /*5f00*/  FMUL.FTZ R134, R156, R21 ;  /* 0x000000159c867220 */ /* 0x000fe40000410000 */
[----:B------:R-:W-:Y:S02]  /*5f10*/  FMUL.FTZ R20, R20, c[0x0][0x2ec] ;  /* 0x0000bb0014147a20 */ /* 0x000fe40000410000 */
[----:B------:R-:W-:Y:S02]  /*5f20*/  FFMA.FTZ R21, -R161, R161, 1 ;  /* 0x3f800000a1157423 */ /* 0x000fe400000101a1 */
[----:B------:R-:W-:Y:S02]  /*5f30*/  FMUL.FTZ R142, R134, R20 ;  /* 0x00000014868e7220 */ /* 0x000fe40000410000 */
[----:B------:R-:W-:Y:S04]  /*5f40*/  FMUL.FTZ R21, R21, c[0x0][0x2ec] ;  /* 0x0000bb0015157a20 */ /* 0x000fe80000410000 */
[----:B------:R-:W-:Y:S02]  /*5f50*/  FMUL.FTZ R143, R135, R21 ;  /* 0x00000015878f7220 */ /* 0x000fe40000410000 */
[----:B------:R-:W-:Y:S04]  /*5f60*/  FFMA.FTZ R21, -R199, R199, 1 ;  /* 0x3f800000c7157423 */ /* 0x000fe800000101c7 */
[----:B------:R-:W-:Y:S02]  /*5f70*/  FMUL.FTZ R21, R21, c[0x0][0x2ec] ;  /* 0x0000bb0015157a20 */ /* 0x000fe40000410000 */
[C---:B---3--:R-:W-:Y:S02]  /*5f80*/  FADD.FTZ R17, -R5.reuse, R6 ;  /* 0x0000000605117221 */ /* 0x048fe40000010100 */
[----:B------:R-:W-:Y:S02]  /*5f90*/  FADD.FTZ R16, -R5, R7 ;  /* 0x0000000705107221 */ /* 0x000fe40000010100 */
[----:B------:R-:W-:Y:S02]  /*5fa0*/  FFMA.FTZ R7, -R198, R198, 1 ;  /* 0x3f800000c6077423 */ /* 0x000fe400000101c6 */
[----:B------:R-:W-:Y:S02]  /*5fb0*/  FFMA.FTZ R6, -R197, R197, 1 ;  /* 0x3f800000c5067423 */ /* 0x000fe400000101c5 */
[----:B------:R-:W-:Y:S02]  /*5fc0*/  FMUL.FTZ R17, R228, R17 ;  /* 0x00000011e4117220 */ /* 0x000fe40000410000 */
[----:B------:R-:W-:Y:S02]  /*5fd0*/  FMUL.FTZ R16, R226, R16 ;  /* 0x00000010e2107220 */ /* 0x000fe40000410000 */
[----:B------:R-:W-:Y:S02]  /*5fe0*/  FMUL.FTZ R7, R7, c[0x0][0x2ec] ;  /* 0x0000bb0007077a20 */ /* 0x000fe40000410000 */
[----:B------:R-:W-:Y:S02]  /*5ff0*/  FMUL.FTZ R6, R6, c[0x0][0x2ec] ;  /* 0x0000bb0006067a20 */ /* 0x000fe40000410000 */
[C---:B------:R-:W-:Y:S02]  /*6000*/  FADD.FTZ R18, -R5.reuse, R18 ;  /* 0x0000001205127221 */ /* 0x040fe40000010100 */
[----:B------:R-:W-:Y:S02]  /*6010*/  FADD.FTZ R19, -R5, R19 ;  /* 0x0000001305137221 */ /* 0x000fe40000010100 */
[----:B------:R-:W-:Y:S02]  /*6020*/  FMUL.FTZ R139, R17, R7 ;  /* 0x00000007118b7220 */ /* 0x000fe40000410000 */
[----:B------:R-:W-:Y:S02]  /*6030*/  FMUL.FTZ R138, R16, R6 ;  /* 0x00000006108a7220 */ /* 0x000fe40000410000 */
[----:B------:R-:W-:Y:S02]  /*6040*/  FFMA.FTZ R7, -R167, R167, 1 ;  /* 0x3f800000a7077423 */ /* 0x000fe400000101a7 */
[----:B------:R-:W-:Y:S02]  /*6050*/  FFMA.FTZ R6, -R166, R166, 1 ;  /* 0x3f800000a6067423 */ /* 0x000fe400000101a6 */
[----:B------:R-:W-:Y:S02]  /*6060*/  FMUL.FTZ R17, R205, R18 ;  /* 0x00000012cd117220 */ /* 0x000fe40000410000 */
[----:B------:R-:W-:Y:S02]  /*6070*/  FMUL.FTZ R16, R204, R19 ;  /* 0x00000013cc107220 */ /* 0x000fe40000410000 */
[C---:B------:R-:W-:Y:S02]  /*6080*/  FADD.FTZ R20, -R5.reuse, R22 ;  /* 0x0000001605147221 */ /* 0x040fe40000010100 */
[----:B------:R-:W-:Y:S02]  /*6090*/  FADD.FTZ R19, -R5, R23 ;  /* 0x0000001705137221 */ /* 0x000fe40000010100 */
[----:B------:R-:W-:Y:S02]  /*60a0*/  FMUL.FTZ R7, R7, c[0x0][0x2ec] ;  /* 0x0000bb0007077a20 */ /* 0x000fe40000410000 */
[----:B------:R-:W-:Y:S02]  /*60b0*/  FMUL.FTZ R6, R6, c[0x0][0x2ec] ;  /* 0x0000bb0006067a20 */ /* 0x000fe40000410000 */
[C---:B------:R-:W-:Y:S02]  /*60c0*/  FADD.FTZ R18, -R5.reuse, R34 ;  /* 0x0000002205127221 */ /* 0x040fe40000010100 */
[----:B------:R-:W-:Y:S02]  /*60d0*/  FADD.FTZ R35, -R5, R35 ;  /* 0x0000002305237221 */ /* 0x000fe40000010100 */
[----:B------:R-:W-:Y:S02]  /*60e0*/  FFMA.FTZ R5, -R151, R151, 1 ;  /* 0x3f80000097057423 */ /* 0x000fe40000010197 */
[----:B------:R-:W-:Y:S02]  /*60f0*/  FMUL.FTZ R137, R17, R7 ;  /* 0x0000000711897220 */ /* 0x000fe40000410000 */
[----:B------:R-:W-:Y:S02]  /*6100*/  FMUL.FTZ R136, R16, R6 ;  /* 0x0000000610887220 */ /* 0x000fe40000410000 */
[----:B------:R-:W-:Y:S02]  /*6110*/  FMUL.FTZ R17, R170, R35 ;  /* 0x00000023aa117220 */ /* 0x000fe40000410000 */
[----:B------:R-:W-:Y:S02]  /*6120*/  FFMA.FTZ R6, -R152, R152, 1 ;  /* 0x3f80000098067423 */ /* 0x000fe40000010198 */
[----:B------:R-:W-:Y:S02]  /*6130*/  FMUL.FTZ R5, R5, c[0x0][0x2ec] ;  /* 0x0000bb0005057a20 */ /* 0x000fe40000410000 */
[----:B------:R-:W-:Y:S02]  /*6140*/  FMUL.FTZ R18, R171, R18 ;  /* 0x00000012ab127220 */ /* 0x000fe40000410000 */
[----:B------:R-:W-:Y:S02]  /*6150*/  FMUL.FTZ R6, R6, c[0x0][0x2ec] ;  /* 0x0000bb0006067a20 */ /* 0x000fe40000410000 */
[----:B------:R-:W-:Y:S02]  /*6160*/  FMUL.FTZ R132, R17, R5 ;  /* 0x0000000511847220 */ /* 0x000fe40000410000 */
[----:B----4-:R-:W-:Y:S02]  /*6170*/  FADD.FTZ R13, -R4, R13 ;  /* 0x0000000d040d7221 */ /* 0x010fe40000010100 */
[----:B------:R-:W-:Y:S02]  /*6180*/  FFMA.FTZ R5, -R206, R206, 1 ;  /* 0x3f800000ce057423 */ /* 0x000fe400000101ce */
[----:B------:R-:W-:Y:S02]  /*6190*/  FFMA.FTZ R7, -R168, R168, 1 ;  /* 0x3f800000a8077423 */ /* 0x000fe400000101a8 */
[----:B------:R-:W-:Y:S02]  /*61a0*/  FMUL.FTZ R133, R18, R6 ;  /* 0x0000000612857220 */ /* 0x000fe40000410000 */
[----:B------:R-:W-:Y:S02]  /*61b0*/  FADD.FTZ R12, -R4, R12 ;  /* 0x0000000c040c7221 */ /* 0x000fe40000010100 */
[----:B------:R-:W-:Y:S02]  /*61c0*/  FMUL.FTZ R32, R224, R13 ;  /* 0x0000000de0207220 */ /* 0x000fe40000410000 */
[----:B------:R-:W-:Y:S02]  /*61d0*/  FFMA.FTZ R6, -R207, R207, 1 ;  /* 0x3f800000cf067423 */ /* 0x000fe400000101cf */
[----:B------:R-:W-:Y:S02]  /*61e0*/  FMUL.FTZ R5, R5, c[0x0][0x2ec] ;  /* 0x0000bb0005057a20 */ /* 0x000fe40000410000 */
[----:B------:R-:W-:Y:S02]  /*61f0*/  FMUL.FTZ R19, R202, R19 ;  /* 0x00000013ca137220 */ /* 0x000fe40000410000 */
[----:B------:R-:W-:Y:S02]  /*6200*/  FMUL.FTZ R7, R7, c[0x0][0x2ec] ;  /* 0x0000bb0007077a20 */ /* 0x000fe40000410000 */
[----:B------:R-:W-:Y:S02]  /*6210*/  FMUL.FTZ R34, R227, R12 ;  /* 0x0000000ce3227220 */ /* 0x000fe40000410000 */
[----:B------:R-:W-:Y:S02]  /*6220*/  FMUL.FTZ R6, R6, c[0x0][0x2ec] ;  /* 0x0000bb0006067a20 */ /* 0x000fe40000410000 */
[----:B------:R-:W-:Y:S02]  /*6230*/  FMUL.FTZ R32, R32, R5 ;  /* 0x0000000520207220 */ /* 0x000fe40000410000 */
[C---:B------:R-:W-:Y:S02]  /*6240*/  FADD.FTZ R5, -R4.reuse, R24 ;  /* 0x0000001804057221 */ /* 0x040fe40000010100 */
[----:B------:R-:W-:Y:S02]  /*6250*/  FMUL.FTZ R134, R19, R7 ;  /* 0x0000000713867220 */ /* 0x000fe40000410000 */
[C---:B------:R-:W-:Y:S02]  /*6260*/  FADD.FTZ R8, -R4.reuse, R8 ;  /* 0x0000000804087221 */ /* 0x040fe40000010100 */
[----:B------:R-:W-:Y:S02]  /*6270*/  FADD.FTZ R9, -R4, R9 ;  /* 0x0000000904097221 */ /* 0x000fe40000010100 */
[----:B------:R-:W-:Y:S02]  /*6280*/  FFMA.FTZ R7, -R210, R210, 1 ;  /* 0x3f800000d2077423 */ /* 0x000fe400000101d2 */
[----:B------:R-:W-:Y:S02]  /*6290*/  FMUL.FTZ R34, R34, R6 ;  /* 0x0000000622227220 */ /* 0x000fe40000410000 */
[C---:B------:R-:W-:Y:S02]  /*62a0*/  FADD.FTZ R24, -R4.reuse, R25 ;  /* 0x0000001904187221 */ /* 0x040fe40000010100 */
[C---:B------:R-:W-:Y:S02]  /*62b0*/  FADD.FTZ R25, -R4.reuse, R28 ;  /* 0x0000001c04197221 */ /* 0x040fe40000010100 */
[----:B------:R-:W-:Y:S02]  /*62c0*/  FADD.FTZ R23, -R4, R29 ;  /* 0x0000001d04177221 */ /* 0x000fe40000010100 */
[----:B------:R-:W-:Y:S02]  /*62d0*/  FMUL.FTZ R28, R220, R5 ;  /* 0x00000005dc1c7220 */ /* 0x000fe40000410000 */
[----:B------:R-:W-:Y:S02]  /*62e0*/  FFMA.FTZ R6, -R195, R195, 1 ;  /* 0x3f800000c3067423 */ /* 0x000fe400000101c3 */
[----:B------:R-:W-:Y:S02]  /*62f0*/  FFMA.FTZ R5, -R165, R165, 1 ;  /* 0x3f800000a5057423 */ /* 0x000fe400000101a5 */
[----:B------:R-:W-:Y:S01]  /*6300*/  FFMA.FTZ R4, -R163, R163, 1 ;  /* 0x3f800000a3047423 */ /* 0x000fe200000101a3 */
[----:B------:R-:W-:Y:S01]  /*6310*/  MOV R163, R189 ;  /* 0x000000bd00a37202 */ /* 0x000fe20000000f00 */
[----:B------:R-:W-:Y:S02]  /*6320*/  FMUL.FTZ R33, R231, R9 ;  /* 0x00000009e7217220 */ /* 0x000fe40000410000 */
[----:B------:R-:W-:Y:S02]  /*6330*/  FMUL.FTZ R7, R7, c[0x0][0x2ec] ;  /* 0x0000bb0007077a20 */ /* 0x000fe40000410000 */
[----:B------:R-:W-:Y:S02]  /*6340*/  FMUL.FTZ R24, R217, R24 ;  /* 0x00000018d9187220 */ /* 0x000fe40000410000 */
[----:B------:R-:W-:Y:S02]  /*6350*/  FMUL.FTZ R25, R215, R25 ;  /* 0x00000019d7197220 */ /* 0x000fe40000410000 */
[----:B------:R-:W-:Y:S02]  /*6360*/  FMUL.FTZ R23, R213, R23 ;  /* 0x00000017d5177220 */ /* 0x000fe40000410000 */
[----:B------:R-:W-:Y:S02]  /*6370*/  FMUL.FTZ R6, R6, c[0x0][0x2ec] ;  /* 0x0000bb0006067a20 */ /* 0x000fe40000410000 */
[----:B------:R-:W-:Y:S02]  /*6380*/  FMUL.FTZ R5, R5, c[0x0][0x2ec] ;  /* 0x0000bb0005057a20 */ /* 0x000fe40000410000 */
[----:B------:R-:W-:Y:S02]  /*6390*/  FMUL.FTZ R4, R4, c[0x0][0x2ec] ;  /* 0x0000bb0004047a20 */ /* 0x000fe40000410000 */
[----:B------:R-:W-:Y:S02]  /*63a0*/  FFMA.FTZ R16, -R169, R169, 1 ;  /* 0x3f800000a9107423 */ /* 0x000fe400000101a9 */
[----:B------:R-:W-:Y:S02]  /*63b0*/  FMUL.FTZ R33, R33, R7 ;  /* 0x0000000721217220 */ /* 0x000fe40000410000 */
[----:B------:R-:W-:Y:S02]  /*63c0*/  FFMA.FTZ R7, -R196, R196, 1 ;  /* 0x3f800000c4077423 */ /* 0x000fe400000101c4 */
[----:B------:R-:W-:Y:S02]  /*63d0*/  FMUL.FTZ R24, R24, R6 ;  /* 0x0000000618187220 */ /* 0x000fe40000410000 */
[----:B------:R-:W-:Y:S02]  /*63e0*/  FMUL.FTZ R25, R25, R5 ;  /* 0x0000000519197220 */ /* 0x000fe40000410000 */
[----:B------:R-:W-:Y:S02]  /*63f0*/  FMUL.FTZ R23, R23, R4 ;  /* 0x0000000417177220 */ /* 0x000fe40000410000 */
[C---:B------:R-:W-:Y:S02]  /*6400*/  FADD.FTZ R4, -R0.reuse, R10 ;  /* 0x0000000a00047221 */ /* 0x040fe40000010100 */
[C---:B------:R-:W-:Y:S02]  /*6410*/  FADD.FTZ R5, -R0.reuse, R11 ;  /* 0x0000000b00057221 */ /* 0x040fe40000010100 */
[----:B------:R-:W-:Y:S02]  /*6420*/  FADD.FTZ R6, -R0, R14 ;  /* 0x0000000e00067221 */ /* 0x000fe40000010100 */
[----:B------:R-:W-:Y:S02]  /*6430*/  FFMA.FTZ R10, -R219, R219, 1 ;  /* 0x3f800000db0a7423 */ /* 0x000fe400000101db */
[----:B------:R-:W-:Y:S02]  /*6440*/  FFMA.FTZ R13, -R218, R218, 1 ;  /* 0x3f800000da0d7423 */ /* 0x000fe400000101da */
[----:B------:R-:W-:Y:S02]  /*6450*/  FFMA.FTZ R18, -R216, R216, 1 ;  /* 0x3f800000d8127423 */ /* 0x000fe400000101d8 */
[----:B------:R-:W-:Y:S02]  /*6460*/  FMUL.FTZ R20, R203, R20 ;  /* 0x00000014cb147220 */ /* 0x000fe40000410000 */
[----:B------:R-:W-:Y:S02]  /*6470*/  FMUL.FTZ R16, R16, c[0x0][0x2ec] ;  /* 0x0000bb0010107a20 */ /* 0x000fe40000410000 */
[----:B------:R-:W-:Y:S02]  /*6480*/  FMUL.FTZ R7, R7, c[0x0][0x2ec] ;  /* 0x0000bb0007077a20 */ /* 0x000fe40000410000 */
[----:B------:R-:W-:Y:S02]  /*6490*/  FMUL.FTZ R4, R236, R4 ;  /* 0x00000004ec047220 */ /* 0x000fe40000410000 */
[----:B------:R-:W-:Y:S02]  /*64a0*/  FMUL.FTZ R5, R235, R5 ;  /* 0x00000005eb057220 */ /* 0x000fe40000410000 */
[----:B------:R-:W-:Y:S02]  /*64b0*/  FMUL.FTZ R6, R234, R6 ;  /* 0x00000006ea067220 */ /* 0x000fe40000410000 */
[----:B------:R-:W-:Y:S02]  /*64c0*/  FMUL.FTZ R10, R10, c[0x0][0x2ec] ;  /* 0x0000bb000a0a7a20 */ /* 0x000fe40000410000 */
[----:B------:R-:W-:Y:S02]  /*64d0*/  FMUL.FTZ R13, R13, c[0x0][0x2ec] ;  /* 0x0000bb000d0d7a20 */ /* 0x000fe40000410000 */
[----:B------:R-:W-:Y:S02]  /*64e0*/  FMUL.FTZ R18, R18, c[0x0][0x2ec] ;  /* 0x0000bb0012127a20 */ /* 0x000fe40000410000 */
[----:B------:R-:W-:Y:S02]  /*64f0*/  FMUL.FTZ R135, R20, R16 ;  /* 0x0000001014877220 */ /* 0x000fe40000410000 */
[----:B------:R-:W-:Y:S02]  /*6500*/  FMUL.FTZ R35, R232, R8 ;  /* 0x00000008e8237220 */ /* 0x000fe40000410000 */
[----:B------:R-:W-:Y:S02]  /*6510*/  FFMA.FTZ R8, -R212, R212, 1 ;  /* 0x3f800000d4087423 */ /* 0x000fe400000101d4 */
[----:B------:R-:W-:Y:S02]  /*6520*/  FMUL.FTZ R28, R28, R7 ;  /* 0x000000071c1c7220 */ /* 0x000fe40000410000 */
[----:B------:R-:W-:Y:S02]  /*6530*/  FADD.FTZ R7, -R0, R15 ;  /* 0x0000000f00077221 */ /* 0x000fe40000010100 */
[----:B------:R-:W-:Y:S02]  /*6540*/  FFMA.FTZ R17, -R214, R214, 1 ;  /* 0x3f800000d6117423 */ /* 0x000fe400000101d6 */
[----:B------:R-:W-:Y:S02]  /*6550*/  FMUL.FTZ R10, R4, R10 ;  /* 0x0000000a040a7220 */ /* 0x000fe40000410000 */
[----:B------:R-:W-:Y:S02]  /*6560*/  FMUL.FTZ R13, R5, R13 ;  /* 0x0000000d050d7220 */ /* 0x000fe40000410000 */
[----:B------:R-:W-:Y:S02]  /*6570*/  FMUL.FTZ R18, R6, R18 ;  /* 0x0000001206127220 */ /* 0x000fe40000410000 */
[C---:B------:R-:W-:Y:S02]  /*6580*/  FADD.FTZ R26, -R0.reuse, R26 ;  /* 0x0000001a001a7221 */ /* 0x040fe40000010100 */
[C---:B------:R-:W-:Y:S02]  /*6590*/  FADD.FTZ R4, -R0.reuse, R27 ;  /* 0x0000001b00047221 */ /* 0x040fe40000010100 */
[C---:B------:R-:W-:Y:S02]  /*65a0*/  FADD.FTZ R5, -R0.reuse, R30 ;  /* 0x0000001e00057221 */ /* 0x040fe40000010100 */
[----:B------:R-:W-:Y:S02]  /*65b0*/  FADD.FTZ R6, -R0, R31 ;  /* 0x0000001f00067221 */ /* 0x000fe40000010100 */
[----:B------:R-:W-:Y:S02]  /*65c0*/  FFMA.FTZ R20, -R209, R209, 1 ;  /* 0x3f800000d1147423 */ /* 0x000fe400000101d1 */
[----:B------:R-:W-:Y:S02]  /*65d0*/  FFMA.FTZ R19, -R208, R208, 1 ;  /* 0x3f800000d0137423 */ /* 0x000fe400000101d0 */
[----:B------:R-:W-:Y:S02]  /*65e0*/  FFMA.FTZ R22, -R200, R200, 1 ;  /* 0x3f800000c8167423 */ /* 0x000fe400000101c8 */
[----:B------:R-:W-:Y:S02]  /*65f0*/  FMUL.FTZ R8, R8, c[0x0][0x2ec] ;  /* 0x0000bb0008087a20 */ /* 0x000fe40000410000 */
[----:B------:R-:W-:Y:S02]  /*6600*/  FMUL.FTZ R7, R233, R7 ;  /* 0x00000007e9077220 */ /* 0x000fe40000410000 */
[----:B------:R-:W-:Y:S02]  /*6610*/  FMUL.FTZ R17, R17, c[0x0][0x2ec] ;  /* 0x0000bb0011117a20 */ /* 0x000fe40000410000 */
[----:B------:R-:W-:Y:S02]  /*6620*/  FMUL.FTZ R0, R230, R26 ;  /* 0x0000001ae6007220 */ /* 0x000fe40000410000 */
        /* <DEDUP_REMOVED lines=13> */
[----:B------:R-:W-:Y:S01]  /*6700*/  ULOP3.LUT UR4, UR5, 0x1, URZ, 0xc0, !UPT ;  /* 0x0000000105047892 */ /* 0x000fe2000f8ec03f */
[----:B------:R-:W-:Y:S01]  /*6710*/  IMAD.MOV.U32 R0, RZ, RZ, c[0x0][0x190] ;  /* 0x00006400ff007624 */ /* 0x000fe200078e00ff */
[----:B------:R-:W-:Y:S02]  /*6720*/  ISETP.GE.AND P3, PT, R222, c[0x0][0x220], PT ;  /* 0x00008800de007a0c */ /* 0x000fe40003f66270 */
        /* <DEDUP_REMOVED lines=10> */
[C---:B------:R-:W-:Y:S01]  /*67d0*/  IADD3 R0, R211.reuse, UR4, RZ ;  /* 0x00000004d3007c10 */ /* 0x040fe2000fffe0ff */
[----:B------:R1:W-:Y:S01]  /*67e0*/  @P3 STS [R184], RZ ;  /* 0x000000ffb8003388 */ /* 0x0003e20000000800 */
[C---:B------:R-:W-:Y:S01]  /*67f0*/  @!P2 IADD3 R9, R211.reuse, UR4, RZ ;  /* 0x00000004d309ac10 */ /* 0x040fe2000fffe0ff */
[--C-:B------:R-:W-:Y:S01]  /*6800*/  @!P3 IMAD.MOV.U32 R5, RZ, RZ, R191.reuse ;  /* 0x000000ffff05b224 */ /* 0x100fe200078e00bf */
[----:B------:R-:W-:Y:S01]  /*6810*/  @!P1 IADD3 R8, R211, UR4, RZ ;  /* 0x00000004d3089c10 */ /* 0x000fe2000fffe0ff */
[----:B------:R1:W-:Y:S01]  /*6820*/  @P3 STS [R184+0x4], RZ ;  /* 0x000004ffb8003388 */ /* 0x0003e20000000800 */
[----:B------:R-:W-:Y:S01]  /*6830*/  @!P2 IMAD.MOV.U32 R6, RZ, RZ, R192 ;  /* 0x000000ffff06a224 */ /* 0x000fe200078e00c0 */
[----:B------:R-:W-:Y:S01]  /*6840*/  IADD3 R174, R174, UR4, RZ ;  /* 0x00000004aeae7c10 */ /* 0x000fe2000fffe0ff */
[--C-:B------:R-:W-:Y:S01]  /*6850*/  @!P2 IMAD.MOV.U32 R7, RZ, RZ, R191.reuse ;  /* 0x000000ffff07a224 */ /* 0x100fe200078e00bf */
        /* <DEDUP_REMOVED lines=26> */
.L_x_470:
[----:B------:R-:W-:Y:S01]  /*6a00*/  F2FP.PACK_AB R16, R146, R148 ;  /* 0x000000949210723e */ /* 0x000fe200000000ff */
[----:B------:R-:W2:Y:S01]  /*6a10*/  LDL R147, [R1+0x8] ;  /* 0x0000080001937983 */ /* 0x000ea20000100800 */
        /* <DEDUP_REMOVED lines=35> */
[----:B------:R-:W3:Y:S04]  /*6c50*/  LDSM.16.MT88.4 R12, [R2+0x1b000] ;  /* 0x01b00000020c783b */ /* 0x000ee80000004200 */
[----:B------:R-:W4:Y:S04]  /*6c60*/  LDSM.16.MT88.4 R16, [R0+0x7000] ;  /* 0x007000000010783b */ /* 0x000f280000004200 */
[----:B------:R-:W5:Y:S04]  /*6c70*/  LDSM.16.MT88.4 R20, [R0+0x8000] ;  /* 0x008000000014783b */ /* 0x000f680000004200 */
[----:B------:R-:W-:Y:S04]  /*6c80*/  LDSM.16.MT88.4 R24, [R2+0x19800] ;  /* 0x019800000218783b */ /* 0x000fe80000004200 */
[----:B------:R-:W4:Y:S04]  /*6c90*/  LDSM.16.MT88.4 R28, [R0+0x6400] ;  /* 0x00640000001c783b */ /* 0x000f280000004200 */
[----:B------:R-:W4:Y:S04]  /*6ca0*/  LDSM.16.MT88.4 R32, [R2+0x1b800] ;  /* 0x01b800000220783b */ /* 0x000f280000004200 */
[----:B------:R-:W4:Y:S04]  /*6cb0*/  LDSM.16.MT88.4 R132, [R0+0x7400] ;  /* 0x007400000084783b */ /* 0x000f280000004200 */
[----:B------:R-:W-:Y:S01]  /*6cc0*/  LDSM.16.MT88.4 R136, [R2+0x1c800] ;  /* 0x01c800000288783b */ /* 0x000fe20000004200 */
[-C--:B-1----:R-:W-:Y:S08]  /*6cd0*/  HMMA.16816.F32 R36, R4, R8.reuse, R36 ;  /* 0x000000080424723c */ /* 0x082ff00000001824 */
[C---:B---3--:R-:W-:Y:S08]  /*6ce0*/  HMMA.16816.F32 R40, R12.reuse, R8, R40 ;  /* 0x000000080c28723c */ /* 0x048ff00000001828 */
[-C--:B------:R-:W-:Y:S08]  /*6cf0*/  HMMA.16816.F32 R44, R12, R10.reuse, R44 ;  /* 0x0000000a0c2c723c */ /* 0x080ff0000000182c */
[C---:B------:R-:W-:Y:S01]  /*6d00*/  HMMA.16816.F32 R48, R4.reuse, R10, R48 ;  /* 0x0000000a0430723c */ /* 0x040fe20000001830 */
[----:B------:R-:W1:Y:S07]  /*6d10*/  LDSM.16.MT88.4 R8, [R0+0x8400] ;  /* 0x008400000008783b */ /* 0x000e6e0000004200 */
        /* <DEDUP_REMOVED lines=12> */
[-C--:B------:R-:W-:Y:S08]  /*6de0*/  HMMA.16816.F32 R36, R24, R28.reuse, R36 ;  /* 0x0000001c1824723c */ /* 0x080ff00000001824 */
[C---:B------:R-:W-:Y:S08]  /*6df0*/  HMMA.16816.F32 R40, R32.reuse, R28, R40 ;  /* 0x0000001c2028723c */ /* 0x040ff00000001828 */
[-C--:B------:R-:W-:Y:S08]  /*6e00*/  HMMA.16816.F32 R44, R32, R30.reuse, R44 ;  /* 0x0000001e202c723c */ /* 0x080ff0000000182c */
[C---:B------:R-:W-:Y:S01]  /*6e10*/  HMMA.16816.F32 R48, R24.reuse, R30, R48 ;  /* 0x0000001e1830723c */ /* 0x040fe20000001830 */
[----:B------:R-:W5:Y:S07]  /*6e20*/  LDSM.16.MT88.4 R28, [R0+0x8800] ;  /* 0x00880000001c783b */ /* 0x000f6e0000004200 */
[-C--:B------:R-:W-:Y:S08]  /*6e30*/  HMMA.16816.F32 R52, R24, R132.reuse, R52 ;  /* 0x000000841834723c */ /* 0x080ff00000001834 */
[C---:B------:R-:W-:Y:S08]  /*6e40*/  HMMA.16816.F32 R56, R32.reuse, R132, R56 ;  /* 0x000000842038723c */ /* 0x040ff00000001838 */
[-C--:B------:R-:W-:Y:S08]  /*6e50*/  HMMA.16816.F32 R60, R32, R134.reuse, R60 ;  /* 0x00000086203c723c */ /* 0x080ff0000000183c */
[C---:B------:R-:W-:Y:S01]  /*6e60*/  HMMA.16816.F32 R64, R24.reuse, R134, R64 ;  /* 0x000000861840723c */ /* 0x040fe20000001840 */
[----:B------:R-:W-:Y:S07]  /*6e70*/  LDSM.16.MT88.4 R132, [R0+0x6c00] ;  /* 0x006c00000084783b */ /* 0x000fee0000004200 */
[-C--:B-1----:R-:W-:Y:S04]  /*6e80*/  HMMA.16816.F32 R68, R24, R8.reuse, R68 ;  /* 0x000000081844723c */ /* 0x082fe80000001844 */
[----:B--2---:R-:W-:Y:S04]  /*6e90*/  IMAD.SHL.U32 R160, R147, 0x2, RZ ;  /* 0x0000000293a07824 */ /* 0x004fe800078e00ff */
[C---:B------:R-:W-:Y:S08]  /*6ea0*/  HMMA.16816.F32 R72, R32.reuse, R8, R72 ;  /* 0x000000082048723c */ /* 0x040ff00000001848 */
[-C--:B------:R-:W-:Y:S01]  /*6eb0*/  HMMA.16816.F32 R76, R32, R10.reuse, R76 ;  /* 0x0000000a204c723c */ /* 0x080fe2000000184c */
[----:B------:R-:W1:Y:S07]  /*6ec0*/  LDSM.16.MT88.4 R32, [R2+0x1a800] ;  /* 0x01a800000220783b */ /* 0x000e6e0000004200 */
[----:B------:R-:W-:Y:S01]  /*6ed0*/  HMMA.16816.F32 R80, R24, R10, R80 ;  /* 0x0000000a1850723c */ /* 0x000fe20000001850 */
[----:B------:R-:W2:Y:S04]  /*6ee0*/  LDSM.16.MT88.4 R8, [R0+0x7c00] ;  /* 0x007c00000008783b */ /* 0x000ea80000004200 */
        /* <DEDUP_REMOVED lines=10> */
[-C--:B-----5:R-:W-:Y:S08]  /*6f90*/  HMMA.16816.F32 R68, R4, R28.reuse, R68 ;  /* 0x0000001c0444723c */ /* 0x0a0ff00000001844 */
[C---:B------:R-:W-:Y:S08]  /*6fa0*/  HMMA.16816.F32 R72, R16.reuse, R28, R72 ;  /* 0x0000001c1048723c */ /* 0x040ff00000001848 */
[-C--:B------:R-:W-:Y:S08]  /*6fb0*/  HMMA.16816.F32 R76, R16, R30.reuse, R76 ;  /* 0x0000001e104c723c */ /* 0x080ff0000000184c */
[----:B------:R-:W-:Y:S08]  /*6fc0*/  HMMA.16816.F32 R80, R4, R30, R80 ;  /* 0x0000001e0450723c */ /* 0x000ff00000001850 */
[-C--:B-1----:R-:W-:Y:S08]  /*6fd0*/  HMMA.16816.F32 R36, R32, R132.reuse, R36 ;  /* 0x000000842024723c */ /* 0x082ff00000001824 */
        /* <DEDUP_REMOVED lines=44> */
.L_x_471:
[----:B------:R-:W-:Y:S01]  /*72a0*/  LDSM.16.M88.4 R24, [R177] ;  /* 0x00000000b118783b */ /* 0x000fe20000000200 */
[----:B------:R-:W-:Y:S01]  /*72b0*/  IMAD.MOV.U32 R167, RZ, RZ, c[0x0][0x22c] ;  /* 0x00008b00ffa77624 */ /* 0x000fe200078e00ff */
[----:B------:R-:W-:Y:S01]  /*72c0*/  ULOP3.LUT UR4, UR5, 0x1, URZ, 0xc0, !UPT ;  /* 0x0000000105047892 */ /* 0x000fe2000f8ec03f */
[----:B------:R-:W-:Y:S01]  /*72d0*/  IMAD.MOV.U32 R166, RZ, RZ, c[0x0][0x22c] ;  /* 0x00008b00ffa67624 */ /* 0x000fe200078e00ff */
[----:B------:R-:W-:Y:S01]  /*72e0*/  UISETP.GT.AND UP2, UPT, UR5, UR11, UPT ;  /* 0x0000000b0500728c */ /* 0x000fe2000bf44270 */
[----:B-1----:R-:W1:Y:S01]  /*72f0*/  LDSM.16.MT88.4 R8, [R0+0x9000] ;  /* 0x009000000008783b */ /* 0x002e620000004200 */
[----:B------:R-:W-:Y:S01]  /*7300*/  IMAD R167, R167, c[0x0][0x1c0], RZ ;  /* 0x00007000a7a77a24 */ /* 0x000fe200078e02ff */
[----:B------:R-:W-:Y:S01]  /*7310*/  UISETP.NE.U32.AND UP0, UPT, UR4, 0x1, UPT ;  /* 0x000000010400788c */ /* 0x000fe2000bf05070 */
[----:B------:R-:W-:Y:S01]  /*7320*/  IMAD R166, R166, c[0x0][0x1c0], RZ ;  /* 0x00007000a6a67a24 */ /* 0x000fe200078e02ff */
[----:B------:R-:W-:Y:S01]  /*7330*/  UIADD3 UR4, UR5, -0x1, URZ ;  /* 0xffffffff05047890 */ /* 0x000fe2000fffe03f */
[----:B------:R-:W2:Y:S01]  /*7340*/  LDSM.16.MT88.4 R16, [R0+0xb000] ;  /* 0x00b000000010783b */ /* 0x000ea20000004200 */
[----:B------:R-:W-:Y:S02]  /*7350*/  IMAD.SHL.U32 R167, R167, 0x20, RZ ;  /* 0x00000020a7a77824 */ /* 0x000fe400078e00ff */
[----:B------:R-:W-:Y:S02]  /*7360*/  IMAD R166, R166, 0x28, RZ ;  /* 0x00000028a6a67824 */ /* 0x000fe400078e02ff */
[----:B------:R-:W3:Y:S01]  /*7370*/  LDSM.16.MT88.4 R28, [R0+0xd000] ;  /* 0x00d00000001c783b */ /* 0x000ee20000004200 */
[----:B------:R-:W-:Y:S01]  /*7380*/  IMAD.MOV.U32 R161, RZ, RZ, c[0x0][0x22c] ;  /* 0x00008b00ffa17624 */ /* 0x000fe200078e00ff */
[----:B------:R-:W-:Y:S03]  /*7390*/  UMOV UR5, UR4 ;  /* 0x0000000400057c82 */ /* 0x000fe60008000000 */
[----:B------:R-:W4:Y:S01]  /*73a0*/  LDL R165, [R1+0xc] ;  /* 0x00000c0001a57983 */ /* 0x000f220000100800 */
[----:B------:R-:W-:Y:S04]  /*73b0*/  IMAD R161, R161, c[0x0][0x1c0], RZ ;  /* 0x00007000a1a17a24 */ /* 0x000fe800078e02ff */
[----:B------:R-:W-:Y:S01]  /*73c0*/  LDSM.16.M88.4 R32, [R178] ;  /* 0x00000000b220783b */ /* 0x000fe20000000200 */
[----:B------:R-:W-:Y:S04]  /*73d0*/  IMAD.U32 R161, R161, -0x40, RZ ;  /* 0xffffffc0a1a17824 */ /* 0x000fe800078e00ff */
[----:B------:R-:W4:Y:S01]  /*73e0*/  LDL R164, [R1+0x10] ;  /* 0x0000100001a47983 */ /* 0x000f220000100800 */
[C---:B------:R-:W-:Y:S04]  /*73f0*/  LEA R190, P1, R161.reuse, R162, 0x2 ;  /* 0x000000a2a1be7211 */ /* 0x040fe800078210ff */
[----:B------:R-:W3:Y:S01]  /*7400*/  LDSM.16.MT88.4 R132, [R0+0x9400] ;  /* 0x009400000084783b */ /* 0x000ee20000004200 */
[----:B------:R-:W-:Y:S01]  /*7410*/  LEA.HI.X.SX32 R189, R161, R163, 0x2, P1 ;  /* 0x000000a3a1bd7211 */ /* 0x000fe200008f16ff */
[----:B------:R-:W-:Y:S03]  /*7420*/  IMAD.MOV.U32 R161, RZ, RZ, c[0x0][0x22c] ;  /* 0x00008b00ffa17624 */ /* 0x000fe600078e00ff */
[----:B------:R-:W3:Y:S01]  /*7430*/  LDSM.16.MT88.4 R136, [R0+0xb400] ;  /* 0x00b400000088783b */ /* 0x000ee20000004200 */
[----:B------:R-:W-:Y:S01]  /*7440*/  IMAD R161, R161, c[0x0][0x1c0], RZ ;  /* 0x00007000a1a17a24 */ /* 0x000fe200078e02ff */
[C---:B-1----:R-:W-:Y:S03]  /*7450*/  HMMA.16816.F32 R4, R24.reuse, R8, RZ ;  /* 0x000000081804723c */ /* 0x042fe600000018ff */
[----:B------:R-:W1:Y:S01]  /*7460*/  LDSM.16.MT88.4 R140, [R0+0xd400] ;  /* 0x00d40000008c783b */ /* 0x000e620000004200 */
[----:B------:R-:W-:Y:S04]  /*7470*/  IMAD.SHL.U32 R161, R161, 0x10, RZ ;  /* 0x00000010a1a17824 */ /* 0x000fe800078e00ff */
[----:B------:R-:W-:Y:S01]  /*7480*/  LDSM.16.M88.4 R144, [R180] ;  /* 0x00000000b490783b */ /* 0x000fe20000000200 */
[C---:B------:R-:W-:Y:S04]  /*7490*/  HMMA.16816.F32 R8, R24.reuse, R10, RZ ;  /* 0x0000000a1808723c */ /* 0x040fe800000018ff */
[----:B------:R-:W1:Y:S04]  /*74a0*/  LDSM.16.MT88.4 R148, [R0+0x9800] ;  /* 0x009800000094783b */ /* 0x000e680000004200 */
[C---:B--2---:R-:W-:Y:S01]  /*74b0*/  HMMA.16816.F32 R12, R24.reuse, R16, RZ ;  /* 0x00000010180c723c */ /* 0x044fe200000018ff */
[----:B------:R-:W2:Y:S05]  /*74c0*/  LDSM.16.MT88.4 R152, [R0+0xb800] ;  /* 0x00b800000098783b */ /* 0x000eaa0000004200 */
[----:B------:R-:W-:Y:S02]  /*74d0*/  LDSM.16.MT88.4 R156, [R0+0xbc00] ;  /* 0x00bc0000009c783b */ /* 0x000fe40000004200 */
[C---:B------:R-:W-:Y:S08]  /*74e0*/  HMMA.16816.F32 R16, R24.reuse, R18, RZ ;  /* 0x000000121810723c */ /* 0x040ff000000018ff */
[C---:B---3--:R-:W-:Y:S08]  /*74f0*/  HMMA.16816.F32 R20, R24.reuse, R28, RZ ;  /* 0x0000001c1814723c */ /* 0x048ff000000018ff */
[----:B------:R-:W-:Y:S01]  /*7500*/  HMMA.16816.F32 R24, R24, R30, RZ ;  /* 0x0000001e1818723c */ /* 0x000fe200000018ff */
[----:B------:R-:W3:Y:S07]  /*7510*/  LDSM.16.MT88.4 R28, [R0+0xd800] ;  /* 0x00d80000001c783b */ /* 0x000eee0000004200 */
[C---:B------:R-:W-:Y:S08]  /*7520*/  HMMA.16816.F32 R4, R32.reuse, R132, R4 ;  /* 0x000000842004723c */ /* 0x040ff00000001804 */
[C---:B------:R-:W-:Y:S01]  /*7530*/  HMMA.16816.F32 R8, R32.reuse, R134, R8 ;  /* 0x000000862008723c */ /* 0x040fe20000001808 */
[----:B------:R-:W-:Y:S07]  /*7540*/  LDSM.16.M88.4 R132, [R179] ;  /* 0x00000000b384783b */ /* 0x000fee0000000200 */
[C---:B------:R-:W-:Y:S08]  /*7550*/  HMMA.16816.F32 R12, R32.reuse, R136, R12 ;  /* 0x00000088200c723c */ /* 0x040ff0000000180c */
[C---:B------:R-:W-:Y:S01]  /*7560*/  HMMA.16816.F32 R16, R32.reuse, R138, R16 ;  /* 0x0000008a2010723c */ /* 0x040fe20000001810 */
[----:B------:R-:W3:Y:S07]  /*7570*/  LDSM.16.MT88.4 R136, [R0+0x9c00] ;  /* 0x009c00000088783b */ /* 0x000eee0000004200 */
[C---:B-1----:R-:W-:Y:S08]  /*7580*/  HMMA.16816.F32 R20, R32.reuse, R140, R20 ;  /* 0x0000008c2014723c */ /* 0x042ff00000001814 */
[----:B------:R-:W-:Y:S01]  /*7590*/  HMMA.16816.F32 R24, R32, R142, R24 ;  /* 0x0000008e2018723c */ /* 0x000fe20000001818 */
[----:B------:R-:W1:Y:S05]  /*75a0*/  LDSM.16.MT88.4 R32, [R0+0xdc00] ;  /* 0x00dc00000020783b */ /* 0x000e6a0000004200 */
[----:B------:R-:W-:Y:S02]  /*75b0*/  LDSM.16.M88.4 R140, [R177+0x2000] ;  /* 0x00200000b18c783b */ /* 0x000fe40000000200 */
[C---:B------:R-:W-:Y:S08]  /*75c0*/  HMMA.16816.F32 R4, R144.reuse, R148, R4 ;  /* 0x000000949004723c */ /* 0x040ff00000001804 */
[C---:B------:R-:W-:Y:S01]  /*75d0*/  HMMA.16816.F32 R8, R144.reuse, R150, R8 ;  /* 0x000000969008723c */ /* 0x040fe20000001808 */
[----:B------:R-:W1:Y:S07]  /*75e0*/  LDSM.16.MT88.4 R148, [R0+0xa000] ;  /* 0x00a000000094783b */ /* 0x000e6e0000004200 */
[C---:B--2---:R-:W-:Y:S08]  /*75f0*/  HMMA.16816.F32 R12, R144.reuse, R152, R12 ;  /* 0x00000098900c723c */ /* 0x044ff0000000180c */
[C---:B------:R-:W-:Y:S01]  /*7600*/  HMMA.16816.F32 R16, R144.reuse, R154, R16 ;  /* 0x0000009a9010723c */ /* 0x040fe20000001810 */
[----:B------:R-:W2:Y:S07]  /*7610*/  LDSM.16.MT88.4 R152, [R0+0xc000] ;  /* 0x00c000000098783b */ /* 0x000eae0000004200 */
[C---:B---3--:R-:W-:Y:S08]  /*7620*/  HMMA.16816.F32 R20, R144.reuse, R28, R20 ;  /* 0x0000001c9014723c */ /* 0x048ff00000001814 */
[----:B------:R-:W-:Y:S01]  /*7630*/  HMMA.16816.F32 R24, R144, R30, R24 ;  /* 0x0000001e9018723c */ /* 0x000fe20000001818 */
[----:B------:R-:W3:Y:S05]  /*7640*/  LDSM.16.MT88.4 R28, [R0+0xe000] ;  /* 0x00e00000001c783b */ /* 0x000eea0000004200 */
[----:B------:R-:W-:Y:S02]  /*7650*/  LDSM.16.MT88.4 R144, [R0+0xa400] ;  /* 0x00a400000090783b */ /* 0x000fe40000004200 */
[C---:B------:R-:W-:Y:S08]  /*7660*/  HMMA.16816.F32 R4, R132.reuse, R136, R4 ;  /* 0x000000888404723c */ /* 0x040ff00000001804 */
[C---:B------:R-:W-:Y:S01]  /*7670*/  HMMA.16816.F32 R8, R132.reuse, R138, R8 ;  /* 0x0000008a8408723c */ /* 0x040fe20000001808 */
[----:B------:R-:W2:Y:S07]  /*7680*/  LDSM.16.M88.4 R136, [R178+0x2000] ;  /* 0x00200000b288783b */ /* 0x000eae0000000200 */
        /* <DEDUP_REMOVED lines=16> */
[----:B------:R-:W-:Y:S02]  /*7790*/  LDSM.16.M88.4 R140, [R179+0x2000] ;  /* 0x00200000b38c783b */ /* 0x000fe40000000200 */
[C---:B------:R-:W-:Y:S08]  /*77a0*/  HMMA.16816.F32 R4, R136.reuse, R144, R4 ;  /* 0x000000908804723c */ /* 0x040ff00000001804 */
[C---:B------:R-:W-:Y:S01]  /*77b0*/  HMMA.16816.F32 R8, R136.reuse, R146, R8 ;  /* 0x000000928808723c */ /* 0x040fe20000001808 */
[----:B------:R-:W2:Y:S07]  /*77c0*/  LDSM.16.MT88.4 R144, [R0+0xac00] ;  /* 0x00ac00000090783b */ /* 0x000eae0000004200 */
[C---:B------:R-:W-:Y:S08]  /*77d0*/  HMMA.16816.F32 R12, R136.reuse, R156, R12 ;  /* 0x0000009c880c723c */ /* 0x040ff0000000180c */
[C---:B------:R-:W-:Y:S01]  /*77e0*/  HMMA.16816.F32 R16, R136.reuse, R158, R16 ;  /* 0x0000009e8810723c */ /* 0x040fe20000001810 */
[----:B------:R-:W3:Y:S07]  /*77f0*/  LDSM.16.MT88.4 R156, [R0+0xcc00] ;  /* 0x00cc0000009c783b */ /* 0x000eee0000004200 */
[C---:B-1----:R-:W-:Y:S08]  /*7800*/  HMMA.16816.F32 R20, R136.reuse, R32, R20 ;  /* 0x000000208814723c */ /* 0x042ff00000001814 */
[----:B------:R-:W-:Y:S01]  /*7810*/  HMMA.16816.F32 R24, R136, R34, R24 ;  /* 0x000000228818723c */ /* 0x000fe20000001818 */
[----:B------:R-:W1:Y:S07]  /*7820*/  LDSM.16.MT88.4 R32, [R0+0xec00] ;  /* 0x00ec00000020783b */ /* 0x000e6e0000004200 */
[C---:B------:R-:W-:Y:S08]  /*7830*/  HMMA.16816.F32 R4, R132.reuse, R148, R4 ;  /* 0x000000948404723c */ /* 0x040ff00000001804 */
[C---:B------:R-:W-:Y:S08]  /*7840*/  HMMA.16816.F32 R8, R132.reuse, R150, R8 ;  /* 0x000000968408723c */ /* 0x040ff00000001808 */
[C---:B--2---:R-:W-:Y:S08]  /*7850*/  HMMA.16816.F32 R12, R132.reuse, R152, R12 ;  /* 0x00000098840c723c */ /* 0x044ff0000000180c */
[C---:B------:R-:W-:Y:S08]  /*7860*/  HMMA.16816.F32 R16, R132.reuse, R154, R16 ;  /* 0x0000009a8410723c */ /* 0x040ff00000001810 */
[C---:B---3--:R-:W-:Y:S07]  /*7870*/  HMMA.16816.F32 R20, R132.reuse, R28, R20 ;  /* 0x0000001c8414723c */ /* 0x048fee0000001814 */
[----:B------:R-:W-:Y:S01]  /*7880*/  IMAD.MOV.U32 R28, RZ, RZ, R190 ;  /* 0x000000ffff1c7224 */ /* 0x000fe200078e00be */
[----:B------:R-:W-:Y:S04]  /*7890*/  HMMA.16816.F32 R24, R132, R30, R24 ;  /* 0x0000001e8418723c */ /* 0x000fe80000001818 */
[----:B------:R-:W-:Y:S03]  /*78a0*/  IMAD.MOV.U32 R29, RZ, RZ, R189 ;  /* 0x000000ffff1d7224 */ /* 0x000fe600078e00bd */
[----:B----4-:R-:W-:Y:S01]  /*78b0*/  @P0 IADD3 R30, P2, R165, UR8, RZ ;  /* 0x00000008a51e0c10 */ /* 0x010fe2000ff5e0ff */
[C---:B------:R-:W-:Y:S01]  /*78c0*/  HMMA.16816.F32 R4, R140.reuse, R144, R4 ;  /* 0x000000908c04723c */ /* 0x040fe20000001804 */
[----:B------:R-:W-:Y:S01]  /*78d0*/  IMAD.MOV.U32 R165, RZ, RZ, c[0x0][0x22c] ;  /* 0x00008b00ffa57624 */ /* 0x000fe200078e00ff */
[----:B------:R-:W-:Y:S03]  /*78e0*/  @UP3 UIADD3 UR8, UP1, UR8, -0x100, URZ ;  /* 0xffffff0008083890 */ /* 0x000fe6000ff3e03f */
[----:B------:R-:W-:Y:S01]  /*78f0*/  @P0 IADD3.X R31, R164, UR7, RZ, P2, !PT ;  /* 0x00000007a41f0c10 */ /* 0x000fe200097fe4ff */
[----:B------:R-:W-:Y:S01]  /*7900*/  IMAD R165, R165, c[0x0][0x1c0], RZ ;  /* 0x00007000a5a57a24 */ /* 0x000fe200078e02ff */
[----:B------:R-:W-:Y:S01]  /*7910*/  @UP3 UIADD3.X UR7, UR7, -0x1, URZ, UP1, !UPT ;  /* 0xffffffff07073890 */ /* 0x000fe20008ffe43f */
[C---:B------:R-:W-:Y:S01]  /*7920*/  HMMA.16816.F32 R8, R140.reuse, R146, R8 ;  /* 0x000000928c08723c */ /* 0x040fe20000001808 */
[----:B------:R-:W-:Y:S01]  /*7930*/  IMAD.MOV.U32 R164, RZ, RZ, c[0x0][0x22c] ;  /* 0x00008b00ffa47624 */ /* 0x000fe200078e00ff */
[----:B------:R2:W5:Y:S02]  /*7940*/  @P0 LDG.E R239, [R30.64] ;  /* 0x0000000c1eef0981 */ /* 0x000564000c1e1900 */
[----:B------:R-:W-:Y:S02]  /*7950*/  IMAD R165, R165, 0x38, RZ ;  /* 0x00000038a5a57824 */ /* 0x000fe400078e02ff */
[----:B------:R-:W-:Y:S01]  /*7960*/  IMAD R164, R164, c[0x0][0x1c0], RZ ;  /* 0x00007000a4a47a24 */ /* 0x000fe200078e02ff */
[----:B------:R2:W5:Y:S01]  /*7970*/  @P0 LDG.E R240, [R30.64+0x20] ;  /* 0x0000200c1ef00981 */ /* 0x000562000c1e1900 */
[C---:B------:R-:W-:Y:S04]  /*7980*/  HMMA.16816.F32 R12, R140.reuse, R156, R12 ;  /* 0x0000009c8c0c723c */ /* 0x040fe8000000180c */
[----:B------:R2:W5:Y:S01]  /*7990*/  @P0 LDG.E R237, [R30.64+0x80] ;  /* 0x0000800c1eed0981 */ /* 0x000562000c1e1900 */
[----:B------:R-:W-:Y:S03]  /*79a0*/  IMAD R164, R164, 0x18, RZ ;  /* 0x00000018a4a47824 */ /* 0x000fe600078e02ff */
[C---:B------:R-:W-:Y:S01]  /*79b0*/  HMMA.16816.F32 R16, R140.reuse, R158, R16 ;  /* 0x0000009e8c10723c */ /* 0x040fe20000001810 */
[----:B------:R2:W5:Y:S03]  /*79c0*/  @P0 LDG.E R238, [R30.64+0xa0] ;  /* 0x0000a00c1eee0981 */ /* 0x000566000c1e1900 */
[CC--:B------:R-:W-:Y:S02]  /*79d0*/  LEA R134, P0, R161.reuse, R28.reuse, 0x2 ;  /* 0x0000001ca1867211 */ /* 0x0c0fe400078010ff */
[----:B------:R3:W-:Y:S02]  /*79e0*/  RED.E.ADD.F32.FTZ.RN.STRONG.GPU [R28.64], R4 ;  /* 0x000000041c00798e */ /* 0x0007e4000c10e78c */
[C---:B-1----:R-:W-:Y:S04]  /*79f0*/  HMMA.16816.F32 R20, R140.reuse, R32, R20 ;  /* 0x000000208c14723c */ /* 0x042fe80000001814 */
[-C--:B------:R-:W-:Y:S03]  /*7a00*/  LEA.HI.X.SX32 R135, R161, R29.reuse, 0x2, P0 ;  /* 0x0000001da1877211 */ /* 0x080fe600000f16ff */
[CC--:B------:R-:W-:Y:S01]  /*7a10*/  LEA R32, P1, R241.reuse, R28.reuse, 0x2 ;  /* 0x0000001cf1207211 */ /* 0x0c0fe200078210ff */
[----:B------:R-:W-:Y:S01]  /*7a20*/  HMMA.16816.F32 R24, R140, R34, R24 ;  /* 0x000000228c18723c */ /* 0x000fe20000001818 */
[----:B------:R-:W-:Y:S03]  /*7a30*/  LDSM.16.MT88.4 R140, [R3+0x1c00] ;  /* 0x001c0000038c783b */ /* 0x000fe60000004200 */
[-C--:B------:R-:W-:Y:S02]  /*7a40*/  LEA.HI.X.SX32 R33, R241, R29.reuse, 0x2, P1 ;  /* 0x0000001df1217211 */ /* 0x080fe400008f16ff */
[CC--:B------:R-:W-:Y:S02]  /*7a50*/  LEA R132, P1, R164.reuse, R28.reuse, 0x2 ;  /* 0x0000001ca4847211 */ /* 0x0c0fe400078210ff */
[CC--:B------:R-:W-:Y:S01]  /*7a60*/  LEA R34, P0, R167.reuse, R28.reuse, 0x2 ;  /* 0x0000001ca7227211 */ /* 0x0c0fe200078010ff */
[----:B------:R1:W-:Y:S03]  /*7a70*/  RED.E.ADD.F32.FTZ.RN.STRONG.GPU [R32.64], R5 ;  /* 0x000000052000798e */ /* 0x0003e6000c10e78c */
[-C--:B------:R-:W-:Y:S01]  /*7a80*/  LEA.HI.X.SX32 R133, R164, R29.reuse, 0x2, P1 ;  /* 0x0000001da4857211 */ /* 0x080fe200008f16ff */
[----:B------:R-:W-:Y:S01]  /*7a90*/  IMAD.MOV.U32 R164, RZ, RZ, c[0x0][0x22c] ;  /* 0x00008b00ffa47624 */ /* 0x000fe200078e00ff */
[----:B------:R4:W-:Y:S01]  /*7aa0*/  RED.E.ADD.F32.FTZ.RN.STRONG.GPU [R134.64], R6 ;  /* 0x000000068600798e */ /* 0x0009e2000c10e78c */
[-C--:B------:R-:W-:Y:S02]  /*7ab0*/  LEA.HI.X.SX32 R35, R167, R29.reuse, 0x2, P0 ;  /* 0x0000001da7237211 */ /* 0x080fe400000f16ff */
[----:B------:R-:W-:Y:S01]  /*7ac0*/  IMAD R164, R164, c[0x0][0x1c0], RZ ;  /* 0x00007000a4a47a24 */ /* 0x000fe200078e02ff */
[-C--:B--2---:R-:W-:Y:S01]  /*7ad0*/  LEA R30, P2, R166, R28.reuse, 0x2 ;  /* 0x0000001ca61e7211 */ /* 0x084fe200078410ff */
[----:B------:R2:W-:Y:S02]  /*7ae0*/  RED.E.ADD.F32.FTZ.RN.STRONG.GPU [R132.64], R7 ;  /* 0x000000078400798e */ /* 0x0005e4000c10e78c */
[----:B------:R-:W-:Y:S01]  /*7af0*/  IMAD R164, R164, 0x30, RZ ;  /* 0x00000030a4a47824 */ /* 0x000fe200078e02ff */
[-C--:B------:R-:W-:Y:S02]  /*7b00*/  LEA.HI.X.SX32 R31, R166, R29.reuse, 0x2, P2 ;  /* 0x0000001da61f7211 */ /* 0x080fe400010f16ff */
[----:B------:R2:W-:Y:S02]  /*7b10*/  RED.E.ADD.F32.FTZ.RN.STRONG.GPU [R34.64], R8 ;  /* 0x000000082200798e */ /* 0x0005e4000c10e78c */
[CC--:B---3--:R-:W-:Y:S03]  /*7b20*/  LEA R4, P1, R164.reuse, R28.reuse, 0x2 ;  /* 0x0000001ca4047211 */ /* 0x0c8fe600078210ff */
[----:B------:R3:W-:Y:S01]  /*7b30*/  RED.E.ADD.F32.FTZ.RN.STRONG.GPU [R30.64], R9 ;  /* 0x000000091e00798e */ /* 0x0007e2000c10e78c */
[-C--:B-1----:R-:W-:Y:S01]  /*7b40*/  LEA.HI.X.SX32 R5, R164, R29.reuse, 0x2, P1 ;  /* 0x0000001da4057211 */ /* 0x082fe200008f16ff */
[----:B------:R-:W-:Y:S04]  /*7b50*/  IMAD.MOV.U32 R164, RZ, RZ, c[0x0][0x22c] ;  /* 0x00008b00ffa47624 */ /* 0x000fe800078e00ff */
[----:B------:R1:W-:Y:S01]  /*7b60*/  RED.E.ADD.F32.FTZ.RN.STRONG.GPU [R4.64], R10 ;  /* 0x0000000a0400798e */ /* 0x0003e2000c10e78c */
[CC--:B----4-:R-:W-:Y:S01]  /*7b70*/  LEA R6, P0, R165.reuse, R28.reuse, 0x2 ;  /* 0x0000001ca5067211 */ /* 0x0d0fe200078010ff */
[----:B------:R-:W-:Y:S03]  /*7b80*/  IMAD R164, R164, c[0x0][0x1c0], RZ ;  /* 0x00007000a4a47a24 */ /* 0x000fe600078e02ff */
[-C--:B--2---:R-:W-:Y:S01]  /*7b90*/  LEA.HI.X.SX32 R7, R165, R29.reuse, 0x2, P0 ;  /* 0x0000001da5077211 */ /* 0x084fe200000f16ff */
[----:B------:R-:W-:Y:S01]  /*7ba0*/  IMAD.SHL.U32 R164, R164, 0x10, RZ ;  /* 0x00000010a4a47824 */ /* 0x000fe200078e00ff */
[C---:B------:R-:W-:Y:S02]  /*7bb0*/  IADD3 R132, R161.reuse, 0x40, RZ ;  /* 0x00000040a1847810 */ /* 0x040fe40007ffe0ff */
[----:B------:R-:W-:Y:S01]  /*7bc0*/  IADD3 R133, R161, 0x40, RZ ;  /* 0x00000040a1857810 */ /* 0x000fe20007ffe0ff */
[----:B------:R2:W-:Y:S01]  /*7bd0*/  RED.E.ADD.F32.FTZ.RN.STRONG.GPU [R6.64], R11 ;  /* 0x0000000b0600798e */ /* 0x0005e2000c10e78c */
[C---:B------:R-:W-:Y:S01]  /*7be0*/  IADD3 R137, R164.reuse, 0x20, RZ ;  /* 0x00000020a4897810 */ /* 0x040fe20007ffe0ff */
[C---:B------:R-:W-:Y:S01]  /*7bf0*/  IMAD.IADD R132, R241.reuse, 0x1, R132 ;  /* 0x00000001f1847824 */ /* 0x040fe200078e0284 */
[C---:B------:R-:W-:Y:S02]  /*7c00*/  IADD3 R136, R164.reuse, 0x20, RZ ;  /* 0x00000020a4887810 */ /* 0x040fe40007ffe0ff */
[----:B------:R4:W-:Y:S01]  /*7c10*/  RED.E.ADD.F32.FTZ.RN.STRONG.GPU [R28.64+0x80], R12 ;  /* 0x0000800c1c00798e */ /* 0x0009e2000c10e78c */
[----:B------:R-:W-:Y:S02]  /*7c20*/  IADD3 R0, R164, 0x20, RZ ;  /* 0x00000020a4007810 */ /* 0x000fe40007ffe0ff */
[----:B------:R-:W-:Y:S01]  /*7c30*/  IMAD.IADD R136, R241, 0x1, R136 ;  /* 0x00000001f1887824 */ /* 0x000fe200078e0288 */
[-C--:B------:R-:W-:Y:S01]  /*7c40*/  LEA R8, P2, R247, R28.reuse, 0x2 ;  /* 0x0000001cf7087211 */ /* 0x080fe200078410ff */
[----:B------:R4:W-:Y:S01]  /*7c50*/  RED.E.ADD.F32.FTZ.RN.STRONG.GPU [R32.64+0x80], R13 ;  /* 0x0000800d2000798e */ /* 0x0009e2000c10e78c */
[C---:B------:R-:W-:Y:S02]  /*7c60*/  IMAD.IADD R0, R241.reuse, 0x1, R0 ;  /* 0x00000001f1007824 */ /* 0x040fe400078e0200 */
[CC--:B---3--:R-:W-:Y:S02]  /*7c70*/  LEA R30, P1, R136.reuse, R28.reuse, 0x2 ;  /* 0x0000001c881e7211 */ /* 0x0c8fe400078210ff */
[----:B------:R-:W-:Y:S01]  /*7c80*/  IMAD.IADD R0, R241, 0x1, R0 ;  /* 0x00000001f1007824 */ /* 0x000fe200078e0200 */
[-C--:B------:R-:W-:Y:S02]  /*7c90*/  LEA.HI.X.SX32 R9, R247, R29.reuse, 0x2, P2 ;  /* 0x0000001df7097211 */ /* 0x080fe400010f16ff */
[CC--:B-1----:R-:W-:Y:S02]  /*7ca0*/  LEA R4, P0, R137.reuse, R28.reuse, 0x2 ;  /* 0x0000001c89047211 */ /* 0x0c2fe400078010ff */
[-C--:B------:R-:W-:Y:S02]  /*7cb0*/  LEA.HI.X.SX32 R31, R136, R29.reuse, 0x2, P1 ;  /* 0x0000001d881f7211 */ /* 0x080fe400008f16ff */
[-C--:B------:R-:W-:Y:S02]  /*7cc0*/  LEA.HI.X.SX32 R5, R137, R29.reuse, 0x2, P0 ;  /* 0x0000001d89057211 */ /* 0x080fe400000f16ff */
[-C--:B------:R-:W-:Y:S01]  /*7cd0*/  LEA R10, P0, R0, R28.reuse, 0x2 ;  /* 0x0000001c000a7211 */ /* 0x080fe200078010ff */
[----:B------:R-:W-:Y:S01]  /*7ce0*/  LDSM.16.MT88.4 R136, [R2+0x18800] ;  /* 0x018800000288783b */ /* 0x000fe20000004200 */
[-C--:B--2---:R-:W-:Y:S02]  /*7cf0*/  LEA R6, P1, R246, R28.reuse, 0x2 ;  /* 0x0000001cf6067211 */ /* 0x084fe400078210ff */
[-C--:B------:R-:W-:Y:S02]  /*7d00*/  LEA.HI.X.SX32 R11, R0, R29.reuse, 0x2, P0 ;  /* 0x0000001d000b7211 */ /* 0x080fe400000f16ff */
[----:B------:R1:W-:Y:S01]  /*7d10*/  RED.E.ADD.F32.FTZ.RN.STRONG.GPU [R4.64], R14 ;  /* 0x0000000e0400798e */ /* 0x0003e2000c10e78c */
[-C--:B------:R-:W-:Y:S02]  /*7d20*/  LEA.HI.X.SX32 R7, R246, R29.reuse, 0x2, P1 ;  /* 0x0000001df6077211 */ /* 0x080fe400008f16ff */
[----:B------:R-:W-:Y:S02]  /*7d30*/  IADD3 R0, R161, 0x40, RZ ;  /* 0x00000040a1007810 */ /* 0x000fe40007ffe0ff */
[----:B------:R2:W-:Y:S01]  /*7d40*/  RED.E.ADD.F32.FTZ.RN.STRONG.GPU [R30.64], R15 ;  /* 0x0000000f1e00798e */ /* 0x0005e2000c10e78c */
[CC--:B----4-:R-:W-:Y:S02]  /*7d50*/  LEA R12, P4, R132.reuse, R28.reuse, 0x2 ;  /* 0x0000001c840c7211 */ /* 0x0d0fe400078810ff */
[C---:B------:R-:W-:Y:S02]  /*7d60*/  IMAD.IADD R0, R241.reuse, 0x1, R0 ;  /* 0x00000001f1007824 */ /* 0x040fe400078e0200 */
[----:B------:R3:W-:Y:S01]  /*7d70*/  RED.E.ADD.F32.FTZ.RN.STRONG.GPU [R10.64], R16 ;  /* 0x000000100a00798e */ /* 0x0007e2000c10e78c */
[-C--:B------:R-:W-:Y:S01]  /*7d80*/  LEA.HI.X.SX32 R13, R132, R29.reuse, 0x2, P4 ;  /* 0x0000001d840d7211 */ /* 0x080fe200020f16ff */
[----:B------:R-:W-:Y:S03]  /*7d90*/  IMAD.IADD R0, R241, 0x1, R0 ;  /* 0x00000001f1007824 */ /* 0x000fe600078e0200 */
[----:B------:R4:W-:Y:S05]  /*7da0*/  RED.E.ADD.F32.FTZ.RN.STRONG.GPU [R8.64], R17 ;  /* 0x000000110800798e */ /* 0x0009ea000c10e78c */
[----:B------:R4:W-:Y:S01]  /*7db0*/  RED.E.ADD.F32.FTZ.RN.STRONG.GPU [R6.64], R18 ;  /* 0x000000120600798e */ /* 0x0009e2000c10e78c */
[-C--:B-1----:R-:W-:Y:S02]  /*7dc0*/  LEA R4, P0, R249, R28.reuse, 0x2 ;  /* 0x0000001cf9047211 */ /* 0x082fe400078010ff */
[-C--:B------:R-:W-:Y:S02]  /*7dd0*/  LEA R14, P5, R133, R28.reuse, 0x2 ;  /* 0x0000001c850e7211 */ /* 0x080fe400078a10ff */
[-C--:B------:R-:W-:Y:S02]  /*7de0*/  LEA.HI.X.SX32 R5, R249, R29.reuse, 0x2, P0 ;  /* 0x0000001df9057211 */ /* 0x080fe400000f16ff */
[-C--:B--2---:R-:W-:Y:S02]  /*7df0*/  LEA.HI.X.SX32 R15, R133, R29.reuse, 0x2, P5 ;  /* 0x0000001d850f7211 */ /* 0x084fe400028f16ff */
[----:B------:R-:W-:Y:S01]  /*7e00*/  LDSM.16.MT88.4 R132, [R2+0x17800] ;  /* 0x017800000284783b */ /* 0x000fe20000004200 */
[CC--:B---3--:R-:W-:Y:S04]  /*7e10*/  LEA R10, P3, R0.reuse, R28.reuse, 0x2 ;  /* 0x0000001c000a7211 */ /* 0x0c8fe800078610ff */
[----:B------:R1:W-:Y:S01]  /*7e20*/  RED.E.ADD.F32.FTZ.RN.STRONG.GPU [R4.64], R19 ;  /* 0x000000130400798e */ /* 0x0003e2000c10e78c */
[-C--:B------:R-:W-:Y:S02]  /*7e30*/  LEA.HI.X.SX32 R11, R0, R29.reuse, 0x2, P3 ;  /* 0x0000001d000b7211 */ /* 0x080fe400018f16ff */
[-C--:B----4-:R-:W-:Y:S02]  /*7e40*/  LEA R8, P2, R245, R28.reuse, 0x2 ;  /* 0x0000001cf5087211 */ /* 0x090fe400078410ff */
[----:B------:R-:W-:Y:S01]  /*7e50*/  RED.E.ADD.F32.FTZ.RN.STRONG.GPU [R28.64+0x100], R20 ;  /* 0x000100141c00798e */ /* 0x000fe2000c10e78c */
[----:B------:R-:W-:Y:S02]  /*7e60*/  IADD3 R0, R3, -0x3000, RZ ;  /* 0xffffd00003007810 */ /* 0x000fe40007ffe0ff */
[-C--:B------:R-:W-:Y:S02]  /*7e70*/  LEA.HI.X.SX32 R9, R245, R29.reuse, 0x2, P2 ;  /* 0x0000001df5097211 */ /* 0x080fe400010f16ff */
[----:B------:R-:W-:Y:S01]  /*7e80*/  RED.E.ADD.F32.FTZ.RN.STRONG.GPU [R32.64+0x100], R21 ;  /* 0x000100152000798e */ /* 0x000fe2000c10e78c */
[CC--:B------:R-:W-:Y:S04]  /*7e90*/  LEA R6, P1, R244.reuse, R28.reuse, 0x2 ;  /* 0x0000001cf4067211 */ /* 0x0c0fe800078210ff */
[----:B------:R-:W-:Y:S01]  /*7ea0*/  RED.E.ADD.F32.FTZ.RN.STRONG.GPU [R14.64], R22 ;  /* 0x000000160e00798e */ /* 0x000fe2000c10e78c */
[-C--:B------:R-:W-:Y:S02]  /*7eb0*/  LEA.HI.X.SX32 R7, R244, R29.reuse, 0x2, P1 ;  /* 0x0000001df4077211 */ /* 0x080fe400008f16ff */
[----:B------:R-:W-:Y:S01]  /*7ec0*/  PLOP3.LUT P1, PT, PT, PT, UP0, 0x80, 0x0 ;  /* 0x000000000000781c */ /* 0x000fe20003f2f008 */
[----:B------:R-:W-:Y:S01]  /*7ed0*/  @UP3 UIADD3 UR10, UP0, UR10, -0x100, URZ ;  /* 0xffffff000a0a3890 */ /* 0x000fe2000ff1e03f */
[----:B------:R-:W-:Y:S03]  /*7ee0*/  RED.E.ADD.F32.FTZ.RN.STRONG.GPU [R12.64], R23 ;  /* 0x000000170c00798e */ /* 0x000fe6000c10e78c */
[----:B------:R-:W-:Y:S02]  /*7ef0*/  @UP3 UIADD3.X UR9, UR9, -0x1, URZ, UP0, !UPT ;  /* 0xffffffff09093890 */ /* 0x000fe400087fe43f */
[----:B------:R-:W-:Y:S01]  /*7f00*/  RED.E.ADD.F32.FTZ.RN.STRONG.GPU [R10.64], R24 ;  /* 0x000000180a00798e */ /* 0x000fe2000c10e78c */
[C---:B-1----:R-:W-:Y:S04]  /*7f10*/  LEA R4, P0, R248.reuse, R28, 0x2 ;  /* 0x0000001cf8047211 */ /* 0x042fe800078010ff */
[----:B------:R-:W-:Y:S01]  /*7f20*/  RED.E.ADD.F32.FTZ.RN.STRONG.GPU [R8.64], R25 ;  /* 0x000000190800798e */ /* 0x000fe2000c10e78c */
[----:B------:R-:W-:Y:S02]  /*7f30*/  LEA.HI.X.SX32 R5, R248, R29, 0x2, P0 ;  /* 0x0000001df8057211 */ /* 0x000fe400000f16ff */
[----:B------:R-:W-:Y:S02]  /*7f40*/  PLOP3.LUT P0, PT, PT, PT, UP2, 0x80, 0x0 ;  /* 0x000000000000781c */ /* 0x000fe40003f0f028 */
[----:B------:R-:W-:Y:S01]  /*7f50*/  RED.E.ADD.F32.FTZ.RN.STRONG.GPU [R6.64], R26 ;  /* 0x0000001a0600798e */ /* 0x000fe2000c10e78c */
[----:B------:R-:W-:Y:S04]  /*7f60*/  @P1 IADD3 R0, R3, 0x3000, RZ ;  /* 0x0000300003001810 */ /* 0x000fe80007ffe0ff */
[----:B------:R-:W-:Y:S05]  /*7f70*/  LDSM.16.MT88.4 R8, [R3] ;  /* 0x000000000308783b */ /* 0x000fea0000004200 */
[----:B------:R-:W-:Y:S05]  /*7f80*/  RED.E.ADD.F32.FTZ.RN.STRONG.GPU [R4.64], R27 ;  /* 0x0000001b0400798e */ /* 0x000fea000c10e78c */
[----:B------:R-:W1:Y:S05]  /*7f90*/  LDSM.16.MT88.4 R4, [R2+0x15000] ;  /* 0x015000000204783b */ /* 0x000e6a0000004200 */
[----:B------:R-:W2:Y:S05]  /*7fa0*/  LDSM.16.MT88.4 R12, [R2+0x17000] ;  /* 0x01700000020c783b */ /* 0x000eaa0000004200 */
[----:B------:R-:W3:Y:S05]  /*7fb0*/  LDSM.16.MT88.4 R16, [R3+0x1000] ;  /* 0x001000000310783b */ /* 0x000eea0000004200 */
[----:B------:R-:W4:Y:S05]  /*7fc0*/  LDSM.16.MT88.4 R28, [R3+0x2000] ;  /* 0x00200000031c783b */ /* 0x000f2a0000004200 */
[----:B------:R-:W-:Y:S05]  /*7fd0*/  LDSM.16.MT88.4 R32, [R2+0x15800] ;  /* 0x015800000220783b */ /* 0x000fea0000004200 */
[----:B------:R-:W3:Y:S05]  /*7fe0*/  LDSM.16.MT88.4 R20, [R3+0x400] ;  /* 0x000400000314783b */ /* 0x000eea0000004200 */
        /* <DEDUP_REMOVED lines=16> */
[----:B------:R-:W2:Y:S05]  /*80f0*/  LDSM.16.MT88.4 R4, [R2+0x16000] ;  /* 0x016000000204783b */ /* 0x000eaa0000004200 */
[----:B------:R-:W3:Y:S02]  /*8100*/  LDSM.16.MT88.4 R28, [R3+0x1800] ;  /* 0x00180000031c783b */ /* 0x000ee40000004200 */
        /* <DEDUP_REMOVED lines=68> */
[----:B------:R1:W-:Y:S01]  /*8550*/  STS [R250], R25 ;  /* 0x00000019fa007388 */ /* 0x0003e20000000800 */
[----:B------:R-:W-:Y:S01]  /*8560*/  FMUL.FTZ R19, R93, c[0x0][0x2e0] ;  /* 0x0000b8005d137a20 */ /* 0x000fe20000410000 */
[----:B------:R-:W-:Y:S01]  /*8570*/  F2FP.PACK_AB R22, R22, R90 ;  /* 0x0000005a1616723e */ /* 0x000fe200000000ff */
[----:B------:R-:W-:Y:S01]  /*8580*/  FMUL.FTZ R94, R94, c[0x0][0x2e0] ;  /* 0x0000b8005e5e7a20 */ /* 0x000fe20000410000 */
[----:B------:R1:W-:Y:S01]  /*8590*/  STS [R250+0x200], R24 ;  /* 0x00020018fa007388 */ /* 0x0003e20000000800 */
        /* <DEDUP_REMOVED lines=66> */
[----:B------:R-:W-:Y:S01]  /*89c0*/  UISETP.NE.AND UP0, UPT, UR26, -0x1, UPT ;  /* 0xffffffff1a00788c */ /* 0x000fe2000bf05270 */
[----:B------:R1:W-:Y:S01]  /*89d0*/  STS [R251+0x4000], R5 ;  /* 0x00400005fb007388 */ /* 0x0003e20000000800 */
[----:B------:R-:W-:Y:S01]  /*89e0*/  F2FP.PACK_AB R46, R47, R46 ;  /* 0x0000002e2f2e723e */ /* 0x000fe200000000ff */
[----:B------:R-:W-:Y:S01]  /*89f0*/  ULDC.64 UR8, c[0x0][0x3a0] ;  /* 0x0000e80000087ab9 */ /* 0x000fe20000000a00 */
[----:B------:R-:W-:Y:S01]  /*8a00*/  F2FP.PACK_AB R0, R0, R126 ;  /* 0x0000007e0000723e */ /* 0x000fe200000000ff */
[----:B------:R1:W-:Y:S01]  /*8a10*/  STS [R251+0x4200], R4 ;  /* 0x00420004fb007388 */ /* 0x0003e20000000800 */
[----:B------:R-:W-:-:S02]  /*8a20*/  F2FP.PACK_AB R52, R53, R52 ;  /* 0x000000343534723e */ /* 0x000fc400000000ff */
[----:B------:R-:W-:Y:S01]  /*8a30*/  F2FP.PACK_AB R54, R55, R54 ;  /* 0x000000363736723e */ /* 0x000fe200000000ff */
[----:B------:R1:W-:Y:S01]  /*8a40*/  STS [R250+0x5000], R7 ;  /* 0x00500007fa007388 */ /* 0x0003e20000000800 */
[----:B------:R-:W-:Y:S01]  /*8a50*/  F2FP.PACK_AB R64, R65, R64 ;  /* 0x000000404140723e */ /* 0x000fe200000000ff */
[----:B------:R-:W-:Y:S01]  /*8a60*/  @UP0 UIADD3 UR6, UR19, UR26, URZ ;  /* 0x0000001a13060290 */ /* 0x000fe2000fffe03f */
[----:B------:R-:W-:Y:S01]  /*8a70*/  F2FP.PACK_AB R66, R67, R66 ;  /* 0x000000424342723e */ /* 0x000fe200000000ff */
[----:B------:R1:W-:Y:S01]  /*8a80*/  STS [R250+0x5200], R6 ;  /* 0x00520006fa007388 */ /* 0x0003e20000000800 */
[----:B------:R-:W-:Y:S01]  /*8a90*/  F2FP.PACK_AB R56, R57, R56 ;  /* 0x000000383938723e */ /* 0x000fe200000000ff */
[----:B------:R-:W-:Y:S01]  /*8aa0*/  @UP0 UIMAD.WIDE.U32 UR4, UR6, UR8, URZ ;  /* 0x00000008060402a5 */ /* 0x000fe2000f8e003f */
[----:B------:R-:W-:Y:S01]  /*8ab0*/  F2FP.PACK_AB R58, R59, R58 ;  /* 0x0000003a3b3a723e */ /* 0x000fe200000000ff */
[----:B------:R1:W-:Y:S01]  /*8ac0*/  STS [R251+0x5000], R3 ;  /* 0x00500003fb007388 */ /* 0x0003e20000000800 */
[----:B------:R-:W-:Y:S01]  /*8ad0*/  F2FP.PACK_AB R60, R61, R60 ;  /* 0x0000003c3d3c723e */ /* 0x000fe200000000ff */
[----:B------:R-:W-:Y:S01]  /*8ae0*/  @UP0 UIMAD UR15, UR6, UR9, UR5 ;  /* 0x00000009060f02a4 */ /* 0x000fe2000f8e0205 */
[----:B------:R-:W-:Y:S01]  /*8af0*/  F2FP.PACK_AB R62, R63, R62 ;  /* 0x0000003e3f3e723e */ /* 0x000fe200000000ff */
[----:B------:R1:W-:Y:S01]  /*8b00*/  STS [R251+0x5200], R0 ;  /* 0x00520000fb007388 */ /* 0x0003e20000000800 */
[----:B------:R-:W-:Y:S01]  /*8b10*/  F2FP.PACK_AB R68, R69, R68 ;  /* 0x000000444544723e */ /* 0x000fe200000000ff */
[----:B------:R-:W-:Y:S01]  /*8b20*/  @UP0 UMOV UR11, UR4 ;  /* 0x00000004000b0c82 */ /* 0x000fe20008000000 */
[----:B------:R-:W-:Y:S01]  /*8b30*/  F2FP.PACK_AB R70, R71, R70 ;  /* 0x000000464746723e */ /* 0x000fe200000000ff */
[----:B------:R1:W-:Y:S01]  /*8b40*/  STS [R250+0x6000], R36 ;  /* 0x00600024fa007388 */ /* 0x0003e20000000800 */
[----:B------:R-:W-:-:S02]  /*8b50*/  F2FP.PACK_AB R80, R81, R80 ;  /* 0x000000505150723e */ /* 0x000fc400000000ff */
[----:B------:R-:W-:Y:S01]  /*8b60*/  F2FP.PACK_AB R82, R83, R82 ;  /* 0x000000525352723e */ /* 0x000fe200000000ff */
[----:B------:R1:W-:Y:S01]  /*8b70*/  STS [R250+0x6200], R38 ;  /* 0x00620026fa007388 */ /* 0x0003e20000000800 */
[----:B------:R-:W-:Y:S02]  /*8b80*/  F2FP.PACK_AB R72, R73, R72 ;  /* 0x000000484948723e */ /* 0x000fe400000000ff */
[----:B------:R-:W-:Y:S01]  /*8b90*/  F2FP.PACK_AB R74, R75, R74 ;  /* 0x0000004a4b4a723e */ /* 0x000fe200000000ff */
[----:B------:R1:W-:Y:S01]  /*8ba0*/  STS [R251+0x6000], R48 ;  /* 0x00600030fb007388 */ /* 0x0003e20000000800 */
[----:B------:R-:W-:Y:S02]  /*8bb0*/  F2FP.PACK_AB R76, R77, R76 ;  /* 0x0000004c4d4c723e */ /* 0x000fe400000000ff */
[----:B------:R-:W-:Y:S01]  /*8bc0*/  F2FP.PACK_AB R78, R79, R78 ;  /* 0x0000004e4f4e723e */ /* 0x000fe200000000ff */
[----:B------:R1:W-:Y:S01]  /*8bd0*/  STS [R251+0x6200], R50 ;  /* 0x00620032fb007388 */ /* 0x0003e20000000800 */
[----:B------:R-:W-:-:S03]  /*8be0*/  PLOP3.LUT P0, PT, PT, PT, UP0, 0x80, 0x0 ;  /* 0x000000000000781c */ /* 0x000fc60003f0f008 */
        /* <DEDUP_REMOVED lines=33> */
.L_x_473:
        /* <DEDUP_REMOVED lines=18> */
.L_x_474:
[----:B------:R-:W-:Y:S01]  /*8f20*/  BAR.SYNC.DEFER_BLOCKING 0x0 ;  /* 0x0000000000007b1d */ /* 0x000fe20000010000 */
[----:B------:R-:W-:Y:S01]  /*8f30*/  USHF.L.U32 UR4, UR18, 0x7, URZ ;  /* 0x0000000712047899 */ /* 0x000fe2000800063f */
[--C-:B-1----:R-:W-:Y:S01]  /*8f40*/  SHF.R.S32.HI R7, RZ, 0x1f, R222.reuse ;  /* 0x0000001fff077819 */ /* 0x102fe200000114de */
[----:B------:R-:W-:Y:S02]  /*8f50*/  IMAD.MOV.U32 R6, RZ, RZ, R222 ;  /* 0x000000ffff067224 */ /* 0x000fe400078e00de */
[----:B------:R-:W-:Y:S01]  /*8f60*/  USHF.R.S32.HI UR8, URZ, 0x1f, UR4 ;  /* 0x0000001f3f087899 */ /* 0x000fe20008011404 */
[----:B------:R-:W1:Y:S01]  /*8f70*/  S2R R8, SR_TID.X ;  /* 0x0000000000087919 */ /* 0x000e620000002100 */
[----:B------:R-:W-:Y:S01]  /*8f80*/  ULDC.64 UR6, c[0x0][0x3a0] ;  /* 0x0000e80000067ab9 */ /* 0x000fe20000000a00 */
[----:B------:R-:W-:Y:S01]  /*8f90*/  IMAD.U32 R21, RZ, RZ, UR4 ;  /* 0x00000004ff157e24 */ /* 0x000fe2000f8e00ff */
[----:B------:R-:W-:Y:S01]  /*8fa0*/  UIMAD UR5, UR8, UR6, URZ ;  /* 0x00000006080572a4 */ /* 0x000fe2000f8e023f */
[----:B------:R-:W-:Y:S02]  /*8fb0*/  BSSY B0, `(.L_x_475) ;  /* 0x000002d000007945 */ /* 0x000fe40003800000 */
[----:B------:R-:W-:Y:S01]  /*8fc0*/  IMAD.WIDE.U32 R4, R21, c[0x0][0x3a0], R6 ;  /* 0x0000e80015047a25 */ /* 0x000fe200078e0006 */
[----:B------:R-:W-:-:S03]  /*8fd0*/  UIMAD UR5, UR4, UR7, UR5 ;  /* 0x00000007040572a4 */ /* 0x000fc6000f8e0205 */
[----:B------:R-:W-:Y:S01]  /*8fe0*/  ULDC.64 UR6, c[0x0][0x3b8] ;  /* 0x0000ee0000067ab9 */ /* 0x000fe20000000a00 */
[----:B------:R-:W-:Y:S01]  /*8ff0*/  IADD3 R4, P0, R4, UR11, RZ ;  /* 0x0000000b04047c10 */ /* 0x000fe2000ff1e0ff */
[----:B------:R-:W-:Y:S01]  /*9000*/  UIMAD UR6, UR58, UR6, URZ ;  /* 0x000000063a0672a4 */ /* 0x000fe2000f8e023f */
[----:B------:R-:W-:Y:S01]  /*9010*/  IMAD.U32 R3, RZ, RZ, UR5 ;  /* 0x00000005ff037e24 */ /* 0x000fe2000f8e00ff */
[----:B------:R-:W-:Y:S02]  /*9020*/  UIMAD UR5, UR18, -0x80, UR14 ;  /* 0xffffff80120578a4 */ /* 0x000fe4000f8e020e */
[----:B------:R-:W-:Y:S01]  /*9030*/  UIMAD UR6, UR35, UR7, UR6 ;  /* 0x00000007230672a4 */ /* 0x000fe2000f8e0206 */
[----:B------:R2:W3:Y:S01]  /*9040*/  LDS.128 R32, [R160+0xa000] ;  /* 0x00a00000a0207984 */ /* 0x0004e20000000c00 */
[----:B------:R-:W-:-:S03]  /*9050*/  IADD3.X R5, R5, UR15, R3, P0, !PT ;  /* 0x0000000f05057c10 */ /* 0x000fc600087fe403 */
[----:B------:R2:W4:Y:S01]  /*9060*/  LDS.128 R28, [R160+0xc000] ;  /* 0x00c00000a01c7984 */ /* 0x0005220000000c00 */
[----:B-1----:R-:W-:-:S03]  /*9070*/  SHF.R.S32.HI R0, RZ, 0x1f, R8 ;  /* 0x0000001fff007819 */ /* 0x002fc60000011408 */
[----:B------:R2:W1:Y:S01]  /*9080*/  LDS.128 R24, [R160+0xe000] ;  /* 0x00e00000a0187984 */ /* 0x0004620000000c00 */
[----:B------:R-:W-:Y:S01]  /*9090*/  LEA.HI R0, R0, R8, RZ, 0x2 ;  /* 0x0000000800007211 */ /* 0x000fe200078f10ff */
[----:B------:R-:W-:Y:S02]  /*90a0*/  IMAD.U32 R8, RZ, RZ, UR35 ;  /* 0x00000023ff087e24 */ /* 0x000fe4000f8e00ff */
[----:B------:R2:W1:Y:S01]  /*90b0*/  LDS.128 R44, [R160+0xf000] ;  /* 0x00f00000a02c7984 */ /* 0x0004620000000c00 */
[----:B------:R-:W-:Y:S01]  /*90c0*/  SHF.R.S32.HI R0, RZ, 0x2, R0 ;  /* 0x00000002ff007819 */ /* 0x000fe20000011400 */
[----:B------:R-:W-:Y:S02]  /*90d0*/  IMAD.WIDE.U32 R8, R8, c[0x0][0x3b8], R4 ;  /* 0x0000ee0008087a25 */ /* 0x000fe400078e0004 */
[----:B------:R2:W1:Y:S01]  /*90e0*/  LDS.128 R56, [R160+0x10000] ;  /* 0x01000000a0387984 */ /* 0x0004620000000c00 */
[----:B------:R-:W-:-:S03]  /*90f0*/  ISETP.GE.AND P4, PT, R0, UR5, PT ;  /* 0x0000000500007c0c */ /* 0x000fc6000bf86270 */
[----:B------:R2:W1:Y:S01]  /*9100*/  LDS.128 R40, [R160+0x11000] ;  /* 0x01100000a0287984 */ /* 0x0004620000000c00 */
[----:B------:R-:W-:Y:S02]  /*9110*/  IADD3 R20, R9, UR6, RZ ;  /* 0x0000000609147c10 */ /* 0x000fe4000fffe0ff */
[----:B------:R-:W-:Y:S01]  /*9120*/  SHF.R.S32.HI R22, RZ, 0x1f, R0 ;  /* 0x0000001fff167819 */ /* 0x000fe20000011400 */
        /* <DEDUP_REMOVED lines=21> */
.L_x_476:
[----:B------:R-:W-:Y:S05]  /*9280*/  BSYNC B0 ;  /* 0x0000000000007941 */ /* 0x000fea0003800000 */
.L_x_475:
[----:B------:R-:W-:Y:S01]  /*9290*/  IADD3 R3, R0, 0x40, RZ ;  /* 0x0000004000037810 */ /* 0x000fe20007ffe0ff */
[----:B------:R-:W-:Y:S03]  /*92a0*/  BSSY B0, `(.L_x_477) ;  /* 0x0000013000007945 */ /* 0x000fe60003800000 */
[----:B------:R-:W-:-:S13]  /*92b0*/  ISETP.GE.AND P3, PT, R3, UR5, PT ;  /* 0x0000000503007c0c */ /* 0x000fda000bf66270 */
        /* <DEDUP_REMOVED lines=17> */
.L_x_478:
[----:B------:R-:W-:Y:S05]  /*93d0*/  BSYNC B0 ;  /* 0x0000000000007941 */ /* 0x000fea0003800000 */
.L_x_477:
        /* <DEDUP_REMOVED lines=15> */
[----:B---3--:R-:W-:Y:S01]  /*94d0*/  MOV R5, R3 ;  /* 0x0000000300057202 */ /* 0x008fe20000000f00 */
        /* <DEDUP_REMOVED lines=13> */
.L_x_480:
[----:B------:R-:W-:Y:S05]  /*95b0*/  BSYNC B0 ;  /* 0x0000000000007941 */ /* 0x000fea0003800000 */
.L_x_479:
        /* <DEDUP_REMOVED lines=16> */
.L_x_456:
[----:B------:R-:W-:Y:S05]  /*96c0*/  BSYNC B1 ;  /* 0x0000000000017941 */ /* 0x000fea0003800000 */
.L_x_442:
        /* <DEDUP_REMOVED lines=11> */
.L_x_481:
[----:B------:R-:W-:Y:S05]  /*9780*/  EXIT ;  /* 0x000000000000794d */ /* 0x000fea0003800000 */
.L_x_483:
        /* <DEDUP_REMOVED lines=15> */
.L_x_681:


//--------------------- .text._ZN5flash44flash_bwd_dq_dk_dv_loop_seqk_parallel_kernelI23Flash_bwd_kernel_traitsILi96ELi64ELi128ELi8ELi2ELi4ELi4ELb0ELb0EN7cutlass6half_tE19Flash_kernel_traitsILi96ELi64ELi128ELi8ES3_EELb1ELb1ELb0ELb0ELb1ELb1ELb0EEEvNS_16Flash_bwd_paramsE --------------------------
	.section	.text._ZN5flash44flash_bwd_dq_dk_dv_loop_seqk_parallel_kernelI23Flash_bwd_kernel_traitsILi96ELi64ELi128ELi8ELi2ELi4ELi4ELb0ELb0EN7cutlass6half_tE19Flash_kernel_traitsILi96ELi64ELi128ELi8ES3_EELb1ELb1ELb0ELb0ELb1ELb1ELb0EEEvNS_16Flash_bwd_paramsE,"ax",@progbits
	.sectioninfo	@"SHI_REGISTERS=255"
	.align	128
        .global         _ZN5flash44flash_bwd_dq_dk_dv_loop_seqk_parallel_kernelI23Flash_bwd_kernel_traitsILi96ELi64ELi128ELi8ELi2ELi4ELi4ELb0ELb0EN7cutlass6half_tE19Flash_kernel_traitsILi96ELi64ELi128ELi8ES3_EELb1ELb1ELb0ELb0ELb1ELb1ELb0EEEvNS_16Flash_bwd_paramsE
        .type           _ZN5flash44flash_bwd_dq_dk_dv_loop_seqk_parallel_kernelI23Flash_bwd_kernel_traitsILi96ELi64ELi128ELi8ELi2ELi4ELi4ELb0ELb0EN7cutlass6half_tE19Flash_kernel_traitsILi96ELi64ELi128ELi8ES3_EELb1ELb1ELb0ELb0ELb1ELb1ELb0EEEvNS_16Flash_bwd_paramsE,@function
        .size           _ZN5flash44flash_bwd_dq_dk_dv_loop_seqk_parallel_kernelI23Flash_bwd_kernel_traitsILi96ELi64ELi128ELi8ELi2ELi4ELi4ELb0ELb0EN7cutlass6half_tE19Flash_kernel_traitsILi96ELi64ELi128ELi8ES3_EELb1ELb1ELb0ELb0ELb1ELb1ELb0EEEvNS_16Flash_bwd_paramsE,(.L_x_682 - _ZN5flash44flash_bwd_dq_dk_dv_loop_seqk_parallel_kernelI23Flash_bwd_kernel_traitsILi96ELi64ELi128ELi8ELi2ELi4ELi4ELb0ELb0EN7cutlass6half_tE19Flash_kernel_traitsILi96ELi64ELi128ELi8ES3_EELb1ELb1ELb0ELb0ELb1ELb1ELb0EEEvNS_16Flash_bwd_paramsE)
        .other          _ZN5flash44flash_bwd_dq_dk_dv_loop_seqk_parallel_kernelI23Flash_bwd_kernel_traitsILi96ELi64ELi128ELi8ELi2ELi4ELi4ELb0ELb0EN7cutlass6half_tE19Flash_kernel_traitsILi96ELi64ELi128ELi8ES3_EELb1ELb1ELb0ELb0ELb1ELb1ELb0EEEvNS_16Flash_bwd_paramsE,@"STO_CUDA_ENTRY STV_DEFAULT"
_ZN5flash44flash_bwd_dq_dk_dv_loop_seqk_parallel_kernelI23Flash_bwd_kernel_traitsILi96ELi64ELi128ELi8ELi2ELi4ELi4ELb0ELb0EN7cutlass6half_tE19Flash_kernel_traitsILi96ELi64ELi128ELi8ES3_EELb1ELb1ELb0ELb0ELb1ELb1ELb0EEEvNS_16Flash_bwd_paramsE:
.text._ZN5flash44flash_bwd_dq_dk_dv_loop_seqk_parallel_kernelI23Flash_bwd_kernel_traitsILi96ELi64ELi128ELi8ELi2ELi4ELi4ELb0ELb0EN7cutlass6half_tE19Flash_kernel_traitsILi96ELi64ELi128ELi8ES3_EELb1ELb1ELb0ELb0ELb1ELb1ELb0EEEvNS_16Flash_bwd_paramsE:
        /* <DEDUP_REMOVED lines=17> */
[----:B------:R-:W-:Y:S02]  /*0110*/  USHF.R.S32.HI UR5, URZ, 0x1f, UR4 ;  /* 0x0000001f3f057899 */ /* 0x000fe40008011404 */
[----:B------:R-:W-:-:S02]  /*0120*/  USHF.L.U32 UR9, UR10, 0x6, URZ ;  /* 0x000000060a097899 */ /* 0x000fc4000800063f */
[----:B------:R-:W-:Y:S02]  /*0130*/  UIMAD.WIDE.U32 UR14, UR4, UR6, URZ ;  /* 0x00000006040e72a5 */ /* 0x000fe4000f8e003f */
[----:B------:R-:W-:Y:S02]  /*0140*/  UIMAD UR6, UR5, UR6, URZ ;  /* 0x00000006050672a4 */ /* 0x000fe4000f8e023f */
[----:B------:R-:W-:Y:S02]  /*0150*/  USHF.R.S32.HI UR7, URZ, 0x1f, UR9 ;  /* 0x0000001f3f077899 */ /* 0x000fe40008011409 */
[----:B------:R-:W-:Y:S01]  /*0160*/  ULDC.64 UR16, c[0x0][0x118] ;  /* 0x0000460000107ab9 */ /* 0x000fe20000000a00 */
        /* <DEDUP_REMOVED lines=12> */
[----:B------:R-:W-:Y:S02]  /*0230*/  LOP3.LUT R7, R18, 0xfffffff8, RZ, 0xc0, !PT ;  /* 0xfffffff812077812 */ /* 0x000fe400078ec0ff */
[----:B------:R-:W-:-:S02]  /*0240*/  LOP3.LUT R4, R4, 0xfffffffe, RZ, 0xc0, !PT ;  /* 0xfffffffe04047812 */ /* 0x000fc400078ec0ff */
        /* <DEDUP_REMOVED lines=8> */
[----:B------:R-:W-:Y:S02]  /*02d0*/  SHF.R.S32.HI R4, RZ, 0x1f, R2 ;  /* 0x0000001fff047819 */ /* 0x000fe40000011402 */
[----:B------:R-:W-:Y:S01]  /*02e0*/  LEA.HI R8, R5, R248, RZ, 0x1 ;  /* 0x000000f805087211 */ /* 0x000fe200078f08ff */
[----:B------:R-:W-:Y:S01]  /*02f0*/  IMAD.SHL.U32 R250, R19, 0x8, RZ ;  /* 0x0000000813fa7824 */ /* 0x000fe200078e00ff */
[----:B------:R-:W-:-:S02]  /*0300*/  LEA.HI R208, R6, R3, RZ, 0x2 ;  /* 0x0000000306d07211 */ /* 0x000fc400078f10ff */
[-C--:B------:R-:W-:Y:S02]  /*0310*/  LEA.HI R3, R2, R0.reuse, RZ, 0x1 ;  /* 0x0000000002037211 */ /* 0x080fe400078f08ff */
[----:B------:R-:W-:Y:S02]  /*0320*/  LEA.HI R2, R4, R0, RZ, 0x2 ;  /* 0x0000000004027211 */ /* 0x000fe400078f10ff */
[----:B------:R-:W-:Y:S02]  /*0330*/  LOP3.LUT R4, R8, 0x7fffffe, RZ, 0xc0, !PT ;  /* 0x07fffffe08047812 */ /* 0x000fe400078ec0ff */
[----:B------:R-:W-:Y:S02]  /*0340*/  SHF.R.S32.HI R8, RZ, 0x3, R18 ;  /* 0x00000003ff087819 */ /* 0x000fe40000011412 */
[----:B------:R-:W-:Y:S01]  /*0350*/  LOP3.LUT R6, R3, 0xfffffffe, RZ, 0xc0, !PT ;  /* 0xfffffffe03067812 */ /* 0x000fe200078ec0ff */
[----:B------:R-:W-:Y:S01]  /*0360*/  IMAD.IADD R3, R248, 0x1, -R4 ;  /* 0x00000001f8037824 */ /* 0x000fe200078e0a04 */
[----:B------:R-:W-:Y:S01]  /*0370*/  LOP3.LUT R2, R2, 0xfffffffc, RZ, 0xc0, !PT ;  /* 0xfffffffc02027812 */ /* 0x000fe200078ec0ff */
[----:B------:R-:W-:Y:S01]  /*0380*/  IMAD.SHL.U32 R4, R8, 0x40, RZ ;  /* 0x0000004008047824 */ /* 0x000fe200078e00ff */
[----:B------:R-:W-:Y:S01]  /*0390*/  LEA.HI R10, R12, R12, RZ, 0x1 ;  /* 0x0000000c0c0a7211 */ /* 0x000fe200078f08ff */
[C---:B------:R-:W-:Y:S01]  /*03a0*/  IMAD.IADD R244, R0.reuse, 0x1, -R6 ;  /* 0x0000000100f47824 */ /* 0x040fe200078e0a06 */
[----:B------:R-:W-:Y:S01]  /*03b0*/  SHF.R.S32.HI R21, RZ, 0x6, R13 ;  /* 0x00000006ff157819 */ /* 0x000fe2000001140d */
[----:B------:R-:W-:Y:S01]  /*03c0*/  IMAD.IADD R11, R0, 0x1, -R2 ;  /* 0x00000001000b7824 */ /* 0x000fe200078e0a02 */
[----:B------:R-:W-:Y:S01]  /*03d0*/  LOP3.LUT R2, R10, 0x7fffffe, RZ, 0xc0, !PT ;  /* 0x07fffffe0a027812 */ /* 0x000fe200078ec0ff */
[----:B------:R-:W-:Y:S01]  /*03e0*/  IMAD R8, R0, 0x8, R3 ;  /* 0x0000000800087824 */ /* 0x000fe200078e0203 */
[----:B------:R-:W-:-:S02]  /*03f0*/  LOP3.LUT R0, R4, 0xc0, RZ, 0xc0, !PT ;  /* 0x000000c004007812 */ /* 0x000fc400078ec0ff */
[----:B------:R-:W-:Y:S01]  /*0400*/  SHF.R.S32.HI R3, RZ, 0x1f, R5 ;  /* 0x0000001fff037819 */ /* 0x000fe20000011405 */
[----:B------:R-:W-:Y:S01]  /*0410*/  IMAD.IADD R4, R12, 0x1, -R2 ;  /* 0x000000010c047824 */ /* 0x000fe200078e0a02 */
[----:B------:R-:W-:Y:S02]  /*0420*/  SHF.R.U32.HI R6, RZ, 0x3, R0 ;  /* 0x00000003ff067819 */ /* 0x000fe40000011600 */
[----:B------:R-:W-:Y:S01]  /*0430*/  LOP3.LUT R5, R0, 0x18, R250, 0xf8, !PT ;  /* 0x0000001800057812 */ /* 0x000fe200078ef8fa */
[----:B------:R-:W-:Y:S01]  /*0440*/  IMAD R0, R21, 0x4, R16 ;  /* 0x0000000415007824 */ /* 0x000fe200078e0210 */
[----:B------:R-:W-:Y:S01]  /*0450*/  LEA.HI R3, R3, R248, RZ, 0x3 ;  /* 0x000000f803037211 */ /* 0x000fe200078f18ff */
[----:B------:R-:W-:Y:S01]  /*0460*/  IMAD.SHL.U32 R21, R21, 0x20, RZ ;  /* 0x0000002015157824 */ /* 0x000fe200078e00ff */
[----:B------:R-:W-:Y:S01]  /*0470*/  LOP3.LUT R5, R5, R6, RZ, 0x3c, !PT ;  /* 0x0000000605057212 */ /* 0x000fe200078e3cff */
[----:B------:R-:W-:Y:S01]  /*0480*/  IMAD R168, R0, 0x8, R4 ;  /* 0x0000000800a87824 */ /* 0x000fe200078e0204 */
[----:B------:R-:W-:-:S02]  /*0490*/  SHF.R.S32.HI R4, RZ, 0x1f, R7 ;  /* 0x0000001fff047819 */ /* 0x000fc40000011407 */
[-C--:B------:R-:W-:Y:S01]  /*04a0*/  LEA.HI R2, R7, R7.reuse, RZ, 0x1 ;  /* 0x0000000707027211 */ /* 0x080fe200078f08ff */
[----:B------:R-:W-:Y:S01]  /*04b0*/  IMAD.U32 R5, R8, 0x20, R5 ;  /* 0x0000002008057824 */ /* 0x000fe200078e0005 */
[----:B------:R-:W-:Y:S02]  /*04c0*/  LOP3.LUT R0, R3, 0xfffffff8, RZ, 0xc0, !PT ;  /* 0xfffffff803007812 */ /* 0x000fe400078ec0ff */
[----:B------:R-:W-:Y:S02]  /*04d0*/  LEA.HI R8, R4, R7, RZ, 0x3 ;  /* 0x0000000704087211 */ /* 0x000fe400078f18ff */
[----:B------:R-:W-:Y:S01]  /*04e0*/  SHF.R.S32.HI R6, RZ, 0x1, R2 ;  /* 0x00000001ff067819 */ /* 0x000fe20000011402 */
[----:B------:R-:W-:Y:S01]  /*04f0*/  IMAD.IADD R0, R248, 0x1, -R0 ;  /* 0x00000001f8007824 */ /* 0x000fe200078e0a00 */
[----:B------:R-:W-:Y:S01]  /*0500*/  SHF.R.S32.HI R3, RZ, 0x1f, R2 ;  /* 0x0000001fff037819 */ /* 0x000fe20000011402 */
[----:B------:R1:W-:Y:S01]  /*0510*/  STL [R1], R5 ;  /* 0x0000000501007387 */ /* 0x0003e20000100800 */
[----:B------:R-:W-:-:S02]  /*0520*/  LOP3.LUT R4, R2, 0x7fffffe, RZ, 0xc0, !PT ;  /* 0x07fffffe02047812 */ /* 0x000fc400078ec0ff */
[----:B------:R-:W-:Y:S01]  /*0530*/  LOP3.LUT R2, R8, 0xfffffff8, RZ, 0xc0, !PT ;  /* 0xfffffff808027812 */ /* 0x000fe200078ec0ff */
[----:B------:R2:W-:Y:S01]  /*0540*/  STL [R1+0x4], R21 ;  /* 0x0000041501007387 */ /* 0x0005e20000100800 */
[----:B------:R-:W-:Y:S01]  /*0550*/  LOP3.LUT P4, RZ, R0, 0x2, RZ, 0xc0, !PT ;  /* 0x0000000200ff7812 */ /* 0x000fe2000788c0ff */
[C---:B------:R-:W-:Y:S01]  /*0560*/  IMAD.IADD R14, R7.reuse, 0x1, -R4 ;  /* 0x00000001070e7824 */ /* 0x040fe200078e0a04 */
[----:B------:R-:W-:Y:S01]  /*0570*/  SHF.R.S32.HI R9, RZ, 0x7, R20 ;  /* 0x00000007ff097819 */ /* 0x000fe20000011414 */
[----:B------:R-:W-:Y:S01]  /*0580*/  IMAD.IADD R17, R7, 0x1, -R2 ;  /* 0x0000000107117824 */ /* 0x000fe200078e0a02 */
[----:B------:R-:W-:Y:S01]  /*0590*/  SHF.R.S32.HI R208, RZ, 0x2, R208 ;  /* 0x00000002ffd07819 */ /* 0x000fe200000114d0 */
[----:B------:R-:W-:Y:S02]  /*05a0*/  IMAD.SHL.U32 R2, R12, 0x40, RZ ;  /* 0x000000400c027824 */ /* 0x000fe400078e00ff */
[----:B------:R-:W-:Y:S02]  /*05b0*/  IMAD.SHL.U32 R4, R11, 0x10, RZ ;  /* 0x000000100b047824 */ /* 0x000fe400078e00ff */
[----:B------:R-:W-:Y:S01]  /*05c0*/  IMAD.SHL.U32 R7, R19, 0x2, RZ ;  /* 0x0000000213077824 */ /* 0x000fe200078e00ff */
[----:B------:R-:W-:Y:S01]  /*05d0*/  LOP3.LUT R2, R2, 0x1c0, RZ, 0xc0, !PT ;  /* 0x000001c002027812 */ /* 0x000fe200078ec0ff */
[----:B------:R-:W-:-:S03]  /*05e0*/  IMAD R208, R244, 0x10, R208 ;  /* 0x00000010f4d07824 */ /* 0x000fc600078e02d0 */
[----:B------:R-:W-:Y:S02]  /*05f0*/  SHF.R.U32.HI R12, RZ, 0x3, R2 ;  /* 0x00000003ff0c7819 */ /* 0x000fe40000011602 */
[----:B-1----:R-:W-:Y:S02]  /*0600*/  LEA.HI R5, R3, R6, RZ, 0x2 ;  /* 0x0000000603057211 */ /* 0x002fe400078f10ff */
[----:B------:R-:W-:Y:S02]  /*0610*/  LOP3.LUT R3, R0, 0x1, RZ, 0xc0, !PT ;  /* 0x0000000100037812 */ /* 0x000fe400078ec0ff */
[----:B------:R-:W-:Y:S02]  /*0620*/  LOP3.LUT R5, R5, 0xfffffffc, RZ, 0xc0, !PT ;  /* 0xfffffffc05057812 */ /* 0x000fe400078ec0ff */
[----:B------:R-:W-:Y:S02]  /*0630*/  ISETP.NE.U32.AND P5, PT, R3, 0x1, PT ;  /* 0x000000010300780c */ /* 0x000fe40003fa5070 */
[----:B------:R-:W-:Y:S01]  /*0640*/  SHF.R.S32.HI R3, RZ, 0x1, R10 ;  /* 0x00000001ff037819 */ /* 0x000fe2000001140a */
[----:B------:R-:W-:Y:S01]  /*0650*/  IMAD.IADD R15, R6, 0x1, -R5 ;  /* 0x00000001060f7824 */ /* 0x000fe200078e0a05 */
[----:B------:R-:W-:-:S02]  /*0660*/  LEA.HI R10, R0, R0, RZ, 0x1 ;  /* 0x00000000000a7211 */ /* 0x000fc400078f08ff */
[----:B------:R-:W-:Y:S01]  /*0670*/  LOP3.LUT R6, R2, 0x30, R4, 0xf8, !PT ;  /* 0x0000003002067812 */ /* 0x000fe200078ef804 */
[C---:B------:R-:W-:Y:S01]  /*0680*/  IMAD.SHL.U32 R5, R3.reuse, 0x40, RZ ;  /* 0x0000004003057824 */ /* 0x040fe200078e00ff */
[----:B------:R-:W-:Y:S02]  /*0690*/  LOP3.LUT R4, R10, 0x3fffffe, RZ, 0xc0, !PT ;  /* 0x03fffffe0a047812 */ /* 0x000fe400078ec0ff */
[----:B------:R-:W-:Y:S02]  /*06a0*/  LOP3.LUT P6, RZ, R3, 0x2, RZ, 0xc0, !PT ;  /* 0x0000000203ff7812 */ /* 0x000fe400078cc0ff */
[----:B------:R-:W-:Y:S01]  /*06b0*/  SHF.R.S32.HI R3, RZ, 0x3, R8 ;  /* 0x00000003ff037819 */ /* 0x000fe20000011408 */
[C---:B------:R-:W-:Y:S01]  /*06c0*/  IMAD.IADD R13, R0.reuse, 0x1, -R4 ;  /* 0x00000001000d7824 */ /* 0x040fe200078e0a04 */
[----:B------:R-:W-:Y:S01]  /*06d0*/  LOP3.LUT R2, R5, 0xc0, RZ, 0xc0, !PT ;  /* 0x000000c005027812 */ /* 0x000fe200078ec0ff */
[----:B------:R-:W-:Y:S01]  /*06e0*/  IMAD.SHL.U32 R0, R0, 0x40, RZ ;  /* 0x0000004000007824 */ /* 0x000fe200078e00ff */
[----:B------:R-:W-:Y:S01]  /*06f0*/  LOP3.LUT R6, R6, 0x8, R18, 0xf8, !PT ;  /* 0x0000000806067812 */ /* 0x000fe200078ef812 */
[----:B------:R-:W-:Y:S01]  /*0700*/  IMAD R14, R3, 0x8, R14 ;  /* 0x00000008030e7824 */ /* 0x000fe200078e020e */
[----:B------:R-:W-:Y:S01]  /*0710*/  LOP3.LUT R5, R2, 0x8, R18, 0xf8, !PT ;  /* 0x0000000802057812 */ /* 0x000fe200078ef812 */
[C---:B------:R-:W-:Y:S01]  /*0720*/  IMAD R19, R11.reuse, 0x2, R3 ;  /* 0x000000020b137824 */ /* 0x040fe200078e0203 */
[----:B------:R-:W-:Y:S01]  /*0730*/  LOP3.LUT R0, R0, 0x1c0, RZ, 0xc0, !PT ;  /* 0x000001c000007812 */ /* 0x000fe200078ec0ff */
[----:B------:R-:W-:Y:S01]  /*0740*/  IMAD R8, R11, 0x200, R7 ;  /* 0x000002000b087824 */ /* 0x000fe200078e0207 */
[----:B------:R-:W-:-:S02]  /*0750*/  SHF.R.U32.HI R4, RZ, 0x3, R2 ;  /* 0x00000003ff047819 */ /* 0x000fc40000011602 */
[----:B------:R-:W-:Y:S01]  /*0760*/  SHF.R.U32.HI R3, RZ, 0x3, R0 ;  /* 0x00000003ff037819 */ /* 0x000fe20000011600 */
[----:B------:R-:W-:Y:S01]  /*0770*/  IMAD R13, R13, 0x20, R8 ;  /* 0x000000200d0d7824 */ /* 0x000fe200078e0208 */
[----:B------:R-:W-:Y:S01]  /*0780*/  LOP3.LUT R2, R0, 0x20, R21, 0xf8, !PT ;  /* 0x0000002000027812 */ /* 0x000fe200078ef815 */
[----:B------:R-:W-:Y:S01]  /*0790*/  IMAD R0, R9, 0x1000, R7 ;  /* 0x0000100009007824 */ /* 0x000fe200078e0207 */
[----:B------:R-:W-:Y:S02]  /*07a0*/  LOP3.LUT R4, R5, R4, RZ, 0x3c, !PT ;  /* 0x0000000405047212 */ /* 0x000fe400078e3cff */
[----:B------:R-:W-:Y:S01]  /*07b0*/  LOP3.LUT R3, R2, R3, RZ, 0x3c, !PT ;  /* 0x0000000302037212 */ /* 0x000fe200078e3cff */
[----:B------:R-:W-:Y:S01]  /*07c0*/  IMAD R2, R244, 0x400, R0 ;  /* 0x00000400f4027824 */ /* 0x000fe200078e0200 */
[----:B------:R-:W-:Y:S01]  /*07d0*/  R2P PR, R17, 0x6 ;  /* 0x0000000611007804 */ /* 0x000fe20000000000 */
[----:B------:R-:W-:Y:S01]  /*07e0*/  IMAD.SHL.U32 R0, R9, 0x8, RZ ;  /* 0x0000000809007824 */ /* 0x000fe200078e00ff */
[----:B------:R-:W-:Y:S01]  /*07f0*/  LOP3.LUT R5, R6, R12, RZ, 0x3c, !PT ;  /* 0x0000000c06057212 */ /* 0x000fe200078e3cff */
[----:B------:R-:W-:Y:S01]  /*0800*/  IMAD.U32 R168, R168, 0x20, R4 ;  /* 0x00000020a8a87824 */ /* 0x000fe200078e0004 */
[----:B------:R-:W-:Y:S01]  /*0810*/  LOP3.LUT P0, RZ, R15, 0x2, RZ, 0xc0, !PT ;  /* 0x000000020fff7812 */ /* 0x000fe2000780c0ff */
[----:B------:R-:W-:Y:S01]  /*0820*/  IMAD.SHL.U32 R4, R17, 0x40, RZ ;  /* 0x0000004011047824 */ /* 0x000fe200078e00ff */
[----:B------:R-:W-:Y:S01]  /*0830*/  LOP3.LUT R7, R0, 0x8, RZ, 0xc0, !PT ;  /* 0x0000000800077812 */ /* 0x000fe200078ec0ff */
[----:B------:R-:W-:Y:S01]  /*0840*/  IMAD.SHL.U32 R6, R16, 0x8, RZ ;  /* 0x0000000810067824 */ /* 0x000fe200078e00ff */
[----:B------:R-:W-:Y:S01]  /*0850*/  SHF.R.S32.HI R0, RZ, 0x1, R10 ;  /* 0x00000001ff007819 */ /* 0x000fe2000001140a */
[----:B------:R-:W-:Y:S01]  /*0860*/  IMAD.IADD R197, R3, 0x1, R2 ;  /* 0x0000000103c57824 */ /* 0x000fe200078e0202 */
[----:B------:R-:W-:Y:S01]  /*0870*/  LOP3.LUT R4, R4, 0x1c0, RZ, 0xc0, !PT ;  /* 0x000001c004047812 */ /* 0x000fe200078ec0ff */
[----:B------:R-:W-:Y:S01]  /*0880*/  IMAD.SHL.U32 R2, R15, 0x40, RZ ;  /* 0x000000400f027824 */ /* 0x000fe200078e00ff */
[C---:B------:R-:W-:Y:S01]  /*0890*/  LOP3.LUT P3, RZ, R0.reuse, 0x2, RZ, 0xc0, !PT ;  /* 0x0000000200ff7812 */ /* 0x040fe2000786c0ff */
[----:B------:R-:W-:Y:S01]  /*08a0*/  IMAD.SHL.U32 R0, R0, 0x40, RZ ;  /* 0x0000004000007824 */ /* 0x000fe200078e00ff */
[----:B------:R-:W-:Y:S01]  /*08b0*/  LOP3.LUT R6, R6, 0x8, RZ, 0xc0, !PT ;  /* 0x0000000806067812 */ /* 0x000fe200078ec0ff */
[C---:B------:R-:W-:Y:S01]  /*08c0*/  IMAD R3, R16.reuse, 0x200, R5 ;  /* 0x0000020010037824 */ /* 0x040fe200078e0205 */
[----:B------:R-:W-:Y:S01]  /*08d0*/  SHF.R.U32.HI R173, RZ, 0x3, R4 ;  /* 0x00000003ffad7819 */ /* 0x000fe20000011604 */
[----:B------:R-:W-:Y:S01]  /*08e0*/  IMAD.SHL.U32 R5, R16, 0x10, RZ ;  /* 0x0000001010057824 */ /* 0x000fe200078e00ff */
[----:B------:R-:W-:Y:S01]  /*08f0*/  LOP3.LUT R0, R0, 0xc0, RZ, 0xc0, !PT ;  /* 0x000000c000007812 */ /* 0x000fe200078ec0ff */
[----:B------:R-:W-:Y:S01]  /*0900*/  IMAD.SHL.U32 R197, R197, 0x2, RZ ;  /* 0x00000002c5c57824 */ /* 0x000fe200078e00ff */
[----:B------:R-:W-:Y:S01]  /*0910*/  LOP3.LUT R2, R2, 0xc0, RZ, 0xc0, !PT ;  /* 0x000000c002027812 */ /* 0x000fe200078ec0ff */
[----:B------:R-:W-:Y:S01]  /*0920*/  IMAD.SHL.U32 R168, R168, 0x2, RZ ;  /* 0x00000002a8a87824 */ /* 0x000fe200078e00ff */
[----:B------:R-:W-:-:S02]  /*0930*/  SHF.R.U32.HI R8, RZ, 0x3, R0 ;  /* 0x00000003ff087819 */ /* 0x000fc40000011600 */
[----:B------:R-:W-:Y:S02]  /*0940*/  LOP3.LUT R173, R173, R4, R6, 0x1e, !PT ;  /* 0x00000004adad7212 */ /* 0x000fe400078e1e06 */
[----:B------:R-:W-:Y:S02]  /*0950*/  LOP3.LUT R9, R7, 0x10, R5, 0xf8, !PT ;  /* 0x0000001007097812 */ /* 0x000fe400078ef805 */
[----:B------:R-:W-:Y:S01]  /*0960*/  SHF.R.U32.HI R5, RZ, 0x3, R2 ;  /* 0x00000003ff057819 */ /* 0x000fe20000011602 */
[----:B------:R-:W-:Y:S01]  /*0970*/  IMAD.U32 R173, R19, 0x200, R173 ;  /* 0x0000020013ad7824 */ /* 0x000fe200078e00ad */
[----:B------:R-:W-:Y:S01]  /*0980*/  LOP3.LUT R8, R8, R0, R7, 0x1e, !PT ;  /* 0x0000000008087212 */ /* 0x000fe200078e1e07 */
[----:B------:R-:W-:Y:S01]  /*0990*/  IMAD.SHL.U32 R0, R14, 0x20, RZ ;  /* 0x000000200e007824 */ /* 0x000fe200078e00ff */
[----:B------:R-:W-:Y:S02]  /*09a0*/  LOP3.LUT R6, R5, R2, R6, 0x1e, !PT ;  /* 0x0000000205067212 */ /* 0x000fe400078e1e06 */
[----:B------:R-:W-:Y:S01]  /*09b0*/  SEL R174, R178, 0xffffffe0, !P1 ;  /* 0xffffffe0b2ae7807 */ /* 0x000fe20004800000 */
[----:B------:R-:W-:Y:S01]  /*09c0*/  IMAD R179, R244, 0x200, R0 ;  /* 0x00000200f4b37824 */ /* 0x000fe200078e0200 */
[----:B------:R-:W-:Y:S01]  /*09d0*/  LEA R173, R173, 0x15000, 0x1 ;  /* 0x00015000adad7811 */ /* 0x000fe200078e08ff */
[----:B------:R-:W-:Y:S01]  /*09e0*/  IMAD.IADD R8, R8, 0x1, R13 ;  /* 0x0000000108087824 */ /* 0x000fe200078e020d */
[----:B------:R-:W-:Y:S01]  /*09f0*/  LOP3.LUT R2, R5, R9, R2, 0x1e, !PT ;  /* 0x0000000905027212 */ /* 0x000fe200078e1e02 */
[----:B------:R-:W-:Y:S01]  /*0a00*/  IMAD.IADD R179, R179, 0x1, R6 ;  /* 0x00000001b3b37824 */ /* 0x000fe200078e0206 */
[----:B------:R-:W-:Y:S01]  /*0a10*/  SEL R169, R178, 0xffffffe0, !P6 ;  /* 0xffffffe0b2a97807 */ /* 0x000fe20007000000 */
[----:B------:R-:W-:Y:S01]  /*0a20*/  IMAD.IADD R174, R173, 0x1, R174 ;  /* 0x00000001adae7824 */ /* 0x000fe200078e02ae */
[----:B------:R-:W-:Y:S01]  /*0a30*/  SEL R195, R195, 0x10, !P5 ;  /* 0x00000010c3c37807 */ /* 0x000fe20006800000 */
[----:B------:R-:W-:Y:S01]  /*0a40*/  IMAD.SHL.U32 R171, R179, 0x2, RZ ;  /* 0x00000002b3ab7824 */ /* 0x000fe200078e00ff */
[----:B------:R-:W-:Y:S01]  /*0a50*/  SEL R175, R175, 0xffffffc0, !P2 ;  /* 0xffffffc0afaf7807 */ /* 0x000fe20005000000 */
[----:B------:R-:W-:Y:S01]  /*0a60*/  IMAD.IADD R177, R0, 0x1, R2 ;  /* 0x0000000100b17824 */ /* 0x000fe200078e0202 */
[C---:B------:R-:W-:Y:S01]  /*0a70*/  IADD3 R198, R197.reuse, 0x20, RZ ;  /* 0x00000020c5c67810 */ /* 0x040fe20007ffe0ff */
[----:B------:R-:W-:Y:S01]  /*0a80*/  IMAD.IADD R196, R197, 0x1, R195 ;  /* 0x00000001c5c47824 */ /* 0x000fe200078e02c3 */
[----:B------:R-:W-:Y:S01]  /*0a90*/  SEL R178, R178, 0xffffffe0, !P0 ;  /* 0xffffffe0b2b27807 */ /* 0x000fe20004000000 */
[----:B------:R-:W-:Y:S01]  /*0aa0*/  IMAD.IADD R176, R173, 0x1, R175 ;  /* 0x00000001adb07824 */ /* 0x000fe200078e02af */
[----:B------:R-:W-:Y:S01]  /*0ab0*/  @P4 IADD3 R198, R197, -0x20, RZ ;  /* 0xffffffe0c5c64810 */ /* 0x000fe20007ffe0ff */
[----:B------:R-:W-:Y:S01]  /*0ac0*/  IMAD.SHL.U32 R2, R3, 0x2, RZ ;  /* 0x0000000203027824 */ /* 0x000fe200078e00ff */
[----:B------:R-:W-:Y:S01]  /*0ad0*/  LEA R238, R8, 0x9000, 0x1 ;  /* 0x0000900008ee7811 */ /* 0x000fe200078e08ff */
[----:B------:R-:W-:-:S02]  /*0ae0*/  IMAD.IADD R169, R168, 0x1, R169 ;  /* 0x00000001a8a97824 */ /* 0x000fc400078e02a9 */
[----:B------:R-:W-:Y:S01]  /*0af0*/  IMAD.IADD R195, R195, 0x1, R198 ;  /* 0x00000001c3c37824 */ /* 0x000fe200078e02c6 */
[----:B------:R-:W-:Y:S01]  /*0b00*/  IADD3 R239, R238, 0x20, RZ ;  /* 0x00000020eeef7810 */ /* 0x000fe20007ffe0ff */
[----:B------:R-:W-:Y:S01]  /*0b10*/  IMAD.IADD R175, R174, 0x1, R175 ;  /* 0x00000001aeaf7824 */ /* 0x000fe200078e02af */
[----:B------:R-:W-:Y:S01]  /*0b20*/  @P3 IADD3 R239, R238, -0x20, RZ ;  /* 0xffffffe0eeef3810 */ /* 0x000fe20007ffe0ff */
[----:B--2---:R-:W-:Y:S02]  /*0b30*/  IMAD.IADD R172, R171, 0x1, R178 ;  /* 0x00000001abac7824 */ /* 0x004fe400078e02b2 */
.L_x_492:
[----:B------:R-:W-:Y:S01]  /*0b40*/  ISETP.NE.U32.AND P1, PT, RZ, c[0x0][0x258], PT ;  /* 0x00009600ff007a0c */ /* 0x000fe20003f25070 */
[----:B-1----:R-:W-:Y:S01]  /*0b50*/  IMAD.MOV.U32 R6, RZ, RZ, RZ ;  /* 0x000000ffff067224 */ /* 0x002fe200078e00ff */
[----:B------:R-:W-:Y:S02]  /*0b60*/  ISETP.NE.U32.AND P0, PT, RZ, c[0x0][0x250], PT ;  /* 0x00009400ff007a0c */ /* 0x000fe40003f05070 */
[----:B------:R-:W-:Y:S02]  /*0b70*/  ISETP.NE.AND.EX P1, PT, RZ, c[0x0][0x25c], PT, P1 ;  /* 0x00009700ff007a0c */ /* 0x000fe40003f25310 */
[----:B------:R-:W-:-:S11]  /*0b80*/  ISETP.NE.AND.EX P0, PT, RZ, c[0x0][0x254], PT, P0 ;  /* 0x00009500ff007a0c */ /* 0x000fd60003f05300 */
[----:B------:R-:W1:Y:S01]  /*0b90*/  @P1 S2R R5, SR_CTAID.Y ;  /* 0x0000000000051919 */ /* 0x000e620000002600 */
[----:B------:R-:W-:Y:S02]  /*0ba0*/  @P1 IMAD.MOV.U32 R4, RZ, RZ, 0x4 ;  /* 0x00000004ff041424 */ /* 0x000fe400078e00ff */
[----:B------:R-:W-:Y:S01]  /*0bb0*/  @P0 IMAD.MOV.U32 R8, RZ, RZ, 0x4 ;  /* 0x00000004ff080424 */ /* 0x000fe200078e00ff */
[----:B------:R-:W2:Y:S01]  /*0bc0*/  @P0 S2R R9, SR_CTAID.Y ;  /* 0x0000000000090919 */ /* 0x000ea20000002600 */
[----:B-1----:R-:W-:-:S04]  /*0bd0*/  @P1 IMAD.WIDE R4, R5, R4, c[0x0][0x258] ;  /* 0x0000960005041625 */ /* 0x002fc800078e0204 */
[----:B--2---:R-:W-:Y:S02]  /*0be0*/  @P0 IMAD.WIDE R8, R9, R8, c[0x0][0x250] ;  /* 0x0000940009080625 */ /* 0x004fe400078e0208 */
[----:B------:R-:W2:Y:S04]  /*0bf0*/  @P1 LDG.E R4, [R4.64] ;  /* 0x0000001004041981 */ /* 0x000ea8000c1e1900 */
[----:B------:R-:W2:Y:S01]  /*0c00*/  @P0 LDG.E R6, [R8.64] ;  /* 0x0000001008060981 */ /* 0x000ea2000c1e1900 */
[----:B------:R-:W-:-:S04]  /*0c10*/  @!P1 ISETP.NE.U32.AND P0, PT, RZ, c[0x0][0x268], PT ;  /* 0x00009a00ff009a0c */ /* 0x000fc80003f05070 */
[----:B------:R-:W-:Y:S01]  /*0c20*/  @!P1 ISETP.NE.AND.EX P0, PT, RZ, c[0x0][0x26c], PT, P0 ;  /* 0x00009b00ff009a0c */ /* 0x000fe20003f05300 */
[----:B------:R-:W-:-:S03]  /*0c30*/  IMAD.SHL.U32 R21, R240, 0x80, RZ ;  /* 0x00000080f0157824 */ /* 0x000fc600078e00ff */
[----:B------:R-:W-:Y:S01]  /*0c40*/  @!P1 SEL R0, RZ, c[0x0][0x21c], !P0 ;  /* 0x00008700ff009a07 */ /* 0x000fe20004000000 */
[----:B--2---:R-:W-:-:S03]  /*0c50*/  @P1 IMAD.IADD R204, R4, 0x1, -R6 ;  /* 0x0000000104cc1824 */ /* 0x004fc600078e0a06 */
[----:B------:R-:W-:-:S04]  /*0c60*/  @!P1 IADD3 R204, R0, c[0x0][0x218], -R6 ;  /* 0x0000860000cc9a10 */ /* 0x000fc80007ffe806 */
[----:B------:R-:W-:-:S13]  /*0c70*/  ISETP.GE.AND P0, PT, R21, R204, PT ;  /* 0x000000cc1500720c */ /* 0x000fda0003f06270 */
[----:B-----5:R-:W-:Y:S05]  /*0c80*/  @P0 BRA `(.L_x_484) ;  /* 0x0000676000000947 */ /* 0x020fea0003800000 */
[----:B------:R-:W-:Y:S01]  /*0c90*/  IABS R9, c[0x0][0x1c8] ;  /* 0x0000720000097a13 */ /* 0x000fe20000000000 */
[----:B------:R-:W1:Y:S01]  /*0ca0*/  S2R R30, SR_CTAID.Z ;  /* 0x00000000001e7919 */ /* 0x000e620000002700 */
[----:B------:R-:W-:Y:S01]  /*0cb0*/  ULDC UR8, c[0x0][0x214] ;  /* 0x0000850000087ab9 */ /* 0x000fe20000000800 */
[----:B------:R-:W-:Y:S01]  /*0cc0*/  ISETP.NE.U32.AND P1, PT, RZ, c[0x0][0x240], PT ;  /* 0x00009000ff007a0c */ /* 0x000fe20003f25070 */
[----:B------:R-:W2:Y:S01]  /*0cd0*/  I2F.RP R4, R9 ;  /* 0x0000000900047306 */ /* 0x000ea20000209400 */
[----:B------:R-:W3:Y:S01]  /*0ce0*/  S2R R29, SR_CTAID.Y ;  /* 0x00000000001d7919 */ /* 0x000ee20000002600 */
[----:B------:R-:W-:Y:S01]  /*0cf0*/  UIADD3 UR8, UR8, 0x3f, URZ ;  /* 0x0000003f08087890 */ /* 0x000fe2000fffe03f */
[----:B------:R-:W-:Y:S01]  /*0d00*/  ISETP.NE.AND.EX P1, PT, RZ, c[0x0][0x244], PT, P1 ;  /* 0x00009100ff007a0c */ /* 0x000fe20003f25310 */
[----:B------:R-:W-:Y:S01]  /*0d10*/  ULDC.U8 UR5, c[0x0][0x3d0] ;  /* 0x0000f40000057ab9 */ /* 0x000fe20000000000 */
[----:B------:R-:W4:Y:S01]  /*0d20*/  S2R R12, SR_CTAID.X ;  /* 0x00000000000c7919 */ /* 0x000f220000002500 */
[----:B------:R-:W-:Y:S01]  /*0d30*/  USHF.R.S32.HI UR12, URZ, 0x1f, UR8 ;  /* 0x0000001f3f0c7899 */ /* 0x000fe20008011408 */
[----:B------:R-:W-:Y:S01]  /*0d40*/  ISETP.NE.AND P4, PT, RZ, UR5, PT ;  /* 0x00000005ff007c0c */ /* 0x000fe2000bf85270 */
[----:B------:R-:W-:-:S02]  /*0d50*/  ULDC UR5, c[0x0][0x1c0] ;  /* 0x0000700000057ab9 */ /* 0x000fc40000000800 */
[----:B------:R-:W-:Y:S02]  /*0d60*/  ULEA.HI UR12, UR12, UR8, URZ, 0x6 ;  /* 0x000000080c0c7291 */ /* 0x000fe4000f8f303f */
[----:B------:R-:W-:Y:S02]  /*0d70*/  USHF.R.S32.HI UR5, URZ, 0x1f, UR5 ;  /* 0x0000001f3f057899 */ /* 0x000fe40008011405 */
[----:B------:R-:W-:Y:S01]  /*0d80*/  ULOP3.LUT UR11, UR12, 0xffffffc0, URZ, 0xc0, !UPT ;  /* 0xffffffc00c0b7892 */ /* 0x000fe2000f8ec03f */
[----:B--2---:R-:W2:Y:S01]  /*0d90*/  MUFU.RCP R4, R4 ;  /* 0x0000000400047308 */ /* 0x004ea20000001000 */
[----:B------:R-:W-:Y:S02]  /*0da0*/  USHF.R.S32.HI UR12, URZ, 0x6, UR12 ;  /* 0x000000063f0c7899 */ /* 0x000fe4000801140c */
[----:B------:R-:W-:Y:S01]  /*0db0*/  UIADD3 UR11, UR11, -0x40, URZ ;  /* 0xffffffc00b0b7890 */ /* 0x000fe2000fffe03f */
[----:B-1----:R-:W-:Y:S01]  /*0dc0*/  IABS R3, R30 ;  /* 0x0000001e00037213 */ /* 0x002fe20000000000 */
[C---:B------:R-:W-:Y:S01]  /*0dd0*/  IMAD R18, R30.reuse, c[0x0][0x22c], RZ ;  /* 0x00008b001e127a24 */ /* 0x040fe200078e02ff */
[----:B------:R-:W-:Y:S01]  /*0de0*/  LOP3.LUT R10, R30, c[0x0][0x1c8], RZ, 0x3c, !PT ;  /* 0x000072001e0a7a12 */ /* 0x000fe200078e3cff */
[----:B------:R-:W-:Y:S01]  /*0df0*/  USHF.R.S32.HI UR8, URZ, 0x1f, UR11 ;  /* 0x0000001f3f087899 */ /* 0x000fe2000801140b */
[----:B---3--:R-:W-:-:S02]  /*0e00*/  SHF.R.S32.HI R31, RZ, 0x1f, R29 ;  /* 0x0000001fff1f7819 */ /* 0x008fc4000001141d */
[----:B------:R-:W-:Y:S02]  /*0e10*/  SHF.R.S32.HI R32, RZ, 0x1f, R30 ;  /* 0x0000001fff207819 */ /* 0x000fe4000001141e */
[----:B------:R-:W-:Y:S02]  /*0e20*/  SHF.R.S32.HI R33, RZ, 0x1f, R18 ;  /* 0x0000001fff217819 */ /* 0x000fe40000011412 */
[----:B--2---:R-:W-:-:S04]  /*0e30*/  IADD3 R4, R4, 0xffffffe, RZ ;  /* 0x0ffffffe04047810 */ /* 0x004fc80007ffe0ff */
[----:B------:R-:W1:Y:S02]  /*0e40*/  F2I.FTZ.U32.TRUNC.NTZ R5, R4 ;  /* 0x0000000400057305 */ /* 0x000e64000021f000 */
[----:B-1----:R-:W-:Y:S02]  /*0e50*/  IMAD.MOV R0, RZ, RZ, -R5 ;  /* 0x000000ffff007224 */ /* 0x002fe400078e0a05 */
[----:B------:R-:W-:Y:S02]  /*0e60*/  IMAD.MOV.U32 R4, RZ, RZ, RZ ;  /* 0x000000ffff047224 */ /* 0x000fe400078e00ff */
[----:B------:R-:W-:-:S04]  /*0e70*/  IMAD R0, R0, R9, RZ ;  /* 0x0000000900007224 */ /* 0x000fc800078e02ff */
[----:B------:R-:W-:Y:S02]  /*0e80*/  IMAD.HI.U32 R0, R5, R0, R4 ;  /* 0x0000000005007227 */ /* 0x000fe400078e0004 */
[----:B------:R-:W1:Y:S02]  /*0e90*/  LDC.U8 R5, c[0x0][0x328] ;  /* 0x0000ca00ff057b82 */ /* 0x000e640000000000 */
[----:B------:R-:W-:-:S04]  /*0ea0*/  IMAD.MOV.U32 R4, RZ, RZ, R3 ;  /* 0x000000ffff047224 */ /* 0x000fc800078e0003 */
[----:B------:R-:W-:-:S04]  /*0eb0*/  IMAD.HI.U32 R0, R0, R4, RZ ;  /* 0x0000000400007227 */ /* 0x000fc800078e00ff */
[----:B------:R-:W-:-:S04]  /*0ec0*/  IMAD.MOV R3, RZ, RZ, -R0 ;  /* 0x000000ffff037224 */ /* 0x000fc800078e0a00 */
[----:B------:R-:W-:-:S05]  /*0ed0*/  IMAD R3, R9, R3, R4 ;  /* 0x0000000309037224 */ /* 0x000fca00078e0204 */
[----:B------:R-:W-:Y:S02]  /*0ee0*/  ISETP.GT.U32.AND P2, PT, R9, R3, PT ;  /* 0x000000030900720c */ /* 0x000fe40003f44070 */
[----:B-1----:R-:W-:Y:S01]  /*0ef0*/  ISETP.NE.AND P0, PT, R5, RZ, PT ;  /* 0x000000ff0500720c */ /* 0x002fe20003f05270 */
[----:B------:R-:W-:-:S05]  /*0f00*/  IMAD.WIDE R4, R29, 0x80, RZ ;  /* 0x000000801d047825 */ /* 0x000fca00078e02ff */
[----:B------:R-:W-:-:S05]  /*0f10*/  SEL R8, R4, RZ, P1 ;  /* 0x000000ff04087207 */ /* 0x000fca0000800000 */
[----:B------:R-:W-:Y:S01]  /*0f20*/  @!P2 IMAD.IADD R3, R3, 0x1, -R9 ;  /* 0x000000010303a824 */ /* 0x000fe200078e0a09 */
[----:B------:R-:W-:Y:S01]  /*0f30*/  SEL R7, R5, RZ, P1 ;  /* 0x000000ff05077207 */ /* 0x000fe20000800000 */
[----:B------:R-:W-:Y:S01]  /*0f40*/  IMAD.U32 R5, RZ, RZ, UR8 ;  /* 0x00000008ff057e24 */ /* 0x000fe2000f8e00ff */
[----:B------:R-:W-:Y:S01]  /*0f50*/  ISETP.GE.AND P1, PT, R10, RZ, PT ;  /* 0x000000ff0a00720c */ /* 0x000fe20003f26270 */
[----:B----4-:R-:W-:Y:S01]  /*0f60*/  IMAD.WIDE.U32 R10, R12, c[0x0][0x3d8], RZ ;  /* 0x0000f6000c0a7a25 */ /* 0x010fe200078e00ff */
[----:B------:R-:W-:Y:S02]  /*0f70*/  ISETP.GE.U32.AND P3, PT, R3, R9, PT ;  /* 0x000000090300720c */ /* 0x000fe40003f66070 */
[----:B------:R-:W-:Y:S01]  /*0f80*/  @!P2 IADD3 R0, R0, 0x1, RZ ;  /* 0x000000010000a810 */ /* 0x000fe20007ffe0ff */
[C---:B------:R-:W-:Y:S01]  /*0f90*/  @P0 IMAD R3, R29.reuse, c[0x0][0x214], RZ ;  /* 0x000085001d030a24 */ /* 0x040fe200078e02ff */
[----:B------:R-:W-:Y:S01]  /*0fa0*/  ISETP.NE.AND P2, PT, RZ, c[0x0][0x1c8], PT ;  /* 0x00007200ff007a0c */ /* 0x000fe20003f45270 */
[----:B------:R-:W-:Y:S01]  /*0fb0*/  @!P0 IMAD R4, R29, c[0x0][0x1c0], R30 ;  /* 0x000070001d048a24 */ /* 0x000fe200078e021e */
[----:B------:R-:W-:Y:S01]  /*0fc0*/  SEL R27, R10, RZ, P4 ;  /* 0x000000ff0a1b7207 */ /* 0x000fe20002000000 */
[----:B------:R-:W-:Y:S01]  /*0fd0*/  @P0 IMAD R23, R30, c[0x0][0x234], R3 ;  /* 0x00008d001e170a24 */ /* 0x000fe200078e0203 */
[----:B------:R-:W-:Y:S01]  /*0fe0*/  SHF.R.S32.HI R10, RZ, 0x1f, R6 ;  /* 0x0000001fff0a7819 */ /* 0x000fe20000011406 */
[----:B------:R-:W-:Y:S01]  /*0ff0*/  IMAD R3, R12, c[0x0][0x3dc], R11 ;  /* 0x0000f7000c037a24 */ /* 0x000fe200078e020b */
[----:B------:R-:W-:Y:S01]  /*1000*/  SHF.R.S32.HI R9, RZ, 0x1f, R21 ;  /* 0x0000001fff097819 */ /* 0x000fe20000011415 */
[----:B------:R-:W-:-:S02]  /*1010*/  @!P0 IMAD R23, R4, c[0x0][0x214], RZ ;  /* 0x0000850004178a24 */ /* 0x000fc400078e02ff */
[----:B------:R-:W-:Y:S01]  /*1020*/  @P3 IADD3 R0, R0, 0x1, RZ ;  /* 0x0000000100003810 */ /* 0x000fe20007ffe0ff */
[----:B------:R-:W-:Y:S01]  /*1030*/  IMAD.U32 R4, RZ, RZ, UR11 ;  /* 0x0000000bff047e24 */ /* 0x000fe2000f8e00ff */
[----:B------:R-:W-:-:S03]  /*1040*/  SEL R25, R3, RZ, P4 ;  /* 0x000000ff03197207 */ /* 0x000fc60002000000 */
[----:B------:R-:W-:Y:S01]  /*1050*/  @!P1 IMAD.MOV R0, RZ, RZ, -R0 ;  /* 0x000000ffff009224 */ /* 0x000fe200078e0a00 */
[----:B------:R-:W-:-:S04]  /*1060*/  @!P2 LOP3.LUT R0, RZ, c[0x0][0x1c8], RZ, 0x33, !PT ;  /* 0x00007200ff00aa12 */ /* 0x000fc800078e33ff */
[----:B------:R-:W-:Y:S01]  /*1070*/  SHF.R.S32.HI R19, RZ, 0x1f, R0 ;  /* 0x0000001fff137819 */ /* 0x000fe20000011400 */
[----:B------:R-:W-:Y:S05]  /*1080*/  @!P0 BRA `(.L_x_485) ;  /* 0x0000007000008947 */ /* 0x000fea0003800000 */
[----:B------:R-:W-:Y:S02]  /*1090*/  MOV R11, 0x80 ;  /* 0x00000080000b7802 */ /* 0x000fe40000000f00 */
[----:B------:R-:W-:Y:S02]  /*10a0*/  MOV R12, c[0x0][0x210] ;  /* 0x00008400000c7a02 */ /* 0x000fe40000000f00 */
[----:B------:R-:W-:-:S03]  /*10b0*/  IADD3 R3, R11, c[0x0][0x224], RZ ;  /* 0x000089000b037a10 */ /* 0x000fc60007ffe0ff */
[----:B------:R-:W-:Y:S02]  /*10c0*/  IMAD R11, R11, R12, c[0x0][0x234] ;  /* 0x00008d000b0b7624 */ /* 0x000fe400078e020c */
[----:B------:R-:W-:-:S04]  /*10d0*/  IMAD R3, R3, R29, RZ ;  /* 0x0000001d03037224 */ /* 0x000fc800078e02ff */
[----:B------:R-:W-:Y:S01]  /*10e0*/  IMAD R22, R11, R30, R3 ;  /* 0x0000001e0b167224 */ /* 0x000fe200078e0203 */
[----:B------:R-:W-:Y:S05]  /*10f0*/  BRA `(.L_x_486) ;  /* 0x0000002000007947 */ /* 0x000fea0003800000 */
.L_x_485:
[----:B------:R-:W-:-:S04]  /*1100*/  IMAD R3, R29, c[0x0][0x1c0], R30 ;  /* 0x000070001d037a24 */ /* 0x000fc800078e021e */
[----:B------:R-:W-:Y:S02]  /*1110*/  IMAD R22, R3, c[0x0][0x224], RZ ;  /* 0x0000890003167a24 */ /* 0x000fe400078e02ff */
.L_x_486:
[----:B------:R-:W2:Y:S01]  /*1120*/  LDL R34, [R1] ;  /* 0x0000000001227983 */ /* 0x000ea20000100800 */
[----:B------:R-:W-:Y:S01]  /*1130*/  IMAD.WIDE R4, R29, c[0x0][0x224], R4 ;  /* 0x000089001d047a25 */ /* 0x000fe200078e0204 */
[----:B------:R-:W-:Y:S01]  /*1140*/  UIMAD UR5, UR5, UR4, UR6 ;  /* 0x00000004050572a4 */ /* 0x000fe2000f8e0206 */
[----:B------:R-:W-:Y:S01]  /*1150*/  SHF.R.S32.HI R28, RZ, 0x1f, R248 ;  /* 0x0000001fff1c7819 */ /* 0x000fe200000114f8 */
[----:B------:R-:W1:Y:S01]  /*1160*/  S2R R24, SR_TID.X ;  /* 0x0000000000187919 */ /* 0x000e620000002100 */
[--C-:B------:R-:W-:Y:S01]  /*1170*/  SHF.R.S32.HI R251, RZ, 0x1f, R250.reuse ;  /* 0x0000001ffffb7819 */ /* 0x100fe200000114fa */
[----:B------:R-:W-:Y:S01]  /*1180*/  UIADD3 UR5, UR15, UR5, URZ ;  /* 0x000000050f057290 */ /* 0x000fe2000fffe03f */
[----:B------:R-:W-:Y:S01]  /*1190*/  IADD3 R20, P0, R4, R8, RZ ;  /* 0x0000000804147210 */ /* 0x000fe20007f1e0ff */
[----:B------:R-:W-:Y:S01]  /*11a0*/  IMAD R11, R31, c[0x0][0x368], RZ ;  /* 0x0000da001f0b7a24 */ /* 0x000fe200078e02ff */
[----:B------:R-:W-:Y:S01]  /*11b0*/  IADD3 R23, R23, UR11, RZ ;  /* 0x0000000b17177c10 */ /* 0x000fe2000fffe0ff */
[----:B------:R-:W-:Y:S01]  /*11c0*/  CS2R R126, SRZ ;  /* 0x00000000007e7805 */ /* 0x000fe2000001ff00 */
[----:B------:R-:W-:Y:S01]  /*11d0*/  IADD3.X R4, R5, R7, RZ, P0, !PT ;  /* 0x0000000705047210 */ /* 0x000fe200007fe4ff */
[----:B------:R-:W-:Y:S01]  /*11e0*/  IMAD R3, R20, UR5, RZ ;  /* 0x0000000514037c24 */ /* 0x000fe2000f8e02ff */
[----:B------:R-:W-:Y:S01]  /*11f0*/  IADD3 R249, P0, R21, R6, RZ ;  /* 0x0000000615f97210 */ /* 0x000fe20007f1e0ff */
[----:B------:R-:W-:Y:S01]  /*1200*/  UIADD3 UR5, UR12, -0x1, URZ ;  /* 0xffffffff0c057890 */ /* 0x000fe2000fffe03f */
[C---:B------:R-:W-:Y:S01]  /*1210*/  IMAD R11, R29.reuse, c[0x0][0x36c], R11 ;  /* 0x0000db001d0b7a24 */ /* 0x040fe200078e020b */
[----:B------:R-:W-:Y:S01]  /*1220*/  IADD3 R22, R22, UR11, RZ ;  /* 0x0000000b16167c10 */ /* 0x000fe2000fffe0ff */
[----:B------:R-:W-:Y:S01]  /*1230*/  IMAD R26, R4, UR14, R3 ;  /* 0x0000000e041a7c24 */ /* 0x000fe2000f8e0203 */
[----:B------:R-:W-:Y:S01]  /*1240*/  IADD3 R4, -R204, c[0x0][0x214], R21 ;  /* 0x00008500cc047a10 */ /* 0x000fe20007ffe115 */
[----:B------:R-:W-:Y:S01]  /*1250*/  IMAD.X R252, R10, 0x1, R9, P0 ;  /* 0x000000010afc7824 */ /* 0x000fe200000e0609 */
[----:B------:R-:W-:Y:S01]  /*1260*/  IADD3 R3, P0, R248, UR11, RZ ;  /* 0x0000000bf8037c10 */ /* 0x000fe2000ff1e0ff */
[----:B------:R-:W-:Y:S01]  /*1270*/  CS2R R124, SRZ ;  /* 0x00000000007c7805 */ /* 0x000fe2000001ff00 */
[----:B------:R-:W-:Y:S01]  /*1280*/  IADD3 R8, R4, -c[0x0][0x2e8], RZ ;  /* 0x8000ba0004087a10 */ /* 0x000fe20007ffe0ff */
[----:B------:R-:W-:Y:S01]  /*1290*/  IMAD.WIDE.U32 R4, R29, c[0x0][0x368], R250 ;  /* 0x0000da001d047a25 */ /* 0x000fe200078e00fa */
[----:B------:R-:W-:Y:S01]  /*12a0*/  IADD3.X R9, R28, UR8, RZ, P0, !PT ;  /* 0x000000081c097c10 */ /* 0x000fe200087fe4ff */
[----:B------:R-:W-:Y:S01]  /*12b0*/  CS2R R130, SRZ ;  /* 0x0000000000827805 */ /* 0x000fe2000001ff00 */
[----:B------:R-:W-:Y:S01]  /*12c0*/  SHF.R.S32.HI R12, RZ, 0x1f, R8 ;  /* 0x0000001fff0c7819 */ /* 0x000fe20000011408 */
[----:B------:R-:W-:Y:S01]  /*12d0*/  IMAD.WIDE.U32 R6, R3, c[0x0][0x190], R250 ;  /* 0x0000640003067a25 */ /* 0x000fe200078e00fa */
[----:B-1----:R-:W-:Y:S01]  /*12e0*/  SHF.R.S32.HI R17, RZ, 0x1f, R24 ;  /* 0x0000001fff117819 */ /* 0x002fe20000011418 */
[----:B------:R-:W-:Y:S01]  /*12f0*/  CS2R R128, SRZ ;  /* 0x0000000000807805 */ /* 0x000fe2000001ff00 */
[----:B------:R-:W-:Y:S01]  /*1300*/  MOV R194, UR5 ;  /* 0x0000000500c27c02 */ /* 0x000fe20008000f00 */
[----:B------:R-:W-:Y:S01]  /*1310*/  IMAD R10, R9, c[0x0][0x190], RZ ;  /* 0x00006400090a7a24 */ /* 0x000fe200078e02ff */
[----:B------:R-:W-:Y:S01]  /*1320*/  LEA.HI R17, R17, R24, RZ, 0x5 ;  /* 0x0000001811117211 */ /* 0x000fe200078f28ff */
[----:B------:R-:W-:Y:S01]  /*1330*/  IMAD R15, R9, c[0x0][0x370], RZ ;  /* 0x0000dc00090f7a24 */ /* 0x000fe200078e02ff */
[----:B------:R-:W-:Y:S01]  /*1340*/  LEA.HI R222, R12, R8, RZ, 0x6 ;  /* 0x000000080cde7211 */ /* 0x000fe200078f30ff */
[----:B------:R-:W-:Y:S01]  /*1350*/  IMAD R10, R3, c[0x0][0x194], R10 ;  /* 0x00006500030a7a24 */ /* 0x000fe200078e020a */
[----:B------:R-:W-:Y:S01]  /*1360*/  LOP3.LUT R13, R17, 0xffffffe0, RZ, 0xc0, !PT ;  /* 0xffffffe0110d7812 */ /* 0x000fe200078ec0ff */
[----:B------:R-:W-:Y:S01]  /*1370*/  IMAD R12, R252, c[0x0][0x198], RZ ;  /* 0x00006600fc0c7a24 */ /* 0x000fe200078e02ff */
[----:B------:R-:W-:Y:S01]  /*1380*/  IADD3 R5, R5, R11, RZ ;  /* 0x0000000b05057210 */ /* 0x000fe20007ffe0ff */
[----:B------:R-:W-:Y:S01]  /*1390*/  IMAD.IADD R11, R7, 0x1, R10 ;  /* 0x00000001070b7824 */ /* 0x000fe200078e020a */
[----:B------:R-:W-:Y:S01]  /*13a0*/  IADD3 R24, -R13, R24, RZ ;  /* 0x000000180d187210 */ /* 0x000fe20007ffe1ff */
[----:B------:R-:W-:Y:S01]  /*13b0*/  IMAD.MOV.U32 R10, RZ, RZ, R6 ;  /* 0x000000ffff0a7224 */ /* 0x000fe200078e0006 */
[----:B------:R-:W-:Y:S01]  /*13c0*/  LEA.HI R14, R194, R194, RZ, 0x1 ;  /* 0x000000c2c20e7211 */ /* 0x000fe200078f08ff */
[----:B------:R-:W-:Y:S01]  /*13d0*/  IMAD R13, R252, c[0x0][0x1a0], RZ ;  /* 0x00006800fc0d7a24 */ /* 0x000fe200078e02ff */
[----:B------:R-:W-:Y:S01]  /*13e0*/  SHF.R.S32.HI R222, RZ, 0x6, R222 ;  /* 0x00000006ffde7819 */ /* 0x000fe200000114de */
[C---:B------:R-:W-:Y:S01]  /*13f0*/  IMAD.WIDE.U32 R6, R249.reuse, c[0x0][0x198], R250 ;  /* 0x00006600f9067a25 */ /* 0x040fe200078e00fa */
[----:B------:R-:W-:Y:S01]  /*1400*/  LOP3.LUT R16, R14, 0xfffffffe, RZ, 0xc0, !PT ;  /* 0xfffffffe0e107812 */ /* 0x000fe200078ec0ff */
[----:B------:R-:W-:Y:S01]  /*1410*/  CS2R R122, SRZ ;  /* 0x00000000007a7805 */ /* 0x000fe2000001ff00 */
[----:B------:R-:W-:Y:S01]  /*1420*/  IMNMX R222, RZ, R222, !PT ;  /* 0x000000deffde7217 */ /* 0x000fe20007800200 */
[C---:B------:R-:W-:Y:S01]  /*1430*/  IMAD R12, R249.reuse, c[0x0][0x19c], R12 ;  /* 0x00006700f90c7a24 */ /* 0x040fe200078e020c */
[----:B------:R-:W-:Y:S01]  /*1440*/  CS2R R120, SRZ ;  /* 0x0000000000787805 */ /* 0x000fe2000001ff00 */
[C---:B------:R-:W-:Y:S01]  /*1450*/  IMAD.WIDE.U32 R8, R249.reuse, c[0x0][0x1a0], R250 ;  /* 0x00006800f9087a25 */ /* 0x040fe200078e00fa */
[----:B------:R-:W-:Y:S01]  /*1460*/  CS2R R118, SRZ ;  /* 0x0000000000767805 */ /* 0x000fe2000001ff00 */
[----:B------:R-:W-:Y:S01]  /*1470*/  CS2R R116, SRZ ;  /* 0x0000000000747805 */ /* 0x000fe2000001ff00 */
[----:B------:R-:W-:Y:S01]  /*1480*/  CS2R R110, SRZ ;  /* 0x00000000006e7805 */ /* 0x000fe2000001ff00 */
[----:B------:R-:W-:Y:S01]  /*1490*/  IMAD R14, R249, c[0x0][0x1a4], R13 ;  /* 0x00006900f90e7a24 */ /* 0x000fe200078e020d */
[----:B------:R-:W-:Y:S01]  /*14a0*/  CS2R R108, SRZ ;  /* 0x00000000006c7805 */ /* 0x000fe2000001ff00 */
[----:B------:R-:W-:Y:S01]  /*14b0*/  IMAD.IADD R7, R7, 0x1, R12 ;  /* 0x0000000107077824 */ /* 0x000fe200078e020c */
[----:B------:R-:W-:Y:S01]  /*14c0*/  CS2R R114, SRZ ;  /* 0x0000000000727805 */ /* 0x000fe2000001ff00 */
[C---:B------:R-:W-:Y:S01]  /*14d0*/  IMAD R15, R3.reuse, c[0x0][0x374], R15 ;  /* 0x0000dd00030f7a24 */ /* 0x040fe200078e020f */
[----:B------:R-:W-:Y:S01]  /*14e0*/  CS2R R112, SRZ ;  /* 0x0000000000707805 */ /* 0x000fe2000001ff00 */
[----:B------:R-:W-:Y:S01]  /*14f0*/  IMAD.WIDE.U32 R12, R3, c[0x0][0x370], R4 ;  /* 0x0000dc00030c7a25 */ /* 0x000fe200078e0004 */
[----:B------:R-:W-:Y:S01]  /*1500*/  IADD3 R4, R194, -R16, RZ ;  /* 0x80000010c2047210 */ /* 0x000fe20007ffe0ff */
[----:B------:R-:W-:Y:S01]  /*1510*/  CS2R R106, SRZ ;  /* 0x00000000006a7805 */ /* 0x000fe2000001ff00 */
[----:B------:R-:W-:Y:S01]  /*1520*/  SHF.R.S32.HI R3, RZ, 0x5, R17 ;  /* 0x00000005ff037819 */ /* 0x000fe20000011411 */
[----:B------:R-:W-:Y:S01]  /*1530*/  IMAD.IADD R5, R9, 0x1, R14 ;  /* 0x0000000109057824 */ /* 0x000fe200078e020e */
[----:B------:R-:W-:Y:S01]  /*1540*/  ISETP.NE.AND P0, PT, R4, 0x1, PT ;  /* 0x000000010400780c */ /* 0x000fe20003f05270 */
[----:B------:R-:W-:Y:S01]  /*1550*/  IMAD R9, R31, c[0x0][0x180], RZ ;  /* 0x000060001f097a24 */ /* 0x000fe200078e02ff */
[----:B------:R-:W-:Y:S01]  /*1560*/  MOV R4, R8 ;  /* 0x0000000800047202 */ /* 0x000fe20000000f00 */
[----:B------:R-:W-:Y:S01]  /*1570*/  IMAD R3, R3, UR10, R24 ;  /* 0x0000000a03037c24 */ /* 0x000fe2000f8e0218 */
[----:B------:R-:W-:Y:S01]  /*1580*/  CS2R R104, SRZ ;  /* 0x0000000000687805 */ /* 0x000fe2000001ff00 */
[----:B------:R-:W-:Y:S01]  /*1590*/  IMAD R14, R31, c[0x0][0x188], RZ ;  /* 0x000062001f0e7a24 */ /* 0x000fe200078e02ff */
[----:B------:R-:W-:Y:S01]  /*15a0*/  CS2R R102, SRZ ;  /* 0x0000000000667805 */ /* 0x000fe2000001ff00 */
[----:B------:R-:W-:Y:S01]  /*15b0*/  IMAD R8, R29, c[0x0][0x184], R9 ;  /* 0x000061001d087a24 */ /* 0x000fe200078e0209 */
[----:B------:R-:W-:Y:S01]  /*15c0*/  IADD3 R16, P2, P1, R3, UR9, R18 ;  /* 0x0000000903107c10 */ /* 0x000fe2000f95e012 */
[C---:B------:R-:W-:Y:S01]  /*15d0*/  IMAD.WIDE.U32 R6, R29.reuse, c[0x0][0x180], R6 ;  /* 0x000060001d067a25 */ /* 0x040fe200078e0006 */
[----:B------:R-:W-:Y:S01]  /*15e0*/  SHF.R.S32.HI R3, RZ, 0x1f, R3 ;  /* 0x0000001fff037819 */ /* 0x000fe20000011403 */
[----:B------:R-:W-:Y:S01]  /*15f0*/  CS2R R100, SRZ ;  /* 0x0000000000647805 */ /* 0x000fe2000001ff00 */
[----:B------:R-:W-:Y:S01]  /*1600*/  CS2R R94, SRZ ;  /* 0x00000000005e7805 */ /* 0x000fe2000001ff00 */
[----:B------:R-:W-:Y:S01]  /*1610*/  IMAD R14, R29, c[0x0][0x18c], R14 ;  /* 0x000063001d0e7a24 */ /* 0x000fe200078e020e */
[----:B------:R-:W-:Y:S01]  /*1620*/  IADD3 R7, R7, R8, RZ ;  /* 0x0000000807077210 */ /* 0x000fe20007ffe0ff */
[----:B------:R-:W-:Y:S01]  /*1630*/  IMAD.WIDE.U32 R4, R29, c[0x0][0x188], R4 ;  /* 0x000062001d047a25 */ /* 0x000fe200078e0004 */
[----:B------:R-:W-:Y:S01]  /*1640*/  IADD3.X R18, R3, UR7, R33, P2, P1 ;  /* 0x0000000703127c10 */ /* 0x000fe200097e2421 */
[----:B------:R-:W-:Y:S01]  /*1650*/  CS2R R92, SRZ ;  /* 0x00000000005c7805 */ /* 0x000fe2000001ff00 */
[----:B------:R-:W-:Y:S01]  /*1660*/  IADD3 R16, P1, R16, R27, RZ ;  /* 0x0000001b10107210 */ /* 0x000fe20007f3e0ff */
[----:B------:R-:W-:Y:S01]  /*1670*/  IMAD.IADD R9, R13, 0x1, R15 ;  /* 0x000000010d097824 */ /* 0x000fe200078e020f */
[----:B------:R-:W-:Y:S01]  /*1680*/  IADD3 R5, R5, R14, RZ ;  /* 0x0000000e05057210 */ /* 0x000fe20007ffe0ff */
[----:B------:R-:W-:Y:S01]  /*1690*/  IMAD.MOV.U32 R8, RZ, RZ, R12 ;  /* 0x000000ffff087224 */ /* 0x000fe200078e000c */
[----:B------:R-:W-:Y:S01]  /*16a0*/  CS2R R98, SRZ ;  /* 0x0000000000627805 */ /* 0x000fe2000001ff00 */
[----:B------:R-:W-:Y:S01]  /*16b0*/  IMAD R17, R32, c[0x0][0x378], RZ ;  /* 0x0000de0020117a24 */ /* 0x000fe200078e02ff */
[----:B------:R-:W-:Y:S01]  /*16c0*/  CS2R R96, SRZ ;  /* 0x0000000000607805 */ /* 0x000fe2000001ff00 */
[----:B------:R-:W-:Y:S01]  /*16d0*/  IMAD R15, R31, c[0x0][0x178], RZ ;  /* 0x00005e001f0f7a24 */ /* 0x000fe200078e02ff */
[----:B------:R-:W-:Y:S01]  /*16e0*/  CS2R R90, SRZ ;  /* 0x00000000005a7805 */ /* 0x000fe2000001ff00 */
[C---:B------:R-:W-:Y:S01]  /*16f0*/  IMAD R3, R19.reuse, c[0x0][0x1b0], RZ ;  /* 0x00006c0013037a24 */ /* 0x040fe200078e02ff */
[----:B------:R-:W-:Y:S01]  /*1700*/  CS2R R88, SRZ ;  /* 0x0000000000587805 */ /* 0x000fe2000001ff00 */
[----:B------:R-:W-:Y:S01]  /*1710*/  IMAD R14, R19, c[0x0][0x1b8], RZ ;  /* 0x00006e00130e7a24 */ /* 0x000fe200078e02ff */
[----:B------:R-:W-:Y:S01]  /*1720*/  CS2R R86, SRZ ;  /* 0x0000000000567805 */ /* 0x000fe2000001ff00 */
[C---:B------:R-:W-:Y:S01]  /*1730*/  IMAD R17, R30.reuse, c[0x0][0x37c], R17 ;  /* 0x0000df001e117a24 */ /* 0x040fe200078e0211 */
[----:B------:R-:W-:Y:S01]  /*1740*/  CS2R R84, SRZ ;  /* 0x0000000000547805 */ /* 0x000fe2000001ff00 */
[----:B------:R-:W-:Y:S01]  /*1750*/  IMAD.WIDE.U32 R12, R30, c[0x0][0x378], R8 ;  /* 0x0000de001e0c7a25 */ /* 0x000fe200078e0008 */
[----:B------:R-:W-:Y:S01]  /*1760*/  CS2R R78, SRZ ;  /* 0x00000000004e7805 */ /* 0x000fe2000001ff00 */
[----:B------:R-:W-:Y:S01]  /*1770*/  CS2R R76, SRZ ;  /* 0x00000000004c7805 */ /* 0x000fe2000001ff00 */
[----:B------:R-:W-:Y:S01]  /*1780*/  CS2R R82, SRZ ;  /* 0x0000000000527805 */ /* 0x000fe2000001ff00 */
[C---:B------:R-:W-:Y:S01]  /*1790*/  IMAD R15, R29.reuse, c[0x0][0x17c], R15 ;  /* 0x00005f001d0f7a24 */ /* 0x040fe200078e020f */
[----:B------:R-:W-:Y:S01]  /*17a0*/  LEA R202, P2, R12, c[0x0][0x330], 0x1 ;  /* 0x0000cc000cca7a11 */ /* 0x000fe200078408ff */
[----:B------:R-:W-:Y:S01]  /*17b0*/  IMAD.WIDE.U32 R10, R29, c[0x0][0x178], R10 ;  /* 0x00005e001d0a7a25 */ /* 0x000fe200078e000a */
[----:B------:R-:W-:Y:S01]  /*17c0*/  CS2R R80, SRZ ;  /* 0x0000000000507805 */ /* 0x000fe2000001ff00 */
[----:B------:R-:W-:Y:S01]  /*17d0*/  CS2R R74, SRZ ;  /* 0x00000000004a7805 */ /* 0x000fe2000001ff00 */
[----:B------:R-:W-:Y:S01]  /*17e0*/  CS2R R72, SRZ ;  /* 0x0000000000487805 */ /* 0x000fe2000001ff00 */
[C---:B------:R-:W-:Y:S01]  /*17f0*/  IMAD R3, R0.reuse, c[0x0][0x1b4], R3 ;  /* 0x00006d0000037a24 */ /* 0x040fe200078e0203 */
[----:B------:R-:W-:Y:S01]  /*1800*/  IADD3 R9, R11, R15, RZ ;  /* 0x0000000f0b097210 */ /* 0x000fe20007ffe0ff */
[C---:B------:R-:W-:Y:S01]  /*1810*/  IMAD R14, R0.reuse, c[0x0][0x1bc], R14 ;  /* 0x00006f00000e7a24 */ /* 0x040fe200078e020e */
[----:B------:R-:W-:Y:S01]  /*1820*/  MOV R8, R10 ;  /* 0x0000000a00087202 */ /* 0x000fe20000000f00 */
[C---:B------:R-:W-:Y:S01]  /*1830*/  IMAD.WIDE.U32 R6, R0.reuse, c[0x0][0x1b0], R6 ;  /* 0x00006c0000067a25 */ /* 0x040fe200078e0006 */
[----:B------:R-:W-:Y:S01]  /*1840*/  CS2R R70, SRZ ;  /* 0x0000000000467805 */ /* 0x000fe2000001ff00 */
[----:B------:R-:W-:Y:S01]  /*1850*/  CS2R R68, SRZ ;  /* 0x0000000000447805 */ /* 0x000fe2000001ff00 */
[----:B------:R-:W-:Y:S01]  /*1860*/  CS2R R62, SRZ ;  /* 0x00000000003e7805 */ /* 0x000fe2000001ff00 */
[----:B------:R-:W-:Y:S01]  /*1870*/  IMAD.WIDE.U32 R4, R0, c[0x0][0x1b8], R4 ;  /* 0x00006e0000047a25 */ /* 0x000fe200078e0004 */
[----:B------:R-:W-:Y:S01]  /*1880*/  IADD3 R0, R13, R17, RZ ;  /* 0x000000110d007210 */ /* 0x000fe20007ffe0ff */
[----:B------:R-:W-:Y:S01]  /*1890*/  CS2R R60, SRZ ;  /* 0x00000000003c7805 */ /* 0x000fe2000001ff00 */
[----:B------:R-:W-:Y:S01]  /*18a0*/  IADD3.X R17, R18, R25, RZ, P1, !PT ;  /* 0x0000001912117210 */ /* 0x000fe20000ffe4ff */
[----:B------:R-:W-:Y:S01]  /*18b0*/  IMAD.IADD R5, R5, 0x1, R14 ;  /* 0x0000000105057824 */ /* 0x000fe200078e020e */
[----:B------:R-:W-:Y:S01]  /*18c0*/  LEA.HI.X R203, R12, c[0x0][0x334], R0, 0x1, P2 ;  /* 0x0000cd000ccb7a11 */ /* 0x000fe200010f0c00 */
[----:B------:R-:W-:Y:S01]  /*18d0*/  IMAD R12, R32, c[0x0][0x1a8], RZ ;  /* 0x00006a00200c7a24 */ /* 0x000fe200078e02ff */
        /* <DEDUP_REMOVED lines=9> */
[----:B------:R-:W-:Y:S01]  /*1970*/  IMAD R0, R248, c[0x0][0x1a4], R0 ;  /* 0x00006900f8007a24 */ /* 0x000fe200078e0200 */
[----:B------:R-:W-:Y:S01]  /*1980*/  LEA R200, P3, R14, c[0x0][0x160], 0x1 ;  /* 0x000058000ec87a11 */ /* 0x000fe200078608ff */
[----:B------:R-:W-:Y:S01]  /*1990*/  IMAD.WIDE.U32 R8, R248, c[0x0][0x1a0], R4 ;  /* 0x00006800f8087a25 */ /* 0x000fe200078e0004 */
[----:B------:R-:W-:Y:S01]  /*19a0*/  IADD3 R5, R15, R12, RZ ;  /* 0x0000000c0f057210 */ /* 0x000fe20007ffe0ff */
[----:B------:R-:W-:Y:S01]  /*19b0*/  CS2R R46, SRZ ;  /* 0x00000000002e7805 */ /* 0x000fe2000001ff00 */
[----:B------:R-:W-:Y:S01]  /*19c0*/  CS2R R44, SRZ ;  /* 0x00000000002c7805 */ /* 0x000fe2000001ff00 */
[----:B------:R-:W-:Y:S01]  /*19d0*/  IMAD.IADD R0, R9, 0x1, R0 ;  /* 0x0000000109007824 */ /* 0x000fe200078e0200 */
[----:B------:R-:W-:Y:S01]  /*19e0*/  LEA R4, P1, R8, c[0x0][0x170], 0x1 ;  /* 0x00005c0008047a11 */ /* 0x000fe200078208ff */
[----:B------:R-:W-:Y:S01]  /*19f0*/  IMAD.IADD R7, R7, 0x1, R3 ;  /* 0x0000000107077824 */ /* 0x000fe200078e0203 */
[----:B------:R-:W-:Y:S01]  /*1a00*/  LEA.HI.X R201, R14, c[0x0][0x164], R5, 0x1, P3 ;  /* 0x000059000ec97a11 */ /* 0x000fe200018f0c05 */
[----:B------:R-:W-:Y:S01]  /*1a10*/  IMAD R3, R28, c[0x0][0x198], RZ ;  /* 0x000066001c037a24 */ /* 0x000fe200078e02ff */
[----:B------:R-:W-:Y:S01]  /*1a20*/  LEA.HI.X R5, R8, c[0x0][0x174], R0, 0x1, P1 ;  /* 0x00005d0008057a11 */ /* 0x000fe200008f0c00 */
[C---:B------:R-:W-:Y:S01]  /*1a30*/  IMAD.WIDE.U32 R10, R248.reuse, c[0x0][0x198], R6 ;  /* 0x00006600f80a7a25 */ /* 0x040fe200078e0006 */
[----:B------:R-:W-:Y:S01]  /*1a40*/  MOV R9, c[0x0][0x198] ;  /* 0x0000660000097a02 */ /* 0x000fe20000000f00 */
[----:B------:R-:W-:Y:S01]  /*1a50*/  CS2R R50, SRZ ;  /* 0x0000000000327805 */ /* 0x000fe2000001ff00 */
[----:B------:R-:W-:Y:S01]  /*1a60*/  CS2R R48, SRZ ;  /* 0x0000000000307805 */ /* 0x000fe2000001ff00 */
[----:B------:R-:W-:Y:S01]  /*1a70*/  IMAD R3, R248, c[0x0][0x19c], R3 ;  /* 0x00006700f8037a24 */ /* 0x000fe200078e0203 */
[----:B------:R-:W-:Y:S01]  /*1a80*/  LEA R6, P2, R10, c[0x0][0x168], 0x1 ;  /* 0x00005a000a067a11 */ /* 0x000fe200078408ff */
[----:B------:R-:W-:Y:S01]  /*1a90*/  IMAD.WIDE.U32 R12, R20, UR14, R16 ;  /* 0x0000000e140c7c25 */ /* 0x000fe2000f8e0010 */
[----:B------:R-:W-:Y:S01]  /*1aa0*/  CS2R R42, SRZ ;  /* 0x00000000002a7805 */ /* 0x000fe2000001ff00 */
[----:B------:R-:W-:Y:S01]  /*1ab0*/  CS2R R40, SRZ ;  /* 0x0000000000287805 */ /* 0x000fe2000001ff00 */
[----:B------:R-:W-:Y:S01]  /*1ac0*/  IADD3 R3, R11, R3, RZ ;  /* 0x000000030b037210 */ /* 0x000fe20007ffe0ff */
[----:B------:R-:W-:Y:S01]  /*1ad0*/  IMAD.MOV.U32 R14, RZ, RZ, c[0x0][0x1a0] ;  /* 0x00006800ff0e7624 */ /* 0x000fe200078e00ff */
[----:B------:R-:W-:Y:S01]  /*1ae0*/  MOV R11, c[0x0][0x19c] ;  /* 0x00006700000b7a02 */ /* 0x000fe20000000f00 */
[----:B------:R-:W-:Y:S01]  /*1af0*/  CS2R R38, SRZ ;  /* 0x0000000000267805 */ /* 0x000fe2000001ff00 */
[----:B------:R-:W-:Y:S01]  /*1b00*/  LEA.HI.X R7, R10, c[0x0][0x16c], R3, 0x1, P2 ;  /* 0x00005b000a077a11 */ /* 0x000fe200010f0c03 */
[----:B------:R-:W-:Y:S01]  /*1b10*/  CS2R R36, SRZ ;  /* 0x0000000000247805 */ /* 0x000fe2000001ff00 */
[----:B------:R-:W-:Y:S01]  /*1b20*/  IADD3 R3, R13, R26, RZ ;  /* 0x0000001a0d037210 */ /* 0x000fe20007ffe0ff */
[----:B------:R-:W-:Y:S01]  /*1b30*/  @P4 BAR.SYNC.DEFER_BLOCKING 0x0 ;  /* 0x0000000000004b1d */ /* 0x000fe20000010000 */
[----:B------:R-:W-:-:S02]  /*1b40*/  LEA R10, P2, R9, R6, 0x7 ;  /* 0x00000006090a7211 */ /* 0x000fc400078438ff */
[----:B------:R-:W-:Y:S02]  /*1b50*/  MOV R13, c[0x0][0x1a4] ;  /* 0x00006900000d7a02 */ /* 0x000fe40000000f00 */
[C---:B------:R-:W-:Y:S02]  /*1b60*/  LEA R8, P1, R14.reuse, R4, 0x7 ;  /* 0x000000040e087211 */ /* 0x040fe400078238ff */
[----:B------:R-:W-:Y:S02]  /*1b70*/  LEA.HI.X R11, R9, R7, R11, 0x7, P2 ;  /* 0x00000007090b7211 */ /* 0x000fe400010f3c0b */
[----:B------:R-:W-:Y:S02]  /*1b80*/  LEA.HI.X R9, R14, R5, R13, 0x7, P1 ;  /* 0x000000050e097211 */ /* 0x000fe400008f3c0d */
[----:B------:R-:W-:Y:S02]  /*1b90*/  ISETP.LT.AND P1, PT, R222, UR12, PT ;  /* 0x0000000cde007c0c */ /* 0x000fe4000bf21270 */
[----:B------:R-:W-:-:S04]  /*1ba0*/  LEA R180, P3, R12, c[0x0][0x350], 0x2 ;  /* 0x0000d4000cb47a11 */ /* 0x000fc800078610ff */
[----:B------:R-:W-:Y:S02]  /*1bb0*/  LEA.HI.X R181, R12, c[0x0][0x354], R3, 0x2, P3 ;  /* 0x0000d5000cb57a11 */ /* 0x000fe400018f1403 */
[----:B------:R-:W-:-:S05]  /*1bc0*/  MOV R3, 0x4 ;  /* 0x0000000400037802 */ /* 0x000fca0000000f00 */
[----:B------:R-:W-:-:S04]  /*1bd0*/  IMAD.WIDE R206, R23, R3, c[0x0][0x200] ;  /* 0x0000800017ce7625 */ /* 0x000fc800078e0203 */
[----:B------:R-:W-:Y:S01]  /*1be0*/  IMAD.WIDE R22, R22, R3, c[0x0][0x3c8] ;  /* 0x0000f20016167625 */ /* 0x000fe200078e0203 */
[----:B--2---:R-:W-:-:S03]  /*1bf0*/  IADD3 R0, R34, 0x1800, RZ ;  /* 0x0000180022007810 */ /* 0x004fc60007ffe0ff */
[----:B------:R-:W-:Y:S01]  /*1c00*/  IMAD.SHL.U32 R205, R34, 0x2, RZ ;  /* 0x0000000222cd7824 */ /* 0x000fe200078e00ff */
[----:B------:R-:W-:-:S04]  /*1c10*/  SEL R0, R0, R34, !P0 ;  /* 0x0000002200007207 */ /* 0x000fc80004000000 */
[----:B------:R-:W-:Y:S01]  /*1c20*/  @!PT LDS RZ, [RZ] ;  /* 0x00000000fffff984 */ /* 0x000fe20000000800 */
[----:B------:R-:W-:Y:S01]  /*1c30*/  @!PT LDS RZ, [RZ] ;  /* 0x00000000fffff984 */ /* 0x000fe20000000800 */
[----:B------:R-:W-:Y:S01]  /*1c40*/  @!PT LDS RZ, [RZ] ;  /* 0x00000000fffff984 */ /* 0x000fe20000000800 */
[----:B------:R1:W-:Y:S01]  /*1c50*/  LDGSTS.E.BYPASS.LTC128B.128 [R205+0x6000], [R202.64] ;  /* 0x06000000cacd7fae */ /* 0x0003e2000b901d50 */
[----:B------:R-:W-:-:S03]  /*1c60*/  SHF.L.U32 R0, R0, 0x1, RZ ;  /* 0x0000000100007819 */ /* 0x000fc600000006ff */
[----:B------:R1:W-:Y:S04]  /*1c70*/  LDGSTS.E.BYPASS.LTC128B.128 [R205+0x7000], [R202.64+0x40] ;  /* 0x07000040cacd7fae */ /* 0x0003e8000b901d50 */
[----:B------:R1:W-:Y:S04]  /*1c80*/  LDGSTS.E.BYPASS.LTC128B.128 [R205+0x8000], [R202.64+0x80] ;  /* 0x08000080cacd7fae */ /* 0x0003e8000b901d50 */
[----:B------:R1:W-:Y:S04]  /*1c90*/  LDGSTS.E.BYPASS.LTC128B.128 [R0], [R200.64] ;  /* 0x00000000c8007fae */ /* 0x0003e8000b901d50 */
[----:B------:R1:W-:Y:S04]  /*1ca0*/  LDGSTS.E.BYPASS.LTC128B.128 [R0+0x1000], [R200.64+0x40] ;  /* 0x01000040c8007fae */ /* 0x0003e8000b901d50 */
[----:B------:R1:W-:Y:S04]  /*1cb0*/  LDGSTS.E.BYPASS.LTC128B.128 [R0+0x2000], [R200.64+0x80] ;  /* 0x02000080c8007fae */ /* 0x0003e8000b901d50 */
[----:B------:R1:W-:Y:S04]  /*1cc0*/  LDGSTS.E.BYPASS.LTC128B.128 [R205+0x9000], [R6.64] ;  /* 0x0900000006cd7fae */ /* 0x0003e8000b901d50 */
        /* <DEDUP_REMOVED lines=11> */
[----:B------:R-:W0:Y:S01]  /*1d80*/  LDGDEPBAR ;  /* 0x00000000000079af */ /* 0x000e220000000000 */
[----:B------:R-:W-:Y:S05]  /*1d90*/  @!P1 BRA `(.L_x_487) ;  /* 0x0000458000009947 */ /* 0x000fea0003800000 */
[----:B-1----:R-:W-:Y:S02]  /*1da0*/  IMAD.MOV.U32 R4, RZ, RZ, c[0x0][0x308] ;  /* 0x0000c200ff047624 */ /* 0x002fe400078e00ff */
[----:B------:R-:W-:-:S05]  /*1db0*/  IMAD.MOV.U32 R5, RZ, RZ, c[0x0][0x30c] ;  /* 0x0000c300ff057624 */ /* 0x000fca00078e00ff */
[----:B------:R1:W2:Y:S01]  /*1dc0*/  LDG.E.64 R8, [R4.64+0x8] ;  /* 0x0000081004087981 */ /* 0x0002a2000c1e1b00 */
[----:B------:R-:W-:-:S03]  /*1dd0*/  IMAD.WIDE R6, R208, 0x4, R206 ;  /* 0x00000004d0067825 */ /* 0x000fc600078e02ce */
[----:B------:R-:W3:Y:S04]  /*1de0*/  S2R R12, SR_TID.X ;  /* 0x00000000000c7919 */ /* 0x000ee80000002100 */
[----:B------:R-:W4:Y:S01]  /*1df0*/  S2R R13, SR_TID.X ;  /* 0x00000000000d7919 */ /* 0x000f220000002100 */
[----:B------:R-:W-:Y:S01]  /*1e00*/  IMAD R3, R29, c[0x0][0x1c0], R30 ;  /* 0x000070001d037a24 */ /* 0x000fe200078e021e */
[----:B------:R-:W-:Y:S01]  /*1e10*/  SHF.R.S32.HI R237, RZ, 0x1f, R24 ;  /* 0x0000001fffed7819 */ /* 0x000fe20000011418 */
[----:B------:R-:W-:Y:S01]  /*1e20*/  IMAD.MOV.U32 R199, RZ, RZ, R0 ;  /* 0x000000ffffc77224 */ /* 0x000fe200078e0000 */
[----:B------:R4:W5:Y:S04]  /*1e30*/  LDG.E R212, [R6.64] ;  /* 0x0000001006d47981 */ /* 0x000968000c1e1900 */
[----:B-1----:R-:W2:Y:S01]  /*1e40*/  LDG.E.64 R4, [R4.64] ;  /* 0x0000001004047981 */ /* 0x002ea2000c1e1b00 */
[----:B------:R-:W-:Y:S01]  /*1e50*/  IMAD.SHL.U32 R3, R3, 0x20, RZ ;  /* 0x0000002003037824 */ /* 0x000fe200078e00ff */
[----:B---3--:R-:W-:-:S02]  /*1e60*/  SHF.R.S32.HI R12, RZ, 0x1f, R12 ;  /* 0x0000001fff0c7819 */ /* 0x008fc4000001140c */
[----:B------:R1:W5:Y:S02]  /*1e70*/  LDG.E R211, [R6.64+0x20] ;  /* 0x0000201006d37981 */ /* 0x000364000c1e1900 */
[----:B----4-:R-:W-:Y:S02]  /*1e80*/  LEA.HI R12, R12, R13, RZ, 0x6 ;  /* 0x0000000d0c0c7211 */ /* 0x010fe400078f30ff */
[----:B------:R1:W5:Y:S01]  /*1e90*/  LDG.E R210, [R6.64+0x80] ;  /* 0x0000801006d27981 */ /* 0x000362000c1e1900 */
[----:B------:R-:W-:Y:S02]  /*1ea0*/  IADD3 R0, R177, 0x1800, RZ ;  /* 0x00001800b1007810 */ /* 0x000fe40007ffe0ff */
[----:B------:R-:W-:Y:S01]  /*1eb0*/  SHF.R.S32.HI R12, RZ, 0x6, R12 ;  /* 0x00000006ff0c7819 */ /* 0x000fe2000001140c */
[----:B------:R1:W5:Y:S01]  /*1ec0*/  LDG.E R209, [R6.64+0xa0] ;  /* 0x0000a01006d17981 */ /* 0x000362000c1e1900 */
[----:B------:R-:W-:Y:S02]  /*1ed0*/  SEL R0, R0, R177, !P0 ;  /* 0x000000b100007207 */ /* 0x000fe40004000000 */
[----:B------:R-:W-:Y:S01]  /*1ee0*/  IADD3 R21, R21, c[0x0][0x214], RZ ;  /* 0x0000850015157a10 */ /* 0x000fe20007ffe0ff */
[----:B------:R-:W-:-:S02]  /*1ef0*/  IMAD.MOV.U32 R214, RZ, RZ, R22 ;  /* 0x000000ffffd67224 */ /* 0x000fc400078e0016 */
[----:B------:R-:W-:Y:S01]  /*1f00*/  IMAD.MOV.U32 R213, RZ, RZ, R23 ;  /* 0x000000ffffd57224 */ /* 0x000fe200078e0017 */
[----:B------:R-:W-:Y:S01]  /*1f10*/  IADD3 R241, -R204, 0x80, R21 ;  /* 0x00000080ccf17810 */ /* 0x000fe20007ffe115 */
[----:B------:R-:W-:Y:S02]  /*1f20*/  IMAD.MOV.U32 R127, RZ, RZ, RZ ;  /* 0x000000ffff7f7224 */ /* 0x000fe400078e00ff */
[----:B-1----:R-:W-:Y:S01]  /*1f30*/  IMAD R6, R240, 0x4, R12 ;  /* 0x00000004f0067824 */ /* 0x002fe200078e020c */
[----:B--2---:R-:W-:Y:S02]  /*1f40*/  IADD3 R24, P2, P1, R3, R8, R24 ;  /* 0x0000000803187210 */ /* 0x004fe4000795e018 */
[----:B------:R-:W-:-:S04]  /*1f50*/  SHF.R.S32.HI R3, RZ, 0x1f, R3 ;  /* 0x0000001fff037819 */ /* 0x000fc80000011403 */
[----:B------:R-:W-:Y:S02]  /*1f60*/  IADD3.X R237, R3, R9, R237, P2, P1 ;  /* 0x0000000903ed7210 */ /* 0x000fe400017e24ed */
[----:B------:R-:W-:-:S04]  /*1f70*/  IADD3 R3, R179, 0x1800, RZ ;  /* 0x00001800b3037810 */ /* 0x000fc80007ffe0ff */
[----:B------:R-:W-:Y:S01]  /*1f80*/  SEL R170, R3, R179, !P0 ;  /* 0x000000b303aa7207 */ /* 0x000fe20004000000 */
[----:B------:R-:W-:-:S04]  /*1f90*/  IMAD.SHL.U32 R3, R0, 0x2, RZ ;  /* 0x0000000200037824 */ /* 0x000fc800078e00ff */
[----:B------:R-:W-:Y:S01]  /*1fa0*/  IMAD.SHL.U32 R170, R170, 0x2, RZ ;  /* 0x00000002aaaa7824 */ /* 0x000fe200078e00ff */
[----:B------:R-:W-:Y:S02]  /*1fb0*/  LOP3.LUT R0, R5, R6, RZ, 0x3c, !PT ;  /* 0x0000000605007212 */ /* 0x000fe400078e3cff */
[----:B------:R-:W-:Y:S02]  /*1fc0*/  LOP3.LUT R237, R237, R4, RZ, 0x3c, !PT ;  /* 0x00000004eded7212 */ /* 0x000fe400078e3cff */
[----:B------:R-:W-:Y:S01]  /*1fd0*/  IMAD.MOV.U32 R6, RZ, RZ, c[0x0][0x1c0] ;  /* 0x00007000ff067624 */ /* 0x000fe200078e00ff */
[C---:B------:R-:W-:Y:S01]  /*1fe0*/  IADD3 R232, R5.reuse, -0x4498517b, RZ ;  /* 0xbb67ae8505e87810 */ /* 0x040fe20007ffe0ff */
[----:B------:R-:W-:Y:S01]  /*1ff0*/  IMAD.WIDE.U32 R24, R24, -0x2daee0ad, RZ ;  /* 0xd2511f5318187825 */ /* 0x000fe200078e00ff */
[C---:B------:R-:W-:Y:S02]  /*2000*/  IADD3 R236, R5.reuse, 0x646e171e, RZ ;  /* 0x646e171e05ec7810 */ /* 0x040fe40007ffe0ff */
[C---:B------:R-:W-:Y:S01]  /*2010*/  IADD3 R235, R5.reuse, -0x56f99767, RZ ;  /* 0xa906689905eb7810 */ /* 0x040fe20007ffe0ff */
[----:B------:R-:W-:Y:S01]  /*2020*/  IMAD R6, R6, c[0x0][0x22c], RZ ;  /* 0x00008b0006067a24 */ /* 0x000fe200078e02ff */
[----:B------:R-:W-:-:S02]  /*2030*/  IADD3 R234, R5, -0x126145ec, RZ ;  /* 0xed9eba1405ea7810 */ /* 0x000fc40007ffe0ff */
[C---:B------:R-:W-:Y:S01]  /*2040*/  IADD3 R233, R5.reuse, 0x32370b8f, RZ ;  /* 0x32370b8f05e97810 */ /* 0x040fe20007ffe0ff */
[C---:B------:R-:W-:Y:S01]  /*2050*/  IMAD.SHL.U32 R245, R6.reuse, 0x10, RZ ;  /* 0x0000001006f57824 */ /* 0x040fe200078e00ff */
[----:B------:R-:W-:Y:S01]  /*2060*/  IADD3 R227, R5, 0x76cf5d0a, RZ ;  /* 0x76cf5d0a05e37810 */ /* 0x000fe20007ffe0ff */
[----:B------:R-:W-:Y:S01]  /*2070*/  IMAD.SHL.U32 R215, R6, 0x8, RZ ;  /* 0x0000000806d77824 */ /* 0x000fe200078e00ff */
[C---:B------:R-:W-:Y:S02]  /*2080*/  IADD3 R231, R4.reuse, -0x4ab325aa, RZ ;  /* 0xb54cda5604e77810 */ /* 0x040fe40007ffe0ff */
[C---:B------:R-:W-:Y:S02]  /*2090*/  IADD3 R247, R245.reuse, 0x20, RZ ;  /* 0x00000020f5f77810 */ /* 0x040fe40007ffe0ff */
[----:B------:R-:W-:Y:S02]  /*20a0*/  IADD3 R246, R245, 0x40, RZ ;  /* 0x00000040f5f67810 */ /* 0x000fe40007ffe0ff */
[C---:B------:R-:W-:Y:S01]  /*20b0*/  IADD3 R230, R4.reuse, 0x1715609d, RZ ;  /* 0x1715609d04e67810 */ /* 0x040fe20007ffe0ff */
[C---:B------:R-:W-:Y:S01]  /*20c0*/  IMAD.IADD R243, R215.reuse, 0x1, R247 ;  /* 0x00000001d7f37824 */ /* 0x040fe200078e02f7 */
[C---:B------:R-:W-:Y:S01]  /*20d0*/  IADD3 R229, R4.reuse, 0x78dde6e4, RZ ;  /* 0x78dde6e404e57810 */ /* 0x040fe20007ffe0ff */
[C---:B------:R-:W-:Y:S01]  /*20e0*/  IMAD.IADD R242, R215.reuse, 0x1, R246 ;  /* 0x00000001d7f27824 */ /* 0x040fe200078e02f6 */
[C---:B------:R-:W-:Y:S01]  /*20f0*/  IADD3 R228, R4.reuse, -0x255992d5, RZ ;  /* 0xdaa66d2b04e47810 */ /* 0x040fe20007ffe0ff */
[----:B------:R-:W-:Y:S01]  /*2100*/  IMAD.IADD R5, R215, 0x1, R243 ;  /* 0x00000001d7057824 */ /* 0x000fe200078e02f3 */
[----:B------:R-:W-:-:S02]  /*2110*/  IADD3 R225, R4, 0x3c6ef372, RZ ;  /* 0x3c6ef37204e17810 */ /* 0x000fc40007ffe0ff */
[----:B------:R-:W-:Y:S01]  /*2120*/  IADD3 R226, R4, -0x61c88647, RZ ;  /* 0x9e3779b904e27810 */ /* 0x000fe20007ffe0ff */
[----:B------:R-:W-:Y:S01]  /*2130*/  IMAD.IADD R4, R215, 0x1, R242 ;  /* 0x00000001d7047824 */ /* 0x000fe200078e02f2 */
[----:B------:R-:W-:Y:S01]  /*2140*/  LOP3.LUT R0, R25, R0, RZ, 0x3c, !PT ;  /* 0x0000000019007212 */ /* 0x000fe200078e3cff */
[C---:B------:R-:W-:Y:S01]  /*2150*/  IMAD.IADD R221, R215.reuse, 0x1, R5 ;  /* 0x00000001d7dd7824 */ /* 0x040fe200078e0205 */
[----:B------:R-:W-:Y:S01]  /*2160*/  LOP3.LUT R232, R24, R232, RZ, 0x3c, !PT ;  /* 0x000000e818e87212 */ /* 0x000fe200078e3cff */
[----:B------:R-:W-:Y:S02]  /*2170*/  IMAD.IADD R219, R215, 0x1, R4 ;  /* 0x00000001d7db7824 */ /* 0x000fe400078e0204 */
[----:B------:R-:W-:-:S04]  /*2180*/  IMAD.WIDE.U32 R216, R0, -0x326172a9, RZ ;  /* 0xcd9e8d5700d87825 */ /* 0x000fc800078e00ff */
[C---:B------:R-:W-:Y:S01]  /*2190*/  IMAD.IADD R220, R215.reuse, 0x1, R221 ;  /* 0x00000001d7dc7824 */ /* 0x040fe200078e02dd */
[----:B------:R-:W-:Y:S01]  /*21a0*/  LOP3.LUT R225, R216, R225, RZ, 0x3c, !PT ;  /* 0x000000e1d8e17212 */ /* 0x000fe200078e3cff */
[C---:B------:R-:W-:Y:S02]  /*21b0*/  IMAD.IADD R218, R215.reuse, 0x1, R219 ;  /* 0x00000001d7da7824 */ /* 0x040fe400078e02db */
[C---:B------:R-:W-:Y:S02]  /*21c0*/  IMAD.IADD R224, R215.reuse, 0x1, R220 ;  /* 0x00000001d7e07824 */ /* 0x040fe400078e02dc */
[----:B------:R-:W-:Y:S02]  /*21d0*/  IMAD.IADD R223, R215, 0x1, R218 ;  /* 0x00000001d7df7824 */ /* 0x000fe400078e02da */
.L_x_490:
[----:B------:R-:W0:Y:S01]  /*21e0*/  LDGDEPBAR ;  /* 0x00000000000079af */ /* 0x000e220000000000 */
[----:B------:R-:W-:Y:S01]  /*21f0*/  IMAD.IADD R0, R178, 0x1, R170 ;  /* 0x00000001b2007824 */ /* 0x000fe200078e02aa */
[----:B-----5:R-:W-:Y:S01]  /*2200*/  FSETP.NEU.FTZ.AND P0, PT, R212, -INF , PT ;  /* 0xff800000d400780b */ /* 0x020fe20003f1d000 */
[----:B------:R-:W-:Y:S01]  /*2210*/  IMAD.MOV.U32 R183, RZ, RZ, 0x1 ;  /* 0x00000001ffb77424 */ /* 0x000fe200078e00ff */
[----:B------:R-:W-:Y:S04]  /*2220*/  ULDC.U8 UR5, c[0x0][0x2d8] ;  /* 0x0000b60000057ab9 */ /* 0x000fe80000000000 */
[----:B------:R-:W2:Y:S01]  /*2230*/  LDL R182, [R1+0x4] ;  /* 0x0000040001b67983 */ /* 0x000ea20000100800 */
[----:B------:R-:W-:Y:S04]  /*2240*/  DEPBAR.LE SB0, 0x0 ;  /* 0x000080000000791a */ /* 0x000fe80000000000 */
[----:B------:R-:W-:Y:S08]  /*2250*/  BAR.SYNC.DEFER_BLOCKING 0x0 ;  /* 0x0000000000007b1d */ /* 0x000ff00000010000 */
[----:B------:R-:W-:Y:S08]  /*2260*/  LDSM.16.M88.4 R32, [R170] ;  /* 0x00000000aa20783b */ /* 0x000ff00000000200 */
[----:B------:R-:W1:Y:S08]  /*2270*/  LDSM.16.M88.4 R16, [R168+0x9000] ;  /* 0x00900000a810783b */ /* 0x000e700000000200 */
[----:B------:R-:W3:Y:S08]  /*2280*/  LDSM.16.M88.4 R28, [R170+0x800] ;  /* 0x00080000aa1c783b */ /* 0x000ef00000000200 */
[----:B------:R-:W4:Y:S08]  /*2290*/  LDSM.16.M88.4 R132, [R168+0x9400] ;  /* 0x00940000a884783b */ /* 0x000f300000000200 */
[----:B------:R-:W-:Y:S08]  /*22a0*/  LDSM.16.M88.4 R136, [R0] ;  /* 0x000000000088783b */ /* 0x000ff00000000200 */
[----:B------:R-:W4:Y:S01]  /*22b0*/  LDSM.16.M88.4 R140, [R169+0x9000] ;  /* 0x00900000a98c783b */ /* 0x000f220000000200 */
[-C--:B-1----:R-:W-:Y:S07]  /*22c0*/  HMMA.16816.F32 R4, R32, R16.reuse, RZ ;  /* 0x000000102004723c */ /* 0x082fee00000018ff */
[----:B------:R-:W1:Y:S01]  /*22d0*/  LDSM.16.M88.4 R144, [R0+0x800] ;  /* 0x000800000090783b */ /* 0x000e620000000200 */
[C---:B---3--:R-:W-:Y:S07]  /*22e0*/  HMMA.16816.F32 R8, R28.reuse, R16, RZ ;  /* 0x000000101c08723c */ /* 0x048fee00000018ff */
[----:B------:R-:W3:Y:S01]  /*22f0*/  LDSM.16.M88.4 R148, [R169+0x9400] ;  /* 0x00940000a994783b */ /* 0x000ee20000000200 */
[-C--:B------:R-:W-:Y:S07]  /*2300*/  HMMA.16816.F32 R12, R28, R18.reuse, RZ ;  /* 0x000000121c0c723c */ /* 0x080fee00000018ff */
[----:B------:R-:W-:Y:S01]  /*2310*/  LDSM.16.M88.4 R152, [R168+0xb000] ;  /* 0x00b00000a898783b */ /* 0x000fe20000000200 */
[C---:B------:R-:W-:Y:S07]  /*2320*/  HMMA.16816.F32 R16, R32.reuse, R18, RZ ;  /* 0x000000122010723c */ /* 0x040fee00000018ff */
[----:B------:R-:W-:Y:S01]  /*2330*/  LDSM.16.M88.4 R156, [R170+0x1800] ;  /* 0x00180000aa9c783b */ /* 0x000fe20000000200 */
[-C--:B----4-:R-:W-:Y:S07]  /*2340*/  HMMA.16816.F32 R20, R32, R132.reuse, RZ ;  /* 0x000000842014723c */ /* 0x090fee00000018ff */
[----:B------:R-:W-:Y:S01]  /*2350*/  LDSM.16.M88.4 R160, [R0+0x1000] ;  /* 0x0010000000a0783b */ /* 0x000fe20000000200 */
[C---:B------:R-:W-:Y:S07]  /*2360*/  HMMA.16816.F32 R24, R28.reuse, R132, RZ ;  /* 0x000000841c18723c */ /* 0x040fee00000018ff */
[----:B------:R-:W-:Y:S01]  /*2370*/  LDSM.16.M88.4 R164, [R169+0xb000] ;  /* 0x00b00000a9a4783b */ /* 0x000fe20000000200 */
[-C--:B------:R-:W-:Y:S08]  /*2380*/  HMMA.16816.F32 R28, R28, R134.reuse, RZ ;  /* 0x000000861c1c723c */ /* 0x080ff000000018ff */
[----:B------:R-:W-:Y:S01]  /*2390*/  HMMA.16816.F32 R32, R32, R134, RZ ;  /* 0x000000862020723c */ /* 0x000fe200000018ff */
[----:B------:R-:W4:Y:S07]  /*23a0*/  LDSM.16.M88.4 R132, [R170+0x1000] ;  /* 0x00100000aa84783b */ /* 0x000f2e0000000200 */
[-C--:B------:R-:W-:Y:S08]  /*23b0*/  HMMA.16816.F32 R4, R136, R140.reuse, R4 ;  /* 0x0000008c8804723c */ /* 0x080ff00000001804 */
[C---:B-1----:R-:W-:Y:S08]  /*23c0*/  HMMA.16816.F32 R8, R144.reuse, R140, R8 ;  /* 0x0000008c9008723c */ /* 0x042ff00000001808 */
[-C--:B------:R-:W-:Y:S08]  /*23d0*/  HMMA.16816.F32 R12, R144, R142.reuse, R12 ;  /* 0x0000008e900c723c */ /* 0x080ff0000000180c */
[C---:B------:R-:W-:Y:S01]  /*23e0*/  HMMA.16816.F32 R16, R136.reuse, R142, R16 ;  /* 0x0000008e8810723c */ /* 0x040fe20000001810 */
[----:B------:R-:W1:Y:S07]  /*23f0*/  LDSM.16.M88.4 R140, [R168+0xb400] ;  /* 0x00b40000a88c783b */ /* 0x000e6e0000000200 */
[-C--:B---3--:R-:W-:Y:S08]  /*2400*/  HMMA.16816.F32 R20, R136, R148.reuse, R20 ;  /* 0x000000948814723c */ /* 0x088ff00000001814 */
[C---:B------:R-:W-:Y:S08]  /*2410*/  HMMA.16816.F32 R24, R144.reuse, R148, R24 ;  /* 0x000000949018723c */ /* 0x040ff00000001818 */
[-C--:B------:R-:W-:Y:S01]  /*2420*/  HMMA.16816.F32 R28, R144, R150.reuse, R28 ;  /* 0x00000096901c723c */ /* 0x080fe2000000181c */
[----:B------:R-:W3:Y:S07]  /*2430*/  LDSM.16.M88.4 R144, [R0+0x1800] ;  /* 0x001800000090783b */ /* 0x000eee0000000200 */
[----:B------:R-:W-:Y:S01]  /*2440*/  HMMA.16816.F32 R32, R136, R150, R32 ;  /* 0x000000968820723c */ /* 0x000fe20000001820 */
[----:B------:R-:W2:Y:S07]  /*2450*/  LDSM.16.M88.4 R136, [R169+0xb400] ;  /* 0x00b40000a988783b */ /* 0x000eae0000000200 */
[-C--:B----4-:R-:W-:Y:S01]  /*2460*/  HMMA.16816.F32 R4, R132, R152.reuse, R4 ;  /* 0x000000988404723c */ /* 0x090fe20000001804 */
        /* <DEDUP_REMOVED lines=13> */
[C---:B---3--:R-:W-:Y:S08]  /*2540*/  HMMA.16816.F32 R8, R144.reuse, R164, R8 ;  /* 0x000000a49008723c */ /* 0x048ff00000001808 */
[-C--:B------:R-:W-:Y:S08]  /*2550*/  HMMA.16816.F32 R12, R144, R166.reuse, R12 ;  /* 0x000000a6900c723c */ /* 0x080ff0000000180c */
[C---:B------:R-:W-:Y:S01]  /*2560*/  HMMA.16816.F32 R16, R160.reuse, R166, R16 ;  /* 0x000000a6a010723c */ /* 0x040fe20000001810 */
[----:B------:R-:W3:Y:S07]  /*2570*/  LDSM.16.M88.4 R164, [R169+0xd000] ;  /* 0x00d00000a9a4783b */ /* 0x000eee0000000200 */
[-C--:B--2---:R-:W-:Y:S08]  /*2580*/  HMMA.16816.F32 R20, R160, R136.reuse, R20 ;  /* 0x00000088a014723c */ /* 0x084ff00000001814 */
[C---:B------:R-:W-:Y:S08]  /*2590*/  HMMA.16816.F32 R24, R144.reuse, R136, R24 ;  /* 0x000000889018723c */ /* 0x040ff00000001818 */
[-C--:B------:R-:W-:Y:S07]  /*25a0*/  HMMA.16816.F32 R28, R144, R138.reuse, R28 ;  /* 0x0000008a901c723c */ /* 0x080fee000000181c */
[----:B------:R-:W-:Y:S01]  /*25b0*/  IMAD.SHL.U32 R144, R194, 0x40, RZ ;  /* 0x00000040c2907824 */ /* 0x000fe200078e00ff */
[----:B------:R-:W-:Y:S04]  /*25c0*/  HMMA.16816.F32 R32, R160, R138, R32 ;  /* 0x0000008aa020723c */ /* 0x000fe80000001820 */
[----:B------:R-:W-:Y:S04]  /*25d0*/  ISETP.GE.AND P6, PT, R144, R241, PT ;  /* 0x000000f19000720c */ /* 0x000fe80003fc6270 */
[-C--:B-1----:R-:W-:Y:S08]  /*25e0*/  HMMA.16816.F32 R4, R132, R140.reuse, R4 ;  /* 0x0000008c8404723c */ /* 0x082ff00000001804 */
[C---:B------:R-:W-:Y:S01]  /*25f0*/  HMMA.16816.F32 R8, R148.reuse, R140, R8 ;  /* 0x0000008c9408723c */ /* 0x040fe20000001808 */
[----:B------:R-:W-:Y:S01]  /*2600*/  @!P6 IADD3 R136, R208, -c[0x0][0x214], R183 ;  /* 0x80008500d088ea10 */ /* 0x000fe20007ffe0b7 */
[----:B------:R-:W1:Y:S03]  /*2610*/  @!P6 S2R R137, SR_TID.X ;  /* 0x000000000089e919 */ /* 0x000e660000002100 */
[----:B------:R-:W-:Y:S02]  /*2620*/  @!P6 IADD3 R144, R144, R136, R204 ;  /* 0x000000889090e210 */ /* 0x000fe40007ffe0cc */
[----:B------:R-:W-:Y:S01]  /*2630*/  FMUL.FTZ R141, R211, 1.4426950216293334961 ;  /* 0x3fb8aa3bd38d7820 */ /* 0x000fe20000410000 */
[-C--:B------:R-:W-:Y:S01]  /*2640*/  HMMA.16816.F32 R12, R148, R142.reuse, R12 ;  /* 0x0000008e940c723c */ /* 0x080fe2000000180c */
[----:B------:R-:W-:Y:S04]  /*2650*/  @!P6 IADD3 R140, R144, 0x8, RZ ;  /* 0x00000008908ce810 */ /* 0x000fe80007ffe0ff */
[-C--:B------:R-:W-:Y:S03]  /*2660*/  @!P6 IMNMX R140, R140, R204.reuse, PT ;  /* 0x000000cc8c8ce217 */ /* 0x080fe60003800200 */
[C---:B------:R-:W-:Y:S07]  /*2670*/  HMMA.16816.F32 R16, R132.reuse, R142, R16 ;  /* 0x0000008e8410723c */ /* 0x040fee0000001810 */
[----:B------:R-:W-:Y:S01]  /*2680*/  @!P6 IMNMX R142, R144, R204, PT ;  /* 0x000000cc908ee217 */ /* 0x000fe20003800200 */
[-C--:B------:R-:W-:Y:S01]  /*2690*/  HMMA.16816.F32 R20, R132, R152.reuse, R20 ;  /* 0x000000988414723c */ /* 0x080fe20000001814 */
[----:B------:R-:W-:Y:S03]  /*26a0*/  FMUL.FTZ R143, R212, 1.4426950216293334961 ;  /* 0x3fb8aa3bd48f7820 */ /* 0x000fe60000410000 */
[----:B-1----:R-:W-:Y:S02]  /*26b0*/  @!P6 IMAD.SHL.U32 R137, R137, 0x2, RZ ;  /* 0x000000028989e824 */ /* 0x002fe400078e00ff */
[----:B------:R-:W-:Y:S02]  /*26c0*/  FSEL R143, R143, RZ, P0 ;  /* 0x000000ff8f8f7208 */ /* 0x000fe40000000000 */
[----:B------:R-:W-:Y:S01]  /*26d0*/  FSETP.NEU.FTZ.AND P0, PT, R211, -INF , PT ;  /* 0xff800000d300780b */ /* 0x000fe20003f1d000 */
[C---:B------:R-:W-:Y:S03]  /*26e0*/  HMMA.16816.F32 R24, R148.reuse, R152, R24 ;  /* 0x000000989418723c */ /* 0x040fe60000001818 */
[----:B------:R-:W-:Y:S02]  /*26f0*/  @!P6 LOP3.LUT R138, R182, 0x6, R137, 0xf8, !PT ;  /* 0x00000006b68ae812 */ /* 0x000fe400078ef889 */
[----:B------:R-:W-:Y:S03]  /*2700*/  FSEL R141, R141, RZ, P0 ;  /* 0x000000ff8d8d7208 */ /* 0x000fe60000000000 */
[-C--:B------:R-:W-:Y:S08]  /*2710*/  HMMA.16816.F32 R28, R148, R154.reuse, R28 ;  /* 0x0000009a941c723c */ /* 0x080ff0000000181c */
[----:B------:R-:W-:Y:S01]  /*2720*/  HMMA.16816.F32 R32, R132, R154, R32 ;  /* 0x0000009a8420723c */ /* 0x000fe20000001820 */
[----:B------:R1:W2:Y:S07]  /*2730*/  LDSM.16.M88.4 R132, [R0+0x2800] ;  /* 0x002800000084783b */ /* 0x0002ae0000000200 */
[-C--:B---3--:R-:W-:Y:S01]  /*2740*/  HMMA.16816.F32 R4, R156, R164.reuse, R4 ;  /* 0x000000a49c04723c */ /* 0x088fe20000001804 */
[----:B-1----:R-:W-:Y:S04]  /*2750*/  IMAD R0, R194, 0x4, R244 ;  /* 0x00000004c2007824 */ /* 0x002fe800078e02f4 */
[C---:B------:R-:W-:Y:S01]  /*2760*/  IMAD.WIDE.U32 R136, R0.reuse, -0x326172a9, RZ ;  /* 0xcd9e8d5700887825 */ /* 0x040fe200078e00ff */
[----:B------:R-:W-:Y:S03]  /*2770*/  IADD3 R139, R0, 0x2, RZ ;  /* 0x00000002008b7810 */ /* 0x000fe60007ffe0ff */
[----:B------:R-:W-:Y:S03]  /*2780*/  @!P6 IMAD R0, R240, 0x80, R138 ;  /* 0x00000080f000e824 */ /* 0x000fe600078e028a */
[-C--:B------:R-:W-:Y:S01]  /*2790*/  LOP3.LUT R137, R137, R237.reuse, RZ, 0x3c, !PT ;  /* 0x000000ed89897212 */ /* 0x080fe200078e3cff */
[----:B------:R-:W-:Y:S01]  /*27a0*/  IMAD.WIDE.U32 R138, R139, -0x326172a9, RZ ;  /* 0xcd9e8d578b8a7825 */ /* 0x000fe200078e00ff */
[--C-:B------:R-:W-:Y:S02]  /*27b0*/  LOP3.LUT R147, R217, R136, R226.reuse, 0x96, !PT ;  /* 0x00000088d9937212 */ /* 0x100fe400078e96e2 */
[C---:B------:R-:W-:Y:S01]  /*27c0*/  @!P6 IADD3 R145, R0.reuse, 0x1, RZ ;  /* 0x000000010091e810 */ /* 0x040fe20007ffe0ff */
[----:B------:R-:W-:Y:S01]  /*27d0*/  IMAD.WIDE.U32 R136, R137, -0x2daee0ad, RZ ;  /* 0xd2511f5389887825 */ /* 0x000fe200078e00ff */
[----:B------:R-:W-:Y:S02]  /*27e0*/  @!P6 ISETP.GE.AND P1, PT, R0, R142, PT ;  /* 0x0000008e0000e20c */ /* 0x000fe40003f26270 */
[----:B------:R-:W-:Y:S01]  /*27f0*/  LOP3.LUT R146, R139, R237, RZ, 0x3c, !PT ;  /* 0x000000ed8b927212 */ /* 0x000fe200078e3cff */
[----:B------:R-:W-:Y:S03]  /*2800*/  IMAD.WIDE.U32 R152, R147, -0x2daee0ad, RZ ;  /* 0xd2511f5393987825 */ /* 0x000fe600078e00ff */
[----:B------:R-:W-:Y:S01]  /*2810*/  @!P6 FSEL R4, R4, -INF , !P1 ;  /* 0xff8000000404e808 */ /* 0x000fe20004800000 */
[C---:B--2---:R-:W-:Y:S01]  /*2820*/  HMMA.16816.F32 R8, R132.reuse, R164, R8 ;  /* 0x000000a48408723c */ /* 0x044fe20000001808 */
[----:B------:R-:W-:Y:S02]  /*2830*/  LOP3.LUT R139, R217, R138, R226, 0x96, !PT ;  /* 0x0000008ad98b7212 */ /* 0x000fe400078e96e2 */
[----:B------:R-:W-:Y:S01]  /*2840*/  @!P6 ISETP.GE.AND P1, PT, R145, R142, PT ;  /* 0x0000008e9100e20c */ /* 0x000fe20003f26270 */
[--C-:B------:R-:W-:Y:S01]  /*2850*/  FFMA.FTZ R4, R4, c[0x0][0x23c], -R143.reuse ;  /* 0x00008f0004047a23 */ /* 0x100fe2000001088f */
[-C--:B------:R-:W-:Y:S01]  /*2860*/  @!P6 ISETP.GE.AND P0, PT, R0, R140.reuse, PT ;  /* 0x0000008c0000e20c */ /* 0x080fe20003f06270 */
[----:B------:R-:W-:Y:S01]  /*2870*/  IMAD.WIDE.U32 R154, R139, -0x2daee0ad, RZ ;  /* 0xd2511f538b9a7825 */ /* 0x000fe200078e00ff */
[----:B------:R-:W-:Y:S01]  /*2880*/  @!P6 FSEL R5, R5, -INF , !P1 ;  /* 0xff8000000505e808 */ /* 0x000fe20004800000 */
[----:B------:R1:W-:Y:S01]  /*2890*/  MUFU.EX2 R184, R4 ;  /* 0x0000000400b87308 */ /* 0x0003e20000000800 */
[----:B------:R-:W-:Y:S01]  /*28a0*/  @!P6 FSEL R6, R6, -INF , !P0 ;  /* 0xff8000000606e808 */ /* 0x000fe20004000000 */
[-C--:B------:R-:W-:Y:S01]  /*28b0*/  HMMA.16816.F32 R12, R132, R166.reuse, R12 ;  /* 0x000000a6840c723c */ /* 0x080fe2000000180c */
[----:B------:R-:W-:Y:S01]  /*28c0*/  @!P6 ISETP.GE.AND P0, PT, R145, R140, PT ;  /* 0x0000008c9100e20c */ /* 0x000fe20003f06270 */
[----:B------:R-:W-:Y:S01]  /*28d0*/  FFMA.FTZ R138, R5, c[0x0][0x23c], -R143 ;  /* 0x00008f00058a7a23 */ /* 0x000fe2000001088f */
[----:B------:R-:W-:Y:S02]  /*28e0*/  LOP3.LUT R147, R232, R137, RZ, 0x3c, !PT ;  /* 0x00000089e8937212 */ /* 0x000fe400078e3cff */
[----:B------:R-:W-:Y:S02]  /*28f0*/  @!P6 FSEL R7, R7, -INF , !P0 ;  /* 0xff8000000707e808 */ /* 0x000fe40004000000 */
[----:B------:R-:W-:Y:S01]  /*2900*/  FSETP.NEU.FTZ.AND P0, PT, R210, -INF , PT ;  /* 0xff800000d200780b */ /* 0x000fe20003f1d000 */
[----:B------:R2:W-:Y:S01]  /*2910*/  MUFU.EX2 R183, R138 ;  /* 0x0000008a00b77308 */ /* 0x0005e20000000800 */
[----:B------:R-:W-:Y:S01]  /*2920*/  LOP3.LUT R148, R153, R136, R227, 0x96, !PT ;  /* 0x0000008899947212 */ /* 0x000fe200078e96e3 */
[C---:B------:R-:W-:Y:S04]  /*2930*/  HMMA.16816.F32 R16, R156.reuse, R166, R16 ;  /* 0x000000a69c10723c */ /* 0x040fe80000001810 */
[----:B------:R-:W-:Y:S04]  /*2940*/  IMAD.WIDE.U32 R148, R148, -0x326172a9, RZ ;  /* 0xcd9e8d5794947825 */ /* 0x000fe800078e00ff */
[----:B-1----:R-:W-:Y:S04]  /*2950*/  IMAD.WIDE.U32 R4, R146, -0x2daee0ad, RZ ;  /* 0xd2511f5392047825 */ /* 0x002fe800078e00ff */
[--C-:B------:R-:W-:Y:S01]  /*2960*/  FFMA.FTZ R146, R7, c[0x0][0x23c], -R141.reuse ;  /* 0x00008f0007927a23 */ /* 0x100fe2000001088d */
[----:B------:R-:W-:Y:S01]  /*2970*/  LOP3.LUT R151, R232, R5, RZ, 0x3c, !PT ;  /* 0x00000005e8977212 */ /* 0x000fe200078e3cff */
[----:B------:R-:W-:Y:S01]  /*2980*/  FFMA.FTZ R5, R6, c[0x0][0x23c], -R141 ;  /* 0x00008f0006057a23 */ /* 0x000fe2000001088d */
[----:B------:R-:W-:Y:S01]  /*2990*/  @!P6 IADD3 R6, R144, 0x20, RZ ;  /* 0x000000209006e810 */ /* 0x000fe20007ffe0ff */
[----:B------:R1:W3:Y:S01]  /*29a0*/  MUFU.EX2 R190, R146 ;  /* 0x0000009200be7308 */ /* 0x0002e20000000800 */
[----:B------:R-:W-:Y:S01]  /*29b0*/  LOP3.LUT R150, R155, R4, R227, 0x96, !PT ;  /* 0x000000049b967212 */ /* 0x000fe200078e96e3 */
[----:B------:R-:W-:Y:S01]  /*29c0*/  FMUL.FTZ R4, R210, 1.4426950216293334961 ;  /* 0x3fb8aa3bd2047820 */ /* 0x000fe20000410000 */
[----:B------:R-:W-:Y:S01]  /*29d0*/  @!P6 IMNMX R6, R6, R204, PT ;  /* 0x000000cc0606e217 */ /* 0x000fe20003800200 */
[----:B--2---:R-:W2:Y:S03]  /*29e0*/  LDSM.16.M88.4 R136, [R169+0xd400] ;  /* 0x00d40000a988783b */ /* 0x004ea60000000200 */
[-C--:B------:R-:W-:Y:S02]  /*29f0*/  @!P6 ISETP.GE.AND P1, PT, R0, R6.reuse, PT ;  /* 0x000000060000e20c */ /* 0x080fe40003f26270 */
[----:B------:R-:W-:Y:S01]  /*2a00*/  FSEL R7, R4, RZ, P0 ;  /* 0x000000ff04077208 */ /* 0x000fe20000000000 */
[----:B------:R4:W2:Y:S01]  /*2a10*/  MUFU.EX2 R182, R5 ;  /* 0x0000000500b67308 */ /* 0x0008a20000000800 */
[----:B------:R-:W-:Y:S01]  /*2a20*/  @!P6 ISETP.GE.AND P0, PT, R145, R6, PT ;  /* 0x000000069100e20c */ /* 0x000fe20003f06270 */
[----:B------:R-:W-:Y:S01]  /*2a30*/  FMUL.FTZ R4, R209, 1.4426950216293334961 ;  /* 0x3fb8aa3bd1047820 */ /* 0x000fe20000410000 */
[----:B------:R-:W-:Y:S02]  /*2a40*/  @!P6 FSEL R8, R8, -INF , !P1 ;  /* 0xff8000000808e808 */ /* 0x000fe40004800000 */
[----:B------:R-:W-:Y:S02]  /*2a50*/  @!P6 FSEL R9, R9, -INF , !P0 ;  /* 0xff8000000909e808 */ /* 0x000fe40004000000 */
[----:B------:R-:W-:Y:S01]  /*2a60*/  FSETP.NEU.FTZ.AND P1, PT, R209, -INF , PT ;  /* 0xff800000d100780b */ /* 0x000fe20003f3d000 */
[--C-:B------:R-:W-:Y:S02]  /*2a70*/  FFMA.FTZ R8, R8, c[0x0][0x23c], -R7.reuse ;  /* 0x00008f0008087a23 */ /* 0x100fe40000010807 */
[--C-:B------:R-:W-:Y:S01]  /*2a80*/  FFMA.FTZ R9, R9, c[0x0][0x23c], -R7.reuse ;  /* 0x00008f0009097a23 */ /* 0x100fe20000010807 */
[----:B------:R-:W-:Y:S01]  /*2a90*/  FSEL R4, R4, RZ, P1 ;  /* 0x000000ff04047208 */ /* 0x000fe20000800000 */
[----:B------:R3:W3:Y:S01]  /*2aa0*/  MUFU.EX2 R191, R8 ;  /* 0x0000000800bf7308 */ /* 0x0006e20000000800 */
[----:B-1----:R-:W-:Y:S05]  /*2ab0*/  IMAD.WIDE.U32 R146, R147, -0x326172a9, RZ ;  /* 0xcd9e8d5793927825 */ /* 0x002fea00078e00ff */
[----:B------:R-:W-:Y:S04]  /*2ac0*/  LOP3.LUT R146, R149, R146, R228, 0x96, !PT ;  /* 0x0000009295927212 */ /* 0x000fe800078e96e4 */
[----:B------:R1:W1:Y:S01]  /*2ad0*/  MUFU.EX2 R189, R9 ;  /* 0x0000000900bd7308 */ /* 0x0002620000000800 */
[----:B----4-:R-:W-:Y:S02]  /*2ae0*/  @!P6 IADD3 R5, R144, 0x28, RZ ;  /* 0x000000289005e810 */ /* 0x010fe40007ffe0ff */
[----:B------:R-:W-:Y:S02]  /*2af0*/  LOP3.LUT R144, R225, R147, RZ, 0x3c, !PT ;  /* 0x00000093e1907212 */ /* 0x000fe400078e3cff */
[----:B------:R-:W-:Y:S04]  /*2b00*/  @!P6 IMNMX R5, R5, R204, PT ;  /* 0x000000cc0505e217 */ /* 0x000fe80003800200 */
[-C--:B------:R-:W-:Y:S01]  /*2b10*/  @!P6 ISETP.GE.AND P0, PT, R145, R5.reuse, PT ;  /* 0x000000059100e20c */ /* 0x080fe20003f06270 */
[----:B------:R-:W-:Y:S01]  /*2b20*/  IMAD.WIDE.U32 R144, R144, -0x2daee0ad, RZ ;  /* 0xd2511f5390907825 */ /* 0x000fe200078e00ff */
[CC--:B------:R-:W-:Y:S01]  /*2b30*/  @!P6 ISETP.GE.AND P2, PT, R0.reuse, R5.reuse, PT ;  /* 0x000000050000e20c */ /* 0x0c0fe20003f46270 */
[-C--:B--2---:R-:W-:Y:S01]  /*2b40*/  HMMA.16816.F32 R20, R156, R136.reuse, R20 ;  /* 0x000000889c14723c */ /* 0x084fe20000001814 */
[----:B------:R-:W-:Y:S02]  /*2b50*/  @!P6 FSEL R11, R11, -INF , !P0 ;  /* 0xff8000000b0be808 */ /* 0x000fe40004000000 */
[----:B---3--:R-:W-:Y:S02]  /*2b60*/  @!P6 IADD3 R8, R0, 0x8, RZ ;  /* 0x000000080008e810 */ /* 0x008fe40007ffe0ff */
[----:B------:R-:W-:Y:S01]  /*2b70*/  @!P6 FSEL R10, R10, -INF , !P2 ;  /* 0xff8000000a0ae808 */ /* 0x000fe20005000000 */
[--C-:B------:R-:W-:Y:S01]  /*2b80*/  FFMA.FTZ R11, R11, c[0x0][0x23c], -R4.reuse ;  /* 0x00008f000b0b7a23 */ /* 0x100fe20000010804 */
[CC--:B------:R-:W-:Y:S01]  /*2b90*/  @!P6 ISETP.GE.AND P5, PT, R8.reuse, R5.reuse, PT ;  /* 0x000000050800e20c */ /* 0x0c0fe20003fa6270 */
[C---:B------:R-:W-:Y:S01]  /*2ba0*/  HMMA.16816.F32 R24, R132.reuse, R136, R24 ;  /* 0x000000888418723c */ /* 0x040fe20000001818 */
[C---:B------:R-:W-:Y:S01]  /*2bb0*/  @!P6 ISETP.GE.AND P3, PT, R8.reuse, R6, PT ;  /* 0x000000060800e20c */ /* 0x040fe20003f66270 */
[----:B------:R-:W-:Y:S01]  /*2bc0*/  MUFU.EX2 R192, R11 ;  /* 0x0000000b00c07308 */ /* 0x000fe20000000800 */
[----:B------:R-:W-:Y:S01]  /*2bd0*/  @!P6 ISETP.GE.AND P1, PT, R8, R142, PT ;  /* 0x0000008e0800e20c */ /* 0x000fe20003f26270 */
[--C-:B------:R-:W-:Y:S01]  /*2be0*/  FFMA.FTZ R10, R10, c[0x0][0x23c], -R4.reuse ;  /* 0x00008f000a0a7a23 */ /* 0x100fe20000010804 */
[----:B-1----:R-:W-:Y:S02]  /*2bf0*/  @!P6 IADD3 R9, R0, 0x9, RZ ;  /* 0x000000090009e810 */ /* 0x002fe40007ffe0ff */
[----:B------:R-:W-:Y:S01]  /*2c00*/  @!P6 FSEL R14, R14, -INF , !P5 ;  /* 0xff8000000e0ee808 */ /* 0x000fe20006800000 */
[-C--:B------:R-:W-:Y:S01]  /*2c10*/  HMMA.16816.F32 R28, R132, R138.reuse, R28 ;  /* 0x0000008a841c723c */ /* 0x080fe2000000181c */
[CC--:B------:R-:W-:Y:S02]  /*2c20*/  @!P6 ISETP.GE.AND P4, PT, R9.reuse, R5.reuse, PT ;  /* 0x000000050900e20c */ /* 0x0c0fe40003f86270 */
[----:B------:R-:W-:Y:S01]  /*2c30*/  @!P6 ISETP.GE.AND P0, PT, R9, R6, PT ;  /* 0x000000060900e20c */ /* 0x000fe20003f06270 */
[--C-:B------:R-:W-:Y:S01]  /*2c40*/  FFMA.FTZ R14, R14, c[0x0][0x23c], -R4.reuse ;  /* 0x00008f000e0e7a23 */ /* 0x100fe20000010804 */
[----:B------:R-:W-:Y:S01]  /*2c50*/  @!P6 FSEL R15, R15, -INF , !P4 ;  /* 0xff8000000f0fe808 */ /* 0x000fe20006000000 */
[----:B------:R1:W2:Y:S01]  /*2c60*/  MUFU.EX2 R193, R10 ;  /* 0x0000000a00c17308 */ /* 0x0002a20000000800 */
[----:B------:R-:W-:Y:S01]  /*2c70*/  @!P6 FSEL R12, R12, -INF , !P3 ;  /* 0xff8000000c0ce808 */ /* 0x000fe20005800000 */
[----:B------:R-:W-:Y:S01]  /*2c80*/  HMMA.16816.F32 R32, R156, R138, R32 ;  /* 0x0000008a9c20723c */ /* 0x000fe20000001820 */
[----:B------:R-:W-:Y:S02]  /*2c90*/  @!P6 FSEL R13, R13, -INF , !P0 ;  /* 0xff8000000d0de808 */ /* 0x000fe40004000000 */
[----:B------:R-:W-:Y:S01]  /*2ca0*/  @!P6 ISETP.GE.AND P3, PT, R9, R142, PT ;  /* 0x0000008e0900e20c */ /* 0x000fe20003f66270 */
[----:B------:R-:W-:Y:S01]  /*2cb0*/  FFMA.FTZ R15, R15, c[0x0][0x23c], -R4 ;  /* 0x00008f000f0f7a23 */ /* 0x000fe20000010804 */
[----:B------:R-:W-:Y:S01]  /*2cc0*/  @!P6 FSEL R16, R16, -INF , !P1 ;  /* 0xff8000001010e808 */ /* 0x000fe20004800000 */
[--C-:B------:R-:W-:Y:S01]  /*2cd0*/  FFMA.FTZ R12, R12, c[0x0][0x23c], -R7.reuse ;  /* 0x00008f000c0c7a23 */ /* 0x100fe20000010807 */
[----:B------:R-:W-:Y:S01]  /*2ce0*/  @!P6 FSEL R17, R17, -INF , !P3 ;  /* 0xff8000001111e808 */ /* 0x000fe20005800000 */
[----:B------:R-:W-:Y:S01]  /*2cf0*/  MUFU.EX2 R187, R14 ;  /* 0x0000000e00bb7308 */ /* 0x000fe20000000800 */
[-C--:B------:R-:W-:Y:S02]  /*2d00*/  @!P6 ISETP.GE.AND P2, PT, R8, R140.reuse, PT ;  /* 0x0000008c0800e20c */ /* 0x080fe40003f46270 */
[----:B------:R-:W-:Y:S01]  /*2d10*/  @!P6 ISETP.GE.AND P0, PT, R9, R140, PT ;  /* 0x0000008c0900e20c */ /* 0x000fe20003f06270 */
[----:B------:R-:W-:Y:S01]  /*2d20*/  FFMA.FTZ R13, R13, c[0x0][0x23c], -R7 ;  /* 0x00008f000d0d7a23 */ /* 0x000fe20000010807 */
[----:B------:R-:W-:Y:S01]  /*2d30*/  @!P6 IADD3 R8, R0, 0x10, RZ ;  /* 0x000000100008e810 */ /* 0x000fe20007ffe0ff */
[--C-:B------:R-:W-:Y:S01]  /*2d40*/  FFMA.FTZ R16, R16, c[0x0][0x23c], -R143.reuse ;  /* 0x00008f0010107a23 */ /* 0x100fe2000001088f */
[----:B------:R-:W-:Y:S01]  /*2d50*/  @!P6 FSEL R18, R18, -INF , !P2 ;  /* 0xff8000001212e808 */ /* 0x000fe20005000000 */
[----:B------:R-:W-:Y:S01]  /*2d60*/  FFMA.FTZ R17, R17, c[0x0][0x23c], -R143 ;  /* 0x00008f0011117a23 */ /* 0x000fe2000001088f */
[C---:B------:R-:W-:Y:S01]  /*2d70*/  @!P6 ISETP.GE.AND P1, PT, R8.reuse, R6, PT ;  /* 0x000000060800e20c */ /* 0x040fe20003f26270 */
[----:B------:R3:W-:Y:S01]  /*2d80*/  MUFU.EX2 R188, R15 ;  /* 0x0000000f00bc7308 */ /* 0x0007e20000000800 */
[----:B------:R-:W-:Y:S01]  /*2d90*/  @!P6 ISETP.GE.AND P5, PT, R8, R142, PT ;  /* 0x0000008e0800e20c */ /* 0x000fe20003fa6270 */
[----:B------:R-:W-:Y:S01]  /*2da0*/  IMAD.WIDE.U32 R136, R150, -0x326172a9, RZ ;  /* 0xcd9e8d5796887825 */ /* 0x000fe200078e00ff */
[C---:B------:R-:W-:Y:S02]  /*2db0*/  @!P6 ISETP.GE.AND P3, PT, R8.reuse, R5, PT ;  /* 0x000000050800e20c */ /* 0x040fe40003f66270 */
[----:B------:R-:W-:Y:S01]  /*2dc0*/  @!P6 ISETP.GE.AND P4, PT, R8, R140, PT ;  /* 0x0000008c0800e20c */ /* 0x000fe20003f86270 */
[----:B-1----:R-:W-:Y:S01]  /*2dd0*/  IMAD.WIDE.U32 R10, R151, -0x326172a9, RZ ;  /* 0xcd9e8d57970a7825 */ /* 0x002fe200078e00ff */
[----:B------:R-:W-:Y:S02]  /*2de0*/  @!P6 IADD3 R8, R0, 0x11, RZ ;  /* 0x000000110008e810 */ /* 0x000fe40007ffe0ff */
[----:B------:R-:W-:Y:S01]  /*2df0*/  @!P6 FSEL R19, R19, -INF , !P0 ;  /* 0xff8000001313e808 */ /* 0x000fe20004000000 */
[----:B------:R-:W1:Y:S01]  /*2e00*/  MUFU.EX2 R185, R12 ;  /* 0x0000000c00b97308 */ /* 0x000e620000000800 */
[----:B------:R-:W-:Y:S01]  /*2e10*/  @!P6 FSEL R24, R24, -INF , !P1 ;  /* 0xff8000001818e808 */ /* 0x000fe20004800000 */
[--C-:B------:R-:W-:Y:S01]  /*2e20*/  FFMA.FTZ R18, R18, c[0x0][0x23c], -R141.reuse ;  /* 0x00008f0012127a23 */ /* 0x100fe2000001088d */
[----:B------:R-:W-:Y:S01]  /*2e30*/  @!P6 ISETP.GE.AND P2, PT, R8, R142, PT ;  /* 0x0000008e0800e20c */ /* 0x000fe20003f46270 */
[----:B------:R-:W-:Y:S01]  /*2e40*/  FFMA.FTZ R19, R19, c[0x0][0x23c], -R141 ;  /* 0x00008f0013137a23 */ /* 0x000fe2000001088d */
[----:B------:R-:W-:Y:S01]  /*2e50*/  LOP3.LUT R9, R225, R11, RZ, 0x3c, !PT ;  /* 0x0000000be1097212 */ /* 0x000fe200078e3cff */
[----:B------:R-:W-:Y:S01]  /*2e60*/  FFMA.FTZ R24, R24, c[0x0][0x23c], -R7 ;  /* 0x00008f0018187a23 */ /* 0x000fe20000010807 */
[----:B------:R-:W-:Y:S02]  /*2e70*/  @!P6 FSEL R21, R21, -INF , !P2 ;  /* 0xff8000001515e808 */ /* 0x000fe40005000000 */
[C---:B------:R-:W-:Y:S01]  /*2e80*/  @!P6 ISETP.GE.AND P0, PT, R8.reuse, R140, PT ;  /* 0x0000008c0800e20c */ /* 0x040fe20003f06270 */
[----:B------:R4:W-:Y:S01]  /*2e90*/  MUFU.EX2 R186, R13 ;  /* 0x0000000d00ba7308 */ /* 0x0009e20000000800 */
[-C--:B------:R-:W-:Y:S01]  /*2ea0*/  @!P6 ISETP.GE.AND P2, PT, R8, R5.reuse, PT ;  /* 0x000000050800e20c */ /* 0x080fe20003f46270 */
[--C-:B------:R-:W-:Y:S01]  /*2eb0*/  FFMA.FTZ R21, R21, c[0x0][0x23c], -R143.reuse ;  /* 0x00008f0015157a23 */ /* 0x100fe2000001088f */
[----:B------:R-:W-:Y:S01]  /*2ec0*/  @!P6 FSEL R20, R20, -INF , !P5 ;  /* 0xff8000001414e808 */ /* 0x000fe20006800000 */
[----:B---3--:R-:W-:Y:S01]  /*2ed0*/  IMAD.WIDE.U32 R14, R146, -0x2daee0ad, RZ ;  /* 0xd2511f53920e7825 */ /* 0x008fe200078e00ff */
[----:B------:R-:W-:Y:S02]  /*2ee0*/  @!P6 ISETP.GE.AND P5, PT, R8, R6, PT ;  /* 0x000000060800e20c */ /* 0x000fe40003fa6270 */
[----:B------:R-:W-:Y:S01]  /*2ef0*/  LOP3.LUT R10, R137, R10, R228, 0x96, !PT ;  /* 0x0000000a890a7212 */ /* 0x000fe200078e96e4 */
[----:B------:R-:W-:Y:S01]  /*2f00*/  FFMA.FTZ R20, R20, c[0x0][0x23c], -R143 ;  /* 0x00008f0014147a23 */ /* 0x000fe2000001088f */
[----:B------:R-:W-:Y:S01]  /*2f10*/  @!P6 IADD3 R8, R0, 0x18, RZ ;  /* 0x000000180008e810 */ /* 0x000fe20007ffe0ff */
[----:B------:R3:W-:Y:S01]  /*2f20*/  MUFU.EX2 R167, R16 ;  /* 0x0000001000a77308 */ /* 0x0007e20000000800 */
[----:B------:R-:W-:Y:S01]  /*2f30*/  @!P6 FSEL R22, R22, -INF , !P4 ;  /* 0xff8000001616e808 */ /* 0x000fe20006000000 */
[----:B------:R-:W-:Y:S01]  /*2f40*/  IMAD.WIDE.U32 R132, R10, -0x2daee0ad, RZ ;  /* 0xd2511f530a847825 */ /* 0x000fe200078e00ff */
[----:B------:R-:W-:Y:S02]  /*2f50*/  @!P6 IADD3 R0, R0, 0x19, RZ ;  /* 0x000000190000e810 */ /* 0x000fe40007ffe0ff */
[----:B------:R-:W-:Y:S01]  /*2f60*/  @!P6 ISETP.GE.AND P4, PT, R8, R6, PT ;  /* 0x000000060800e20c */ /* 0x000fe20003f86270 */
[----:B------:R-:W-:Y:S01]  /*2f70*/  FFMA.FTZ R22, R22, c[0x0][0x23c], -R141 ;  /* 0x00008f0016167a23 */ /* 0x000fe2000001088d */
[-C--:B------:R-:W-:Y:S02]  /*2f80*/  @!P6 ISETP.GE.AND P1, PT, R8, R5.reuse, PT ;  /* 0x000000050800e20c */ /* 0x080fe40003f26270 */
[----:B------:R-:W-:Y:S01]  /*2f90*/  @!P6 FSEL R26, R26, -INF , !P3 ;  /* 0xff8000001a1ae808 */ /* 0x000fe20005800000 */
[----:B------:R1:W-:Y:S01]  /*2fa0*/  MUFU.EX2 R166, R17 ;  /* 0x0000001100a67308 */ /* 0x0003e20000000800 */
[----:B------:R-:W-:Y:S02]  /*2fb0*/  @!P6 FSEL R25, R25, -INF , !P5 ;  /* 0xff8000001919e808 */ /* 0x000fe40006800000 */
[----:B------:R-:W-:Y:S01]  /*2fc0*/  @!P6 ISETP.GE.AND P3, PT, R8, R142, PT ;  /* 0x0000008e0800e20c */ /* 0x000fe20003f66270 */
[----:B------:R-:W-:Y:S01]  /*2fd0*/  FFMA.FTZ R26, R26, c[0x0][0x23c], -R4 ;  /* 0x00008f001a1a7a23 */ /* 0x000fe20000010804 */
[----:B------:R-:W-:Y:S01]  /*2fe0*/  @!P6 ISETP.GE.AND P5, PT, R0, R5, PT ;  /* 0x000000050000e20c */ /* 0x000fe20003fa6270 */
[----:B------:R-:W-:Y:S01]  /*2ff0*/  FFMA.FTZ R25, R25, c[0x0][0x23c], -R7 ;  /* 0x00008f0019197a23 */ /* 0x000fe20000010807 */
[----:B------:R-:W-:Y:S01]  /*3000*/  @!P6 FSEL R28, R28, -INF , !P4 ;  /* 0xff8000001c1ce808 */ /* 0x000fe20006000000 */
[----:B----4-:R-:W-:Y:S01]  /*3010*/  IMAD.WIDE.U32 R12, R9, -0x2daee0ad, RZ ;  /* 0xd2511f53090c7825 */ /* 0x010fe200078e00ff */
[----:B------:R-:W-:Y:S01]  /*3020*/  LOP3.LUT R5, R145, R152, R233, 0x96, !PT ;  /* 0x0000009891057212 */ /* 0x000fe200078e96e9 */
[----:B------:R-:W-:Y:S01]  /*3030*/  MUFU.EX2 R165, R18 ;  /* 0x0000001200a57308 */ /* 0x000fe20000000800 */
[----:B------:R-:W-:Y:S01]  /*3040*/  @!P6 ISETP.GE.AND P4, PT, R8, R140, PT ;  /* 0x0000008c0800e20c */ /* 0x000fe20003f86270 */
[----:B------:R-:W-:Y:S01]  /*3050*/  FFMA.FTZ R28, R28, c[0x0][0x23c], -R7 ;  /* 0x00008f001c1c7a23 */ /* 0x000fe20000010807 */
[--C-:B------:R-:W-:Y:S01]  /*3060*/  LOP3.LUT R134, R15, R144, R234.reuse, 0x96, !PT ;  /* 0x000000900f867212 */ /* 0x100fe200078e96ea */
[----:B------:R-:W-:Y:S01]  /*3070*/  IMAD.WIDE.U32 R8, R5, -0x326172a9, RZ ;  /* 0xcd9e8d5705087825 */ /* 0x000fe200078e00ff */
[----:B------:R-:W-:Y:S02]  /*3080*/  LOP3.LUT R5, R13, R154, R233, 0x96, !PT ;  /* 0x0000009a0d057212 */ /* 0x000fe400078e96e9 */
[----:B---3--:R-:W-:Y:S01]  /*3090*/  LOP3.LUT R16, R133, R12, R234, 0x96, !PT ;  /* 0x0000000c85107212 */ /* 0x008fe200078e96ea */
[----:B------:R-:W-:Y:S01]  /*30a0*/  IMAD.WIDE.U32 R134, R134, -0x326172a9, RZ ;  /* 0xcd9e8d5786867825 */ /* 0x000fe200078e00ff */
[--C-:B------:R-:W-:Y:S01]  /*30b0*/  LOP3.LUT R12, R9, R148, R229.reuse, 0x96, !PT ;  /* 0x00000094090c7212 */ /* 0x100fe200078e96e5 */
[----:B------:R3:W-:Y:S01]  /*30c0*/  MUFU.EX2 R164, R19 ;  /* 0x0000001300a47308 */ /* 0x0007e20000000800 */
[----:B------:R-:W-:Y:S02]  /*30d0*/  @!P6 FSEL R23, R23, -INF , !P0 ;  /* 0xff8000001717e808 */ /* 0x000fe40004000000 */
[--C-:B------:R-:W-:Y:S01]  /*30e0*/  LOP3.LUT R10, R135, R8, R230.reuse, 0x96, !PT ;  /* 0x00000008870a7212 */ /* 0x100fe200078e96e6 */
[----:B------:R-:W-:Y:S01]  /*30f0*/  IMAD.WIDE.U32 R8, R5, -0x326172a9, RZ ;  /* 0xcd9e8d5705087825 */ /* 0x000fe200078e00ff */
[----:B------:R-:W-:Y:S02]  /*3100*/  @!P6 ISETP.GE.AND P0, PT, R0, R6, PT ;  /* 0x000000060000e20c */ /* 0x000fe40003f06270 */
[----:B------:R-:W-:Y:S01]  /*3110*/  @!P6 FSEL R27, R27, -INF , !P2 ;  /* 0xff8000001b1be808 */ /* 0x000fe20005000000 */
[----:B-1----:R-:W-:Y:S01]  /*3120*/  IMAD.WIDE.U32 R16, R16, -0x326172a9, RZ ;  /* 0xcd9e8d5710107825 */ /* 0x002fe200078e00ff */
[----:B------:R-:W-:Y:S01]  /*3130*/  LOP3.LUT R15, R9, R136, R229, 0x96, !PT ;  /* 0x00000088090f7212 */ /* 0x000fe200078e96e5 */
[----:B------:R1:W-:Y:S01]  /*3140*/  MUFU.EX2 R161, R20 ;  /* 0x0000001400a17308 */ /* 0x0003e20000000800 */
[----:B------:R-:W-:Y:S01]  /*3150*/  @!P6 FSEL R29, R29, -INF , !P0 ;  /* 0xff8000001d1de808 */ /* 0x000fe20004000000 */
[----:B------:R-:W-:Y:S01]  /*3160*/  IMAD.WIDE.U32 R12, R12, -0x2daee0ad, RZ ;  /* 0xd2511f530c0c7825 */ /* 0x000fe200078e00ff */
[----:B------:R-:W-:Y:S02]  /*3170*/  LOP3.LUT R8, R17, R8, R230, 0x96, !PT ;  /* 0x0000000811087212 */ /* 0x000fe400078e96e6 */
[----:B------:R-:W-:Y:S01]  /*3180*/  @!P6 ISETP.GE.AND P2, PT, R0, R142, PT ;  /* 0x0000008e0000e20c */ /* 0x000fe20003f46270 */
[----:B------:R-:W-:Y:S01]  /*3190*/  IMAD.WIDE.U32 R10, R10, -0x2daee0ad, RZ ;  /* 0xd2511f530a0a7825 */ /* 0x000fe200078e00ff */
[--C-:B------:R-:W-:Y:S02]  /*31a0*/  LOP3.LUT R13, R13, R14, R235.reuse, 0x96, !PT ;  /* 0x0000000e0d0d7212 */ /* 0x100fe400078e96eb */
[----:B------:R-:W-:Y:S01]  /*31b0*/  @!P6 ISETP.GE.AND P0, PT, R0, R140, PT ;  /* 0x0000008c0000e20c */ /* 0x000fe20003f06270 */
[----:B------:R-:W-:Y:S01]  /*31c0*/  IMAD.WIDE.U32 R14, R15, -0x2daee0ad, RZ ;  /* 0xd2511f530f0e7825 */ /* 0x000fe200078e00ff */
[--C-:B------:R-:W-:Y:S01]  /*31d0*/  SHF.R.U32.HI R142, RZ, 0x10, R10.reuse ;  /* 0x00000010ff8e7819 */ /* 0x100fe2000001160a */
[----:B------:R-:W-:Y:S01]  /*31e0*/  MUFU.EX2 R156, R21 ;  /* 0x00000015009c7308 */ /* 0x000fe20000000800 */
[----:B------:R-:W-:Y:S01]  /*31f0*/  LOP3.LUT R135, R10, 0xffff, RZ, 0xc0, !PT ;  /* 0x0000ffff0a877812 */ /* 0x000fe200078ec0ff */
[----:B------:R-:W-:Y:S01]  /*3200*/  IMAD.WIDE.U32 R8, R8, -0x2daee0ad, RZ ;  /* 0xd2511f5308087825 */ /* 0x000fe200078e00ff */
[----:B------:R-:W-:Y:S02]  /*3210*/  LOP3.LUT R132, R15, R132, R235, 0x96, !PT ;  /* 0x000000840f847212 */ /* 0x000fe400078e96eb */
[----:B------:R-:W-:Y:S01]  /*3220*/  LOP3.LUT R5, R10, 0xff, RZ, 0xc0, !PT ;  /* 0x000000ff0a057812 */ /* 0x000fe200078ec0ff */
[----:B------:R-:W-:Y:S01]  /*3230*/  FFMA.FTZ R7, R29, c[0x0][0x23c], -R7 ;  /* 0x00008f001d077a23 */ /* 0x000fe20000010807 */
[----:B------:R-:W-:Y:S01]  /*3240*/  SHF.R.U32.HI R0, RZ, 0x18, R10 ;  /* 0x00000018ff007819 */ /* 0x000fe2000001160a */
[----:B------:R-:W-:Y:S01]  /*3250*/  FFMA.FTZ R27, R27, c[0x0][0x23c], -R4 ;  /* 0x00008f001b1b7a23 */ /* 0x000fe20000010804 */
[----:B------:R-:W-:Y:S01]  /*3260*/  LOP3.LUT R12, R11, R12, R236, 0x96, !PT ;  /* 0x0000000c0b0c7212 */ /* 0x000fe200078e96ec */
[----:B------:R-:W-:Y:S01]  /*3270*/  IMAD.WIDE.U32 R10, R13, -0x326172a9, RZ ;  /* 0xcd9e8d570d0a7825 */ /* 0x000fe200078e00ff */
[C---:B------:R-:W-:Y:S01]  /*3280*/  LOP3.LUT R133, R8.reuse, 0xff, RZ, 0xc0, !PT ;  /* 0x000000ff08857812 */ /* 0x040fe200078ec0ff */
[----:B------:R-:W-:Y:S01]  /*3290*/  MUFU.EX2 R154, R7 ;  /* 0x00000007009a7308 */ /* 0x000fe20000000800 */
[--C-:B------:R-:W-:Y:S01]  /*32a0*/  SHF.R.U32.HI R140, RZ, 0x18, R8.reuse ;  /* 0x00000018ff8c7819 */ /* 0x100fe20000011608 */
[----:B------:R-:W-:Y:S01]  /*32b0*/  FFMA.FTZ R23, R23, c[0x0][0x23c], -R141 ;  /* 0x00008f0017177a23 */ /* 0x000fe2000001088d */
[----:B------:R-:W-:Y:S02]  /*32c0*/  LOP3.LUT R137, R8, 0xffff, RZ, 0xc0, !PT ;  /* 0x0000ffff08897812 */ /* 0x000fe400078ec0ff */
[----:B------:R-:W-:Y:S02]  /*32d0*/  SHF.R.U32.HI R136, RZ, 0x10, R8 ;  /* 0x00000010ff887819 */ /* 0x000fe40000011608 */
[----:B------:R-:W-:Y:S01]  /*32e0*/  LOP3.LUT R6, R9, R14, R236, 0x96, !PT ;  /* 0x0000000e09067212 */ /* 0x000fe200078e96ec */
[----:B------:R-:W-:Y:S01]  /*32f0*/  IMAD.WIDE.U32 R8, R132, -0x326172a9, RZ ;  /* 0xcd9e8d5784087825 */ /* 0x000fe200078e00ff */
[----:B------:R-:W-:Y:S01]  /*3300*/  @!P6 FSEL R30, R30, -INF , !P1 ;  /* 0xff8000001e1ee808 */ /* 0x000fe20004800000 */
[----:B------:R-:W-:Y:S01]  /*3310*/  MUFU.EX2 R159, R22 ;  /* 0x00000016009f7308 */ /* 0x000fe20000000800 */
[----:B------:R-:W-:Y:S02]  /*3320*/  ISETP.LE.U32.AND P1, PT, R5, UR5, PT ;  /* 0x0000000505007c0c */ /* 0x000fe4000bf23070 */
[--C-:B------:R-:W-:Y:S01]  /*3330*/  LOP3.LUT R5, R11, R134, R231.reuse, 0x96, !PT ;  /* 0x000000860b057212 */ /* 0x100fe200078e96e7 */
[--C-:B------:R-:W-:Y:S01]  /*3340*/  FFMA.FTZ R30, R30, c[0x0][0x23c], -R4.reuse ;  /* 0x00008f001e1e7a23 */ /* 0x100fe20000010804 */
[----:B------:R-:W-:Y:S02]  /*3350*/  @!P6 FSEL R31, R31, -INF , !P5 ;  /* 0xff8000001f1fe808 */ /* 0x000fe40006800000 */
[----:B------:R-:W-:Y:S02]  /*3360*/  ISETP.LE.U32.AND P5, PT, R0, UR5, PT ;  /* 0x0000000500007c0c */ /* 0x000fe4000bfa3070 */
[----:B------:R-:W-:Y:S01]  /*3370*/  LOP3.LUT R0, R9, R16, R231, 0x96, !PT ;  /* 0x0000001009007212 */ /* 0x000fe200078e96e7 */
[----:B------:R-:W-:Y:S01]  /*3380*/  MUFU.EX2 R160, R24 ;  /* 0x0000001800a07308 */ /* 0x000fe20000000800 */
[----:B------:R-:W-:Y:S01]  /*3390*/  LOP3.LUT R13, R8, 0xffff, RZ, 0xc0, !PT ;  /* 0x0000ffff080d7812 */ /* 0x000fe200078ec0ff */
[----:B------:R-:W-:Y:S01]  /*33a0*/  FFMA.FTZ R4, R31, c[0x0][0x23c], -R4 ;  /* 0x00008f001f047a23 */ /* 0x000fe20000010804 */
[C---:B------:R-:W-:Y:S02]  /*33b0*/  LOP3.LUT R9, R5.reuse, 0xffff, RZ, 0xc0, !PT ;  /* 0x0000ffff05097812 */ /* 0x040fe400078ec0ff */
[C---:B------:R-:W-:Y:S02]  /*33c0*/  LOP3.LUT R17, R10.reuse, 0xffff, RZ, 0xc0, !PT ;  /* 0x0000ffff0a117812 */ /* 0x040fe400078ec0ff */
[----:B---3--:R-:W-:Y:S02]  /*33d0*/  LOP3.LUT R19, R10, 0xff, RZ, 0xc0, !PT ;  /* 0x000000ff0a137812 */ /* 0x008fe400078ec0ff */
[--C-:B------:R-:W-:Y:S01]  /*33e0*/  SHF.R.U32.HI R18, RZ, 0x10, R10.reuse ;  /* 0x00000010ff127819 */ /* 0x100fe2000001160a */
[----:B------:R-:W-:Y:S01]  /*33f0*/  MUFU.EX2 R163, R26 ;  /* 0x0000001a00a37308 */ /* 0x000fe20000000800 */
[----:B-1----:R-:W-:Y:S02]  /*3400*/  SHF.R.U32.HI R20, RZ, 0x18, R10 ;  /* 0x00000018ff147819 */ /* 0x002fe4000001160a */
[----:B------:R-:W-:Y:S02]  /*3410*/  LOP3.LUT R10, R5, 0xff, RZ, 0xc0, !PT ;  /* 0x000000ff050a7812 */ /* 0x000fe400078ec0ff */
[--C-:B------:R-:W-:Y:S02]  /*3420*/  SHF.R.U32.HI R11, RZ, 0x10, R8.reuse ;  /* 0x00000010ff0b7819 */ /* 0x100fe40000011608 */
[----:B------:R-:W-:Y:S02]  /*3430*/  LOP3.LUT R15, R8, 0xff, RZ, 0xc0, !PT ;  /* 0x000000ff080f7812 */ /* 0x000fe400078ec0ff */
[----:B------:R-:W-:Y:S01]  /*3440*/  SHF.R.U32.HI R14, RZ, 0x18, R8 ;  /* 0x00000018ff0e7819 */ /* 0x000fe20000011608 */
[----:B------:R-:W-:Y:S01]  /*3450*/  MUFU.EX2 R152, R4 ;  /* 0x0000000400987308 */ /* 0x000fe20000000800 */
[----:B------:R-:W-:Y:S02]  /*3460*/  SHF.R.U32.HI R9, RZ, 0x8, R9 ;  /* 0x00000008ff097819 */ /* 0x000fe40000011609 */
[--C-:B------:R-:W-:Y:S02]  /*3470*/  SHF.R.U32.HI R8, RZ, 0x10, R5.reuse ;  /* 0x00000010ff087819 */ /* 0x100fe40000011605 */
[----:B------:R-:W-:Y:S02]  /*3480*/  SHF.R.U32.HI R5, RZ, 0x18, R5 ;  /* 0x00000018ff057819 */ /* 0x000fe40000011605 */
[----:B------:R-:W-:Y:S02]  /*3490*/  @!P6 FSEL R33, R33, -INF , !P2 ;  /* 0xff8000002121e808 */ /* 0x000fe40005000000 */
[----:B------:R-:W-:Y:S01]  /*34a0*/  ISETP.LE.U32.AND P2, PT, R5, UR5, PT ;  /* 0x0000000505007c0c */ /* 0x000fe2000bf43070 */
[----:B------:R-:W-:Y:S01]  /*34b0*/  MUFU.EX2 R158, R23 ;  /* 0x00000017009e7308 */ /* 0x000fe20000000800 */
[----:B------:R-:W-:Y:S02]  /*34c0*/  LOP3.LUT R5, R9, 0xffff, RZ, 0xc0, !PT ;  /* 0x0000ffff09057812 */ /* 0x000fe400078ec0ff */
[----:B------:R-:W-:Y:S02]  /*34d0*/  LOP3.LUT R8, R8, 0xff, RZ, 0xc0, !PT ;  /* 0x000000ff08087812 */ /* 0x000fe400078ec0ff */
[----:B------:R-:W-:Y:S02]  /*34e0*/  @!P6 FSEL R35, R35, -INF , !P0 ;  /* 0xff8000002323e808 */ /* 0x000fe40004000000 */
[----:B------:R-:W-:Y:S02]  /*34f0*/  ISETP.LE.U32.AND P0, PT, R5, UR5, PT ;  /* 0x0000000505007c0c */ /* 0x000fe4000bf03070 */
[----:B------:R-:W-:Y:S01]  /*3500*/  @!P6 FSEL R34, R34, -INF , !P4 ;  /* 0xff8000002222e808 */ /* 0x000fe20006000000 */
[----:B------:R-:W-:Y:S01]  /*3510*/  MUFU.EX2 R157, R25 ;  /* 0x00000019009d7308 */ /* 0x000fe20000000800 */
[----:B------:R-:W-:Y:S01]  /*3520*/  ISETP.LE.U32.AND P4, PT, R8, UR5, PT ;  /* 0x0000000508007c0c */ /* 0x000fe2000bf83070 */
[----:B------:R-:W-:Y:S01]  /*3530*/  @!P2 FADD.FTZ R190, -R190, -RZ ;  /* 0x800000ffbebea221 */ /* 0x000fe20000010100 */
[----:B------:R-:W-:Y:S01]  /*3540*/  LOP3.LUT R8, R0, 0xff, RZ, 0xc0, !PT ;  /* 0x000000ff00087812 */ /* 0x000fe200078ec0ff */
[--C-:B------:R-:W-:Y:S01]  /*3550*/  FFMA.FTZ R34, R34, c[0x0][0x23c], -R141.reuse ;  /* 0x00008f0022227a23 */ /* 0x100fe2000001088d */
[----:B------:R-:W-:Y:S01]  /*3560*/  LOP3.LUT R5, R0, 0xffff, RZ, 0xc0, !PT ;  /* 0x0000ffff00057812 */ /* 0x000fe200078ec0ff */
[----:B------:R-:W-:Y:S01]  /*3570*/  FFMA.FTZ R141, R35, c[0x0][0x23c], -R141 ;  /* 0x00008f00238d7a23 */ /* 0x000fe2000001088d */
[----:B------:R-:W-:Y:S02]  /*3580*/  @!P6 FSEL R32, R32, -INF , !P3 ;  /* 0xff8000002020e808 */ /* 0x000fe40005800000 */
[----:B------:R-:W-:Y:S01]  /*3590*/  ISETP.LE.U32.AND P6, PT, R8, UR5, PT ;  /* 0x0000000508007c0c */ /* 0x000fe2000bfc3070 */
[----:B------:R-:W-:Y:S01]  /*35a0*/  @!P0 FADD.FTZ R183, -R183, -RZ ;  /* 0x800000ffb7b78221 */ /* 0x000fe20000010100 */
[--C-:B------:R-:W-:Y:S01]  /*35b0*/  SHF.R.U32.HI R8, RZ, 0x18, R0.reuse ;  /* 0x00000018ff087819 */ /* 0x100fe20000011600 */
[----:B------:R-:W-:Y:S01]  /*35c0*/  FFMA.FTZ R32, R32, c[0x0][0x23c], -R143 ;  /* 0x00008f0020207a23 */ /* 0x000fe2000001088f */
[----:B------:R-:W-:Y:S01]  /*35d0*/  SHF.R.U32.HI R9, RZ, 0x10, R0 ;  /* 0x00000010ff097819 */ /* 0x000fe20000011600 */
[----:B------:R-:W-:Y:S01]  /*35e0*/  @!P4 FADD.FTZ R182, -R182, -RZ ;  /* 0x800000ffb6b6c221 */ /* 0x000fe20000010100 */
[----:B------:R-:W-:Y:S01]  /*35f0*/  SHF.R.U32.HI R0, RZ, 0x8, R5 ;  /* 0x00000008ff007819 */ /* 0x000fe20000011605 */
[----:B------:R-:W-:Y:S01]  /*3600*/  FFMA.FTZ R143, R33, c[0x0][0x23c], -R143 ;  /* 0x00008f00218f7a23 */ /* 0x000fe2000001088f */
[----:B------:R-:W-:Y:S01]  /*3610*/  LOP3.LUT R5, R9, 0xff, RZ, 0xc0, !PT ;  /* 0x000000ff09057812 */ /* 0x000fe200078ec0ff */
[----:B------:R-:W1:Y:S01]  /*3620*/  MUFU.EX2 R151, R32 ;  /* 0x0000002000977308 */ /* 0x000e620000000800 */
[----:B------:R-:W-:Y:S02]  /*3630*/  LOP3.LUT R0, R0, 0xffff, RZ, 0xc0, !PT ;  /* 0x0000ffff00007812 */ /* 0x000fe400078ec0ff */
[----:B------:R-:W-:Y:S01]  /*3640*/  ISETP.LE.U32.AND P3, PT, R10, UR5, PT ;  /* 0x000000050a007c0c */ /* 0x000fe2000bf63070 */
[----:B------:R-:W-:Y:S01]  /*3650*/  @!P6 FADD.FTZ R191, -R191, -RZ ;  /* 0x800000ffbfbfe221 */ /* 0x000fe20000010100 */
[----:B------:R-:W-:Y:S02]  /*3660*/  ISETP.LE.U32.AND P0, PT, R0, UR5, PT ;  /* 0x0000000500007c0c */ /* 0x000fe4000bf03070 */
[----:B------:R-:W-:Y:S02]  /*3670*/  ISETP.LE.U32.AND P4, PT, R5, UR5, PT ;  /* 0x0000000505007c0c */ /* 0x000fe4000bf83070 */
[----:B------:R-:W-:Y:S01]  /*3680*/  SHF.R.U32.HI R5, RZ, 0x8, R13 ;  /* 0x00000008ff057819 */ /* 0x000fe2000001160d */
[----:B------:R-:W-:Y:S01]  /*3690*/  MUFU.EX2 R149, R143 ;  /* 0x0000008f00957308 */ /* 0x000fe20000000800 */
[----:B------:R-:W-:Y:S02]  /*36a0*/  ISETP.LE.U32.AND P2, PT, R15, UR5, PT ;  /* 0x000000050f007c0c */ /* 0x000fe4000bf43070 */
[----:B------:R-:W-:Y:S02]  /*36b0*/  LOP3.LUT R5, R5, 0xffff, RZ, 0xc0, !PT ;  /* 0x0000ffff05057812 */ /* 0x000fe400078ec0ff */
[----:B------:R-:W-:Y:S01]  /*36c0*/  LOP3.LUT R0, R11, 0xff, RZ, 0xc0, !PT ;  /* 0x000000ff0b007812 */ /* 0x000fe200078ec0ff */
[----:B------:R-:W-:Y:S01]  /*36d0*/  @!P3 FADD.FTZ R184, -R184, -RZ ;  /* 0x800000ffb8b8b221 */ /* 0x000fe20000010100 */
[----:B------:R-:W-:Y:S01]  /*36e0*/  ISETP.LE.U32.AND P3, PT, R8, UR5, PT ;  /* 0x0000000508007c0c */ /* 0x000fe2000bf63070 */
[----:B------:R-:W-:Y:S01]  /*36f0*/  @!P0 FADD.FTZ R189, -R189, -RZ ;  /* 0x800000ffbdbd8221 */ /* 0x000fe20000010100 */
[----:B------:R-:W-:Y:S01]  /*3700*/  ISETP.LE.U32.AND P0, PT, R5, UR5, PT ;  /* 0x0000000505007c0c */ /* 0x000fe2000bf03070 */
[----:B--2---:R-:W-:Y:S01]  /*3710*/  @!P4 FADD.FTZ R193, -R193, -RZ ;  /* 0x800000ffc1c1c221 */ /* 0x004fe20000010100 */
[----:B------:R-:W-:Y:S01]  /*3720*/  ISETP.LE.U32.AND P6, PT, R0, UR5, PT ;  /* 0x0000000500007c0c */ /* 0x000fe2000bfc3070 */
[----:B------:R-:W-:Y:S01]  /*3730*/  MUFU.EX2 R150, R34 ;  /* 0x0000002200967308 */ /* 0x000fe20000000800 */
[----:B------:R-:W-:Y:S01]  /*3740*/  LOP3.LUT R0, R12, 0xff, RZ, 0xc0, !PT ;  /* 0x000000ff0c007812 */ /* 0x000fe200078ec0ff */
[----:B------:R-:W-:Y:S01]  /*3750*/  @!P2 FADD.FTZ R185, -R185, -RZ ;  /* 0x800000ffb9b9a221 */ /* 0x000fe20000010100 */
[----:B------:R-:W-:Y:S01]  /*3760*/  ISETP.LE.U32.AND P2, PT, R19, UR5, PT ;  /* 0x0000000513007c0c */ /* 0x000fe2000bf43070 */
[----:B-1----:R-:W-:Y:S01]  /*3770*/  @!P1 FADD.FTZ R151, -R151, -RZ ;  /* 0x800000ff97979221 */ /* 0x002fe20000010100 */
[----:B------:R-:W-:Y:S02]  /*3780*/  ISETP.LE.U32.AND P4, PT, R0, UR5, PT ;  /* 0x0000000500007c0c */ /* 0x000fe4000bf83070 */
[----:B------:R-:W-:Y:S01]  /*3790*/  SHF.R.U32.HI R0, RZ, 0x8, R17 ;  /* 0x00000008ff007819 */ /* 0x000fe20000011611 */
[----:B------:R-:W-:Y:S01]  /*37a0*/  @!P3 FADD.FTZ R192, -R192, -RZ ;  /* 0x800000ffc0c0b221 */ /* 0x000fe20000010100 */
[----:B------:R-:W-:Y:S01]  /*37b0*/  LOP3.LUT R5, R18, 0xff, RZ, 0xc0, !PT ;  /* 0x000000ff12057812 */ /* 0x000fe200078ec0ff */
[----:B------:R-:W-:Y:S01]  /*37c0*/  @!P0 FADD.FTZ R186, -R186, -RZ ;  /* 0x800000ffbaba8221 */ /* 0x000fe20000010100 */
[----:B------:R-:W-:Y:S01]  /*37d0*/  LOP3.LUT R0, R0, 0xffff, RZ, 0xc0, !PT ;  /* 0x0000ffff00007812 */ /* 0x000fe200078ec0ff */
[----:B------:R-:W-:Y:S01]  /*37e0*/  @!P6 FADD.FTZ R187, -R187, -RZ ;  /* 0x800000ffbbbbe221 */ /* 0x000fe20000010100 */
[----:B------:R-:W-:Y:S01]  /*37f0*/  ISETP.LE.U32.AND P0, PT, R5, UR5, PT ;  /* 0x0000000505007c0c */ /* 0x000fe2000bf03070 */
[----:B------:R-:W1:Y:S01]  /*3800*/  MUFU.EX2 R148, R141 ;  /* 0x0000008d00947308 */ /* 0x000e620000000800 */
[----:B------:R-:W-:Y:S01]  /*3810*/  ISETP.LE.U32.AND P6, PT, R0, UR5, PT ;  /* 0x0000000500007c0c */ /* 0x000fe2000bfc3070 */
[----:B------:R-:W-:Y:S01]  /*3820*/  @!P2 FADD.FTZ R167, -R167, -RZ ;  /* 0x800000ffa7a7a221 */ /* 0x000fe20000010100 */
[----:B------:R-:W-:Y:S01]  /*3830*/  LOP3.LUT R0, R12, 0xffff, RZ, 0xc0, !PT ;  /* 0x0000ffff0c007812 */ /* 0x000fe200078ec0ff */
[----:B------:R-:W-:Y:S01]  /*3840*/  @!P4 FADD.FTZ R161, -R161, -RZ ;  /* 0x800000ffa1a1c221 */ /* 0x000fe20000010100 */
[----:B------:R-:W-:Y:S02]  /*3850*/  ISETP.LE.U32.AND P3, PT, R14, UR5, PT ;  /* 0x000000050e007c0c */ /* 0x000fe4000bf63070 */
[----:B------:R-:W-:Y:S02]  /*3860*/  SHF.R.U32.HI R0, RZ, 0x8, R0 ;  /* 0x00000008ff007819 */ /* 0x000fe40000011600 */
[----:B------:R-:W-:Y:S01]  /*3870*/  ISETP.LE.U32.AND P2, PT, R20, UR5, PT ;  /* 0x0000000514007c0c */ /* 0x000fe2000bf43070 */
[----:B------:R-:W2:Y:S01]  /*3880*/  MUFU.EX2 R162, R27 ;  /* 0x0000001b00a27308 */ /* 0x000ea20000000800 */
[--C-:B------:R-:W-:Y:S01]  /*3890*/  SHF.R.U32.HI R5, RZ, 0x18, R12.reuse ;  /* 0x00000018ff057819 */ /* 0x100fe2000001160c */
[----:B------:R-:W-:Y:S01]  /*38a0*/  @!P0 FADD.FTZ R165, -R165, -RZ ;  /* 0x800000ffa5a58221 */ /* 0x000fe20000010100 */
[----:B------:R-:W-:Y:S01]  /*38b0*/  SHF.R.U32.HI R12, RZ, 0x10, R12 ;  /* 0x00000010ff0c7819 */ /* 0x000fe2000001160c */
[----:B------:R-:W-:Y:S01]  /*38c0*/  @!P6 FADD.FTZ R166, -R166, -RZ ;  /* 0x800000ffa6a6e221 */ /* 0x000fe20000010100 */
[----:B------:R-:W-:Y:S02]  /*38d0*/  LOP3.LUT R0, R0, 0xffff, RZ, 0xc0, !PT ;  /* 0x0000ffff00007812 */ /* 0x000fe400078ec0ff */
[----:B------:R-:W-:Y:S01]  /*38e0*/  LOP3.LUT R12, R12, 0xff, RZ, 0xc0, !PT ;  /* 0x000000ff0c0c7812 */ /* 0x000fe200078ec0ff */
[----:B------:R-:W-:Y:S01]  /*38f0*/  @!P3 FADD.FTZ R188, -R188, -RZ ;  /* 0x800000ffbcbcb221 */ /* 0x000fe20000010100 */
[----:B------:R-:W-:Y:S01]  /*3900*/  ISETP.LE.U32.AND P0, PT, R0, UR5, PT ;  /* 0x0000000500007c0c */ /* 0x000fe2000bf03070 */
[----:B------:R-:W-:Y:S01]  /*3910*/  MUFU.EX2 R155, R28 ;  /* 0x0000001c009b7308 */ /* 0x000fe20000000800 */
[----:B------:R-:W-:Y:S01]  /*3920*/  LOP3.LUT R0, R6, 0xffff, RZ, 0xc0, !PT ;  /* 0x0000ffff06007812 */ /* 0x000fe200078ec0ff */
[----:B------:R-:W-:Y:S01]  /*3930*/  @!P2 FADD.FTZ R164, -R164, -RZ ;  /* 0x800000ffa4a4a221 */ /* 0x000fe20000010100 */
[----:B------:R-:W-:Y:S01]  /*3940*/  LOP3.LUT R7, R6, 0xff, RZ, 0xc0, !PT ;  /* 0x000000ff06077812 */ /* 0x000fe200078ec0ff */
[----:B-1----:R-:W-:Y:S01]  /*3950*/  @!P5 FADD.FTZ R148, -R148, -RZ ;  /* 0x800000ff9494d221 */ /* 0x002fe20000010100 */
[----:B------:R-:W-:Y:S02]  /*3960*/  ISETP.LE.U32.AND P6, PT, R12, UR5, PT ;  /* 0x000000050c007c0c */ /* 0x000fe4000bfc3070 */
[----:B------:R-:W-:Y:S02]  /*3970*/  ISETP.LE.U32.AND P3, PT, R5, UR5, PT ;  /* 0x0000000505007c0c */ /* 0x000fe4000bf63070 */
[----:B------:R-:W-:Y:S01]  /*3980*/  SHF.R.U32.HI R5, RZ, 0x10, R6 ;  /* 0x00000010ff057819 */ /* 0x000fe20000011606 */
[----:B------:R-:W1:Y:S01]  /*3990*/  MUFU.EX2 R153, R30 ;  /* 0x0000001e00997308 */ /* 0x000e620000000800 */
[----:B------:R-:W-:Y:S01]  /*39a0*/  SHF.R.U32.HI R0, RZ, 0x8, R0 ;  /* 0x00000008ff007819 */ /* 0x000fe20000011600 */
[----:B------:R-:W-:Y:S01]  /*39b0*/  @!P0 FADD.FTZ R156, -R156, -RZ ;  /* 0x800000ff9c9c8221 */ /* 0x000fe20000010100 */
[----:B------:R-:W-:Y:S02]  /*39c0*/  ISETP.LE.U32.AND P2, PT, R7, UR5, PT ;  /* 0x0000000507007c0c */ /* 0x000fe4000bf43070 */
[----:B------:R-:W-:Y:S02]  /*39d0*/  LOP3.LUT R5, R5, 0xff, RZ, 0xc0, !PT ;  /* 0x000000ff05057812 */ /* 0x000fe400078ec0ff */
[----:B------:R-:W-:Y:S01]  /*39e0*/  LOP3.LUT R0, R0, 0xffff, RZ, 0xc0, !PT ;  /* 0x0000ffff00007812 */ /* 0x000fe200078ec0ff */
[----:B------:R-:W-:Y:S01]  /*39f0*/  @!P6 FADD.FTZ R159, -R159, -RZ ;  /* 0x800000ff9f9fe221 */ /* 0x000fe20000010100 */
[----:B------:R-:W-:Y:S01]  /*3a00*/  ISETP.LE.U32.AND P4, PT, R5, UR5, PT ;  /* 0x0000000505007c0c */ /* 0x000fe2000bf83070 */
[----:B------:R-:W-:Y:S01]  /*3a10*/  @!P3 FADD.FTZ R158, -R158, -RZ ;  /* 0x800000ff9e9eb221 */ /* 0x000fe20000010100 */
[----:B------:R-:W-:Y:S02]  /*3a20*/  SHF.R.U32.HI R5, RZ, 0x8, R135 ;  /* 0x00000008ff057819 */ /* 0x000fe40000011687 */
[----:B------:R-:W-:Y:S02]  /*3a30*/  ISETP.LE.U32.AND P0, PT, R0, UR5, PT ;  /* 0x0000000500007c0c */ /* 0x000fe4000bf03070 */
[----:B------:R-:W-:Y:S01]  /*3a40*/  LOP3.LUT R0, R142, 0xff, RZ, 0xc0, !PT ;  /* 0x000000ff8e007812 */ /* 0x000fe200078ec0ff */
[----:B------:R-:W-:Y:S01]  /*3a50*/  @!P2 FADD.FTZ R160, -R160, -RZ ;  /* 0x800000ffa0a0a221 */ /* 0x000fe20000010100 */
[----:B------:R-:W-:Y:S02]  /*3a60*/  F2FP.RELU.PACK_AB R7, R190, R182 ;  /* 0x000000b6be07723e */ /* 0x000fe400000008ff */
[----:B------:R-:W-:Y:S02]  /*3a70*/  ISETP.LE.U32.AND P6, PT, R0, UR5, PT ;  /* 0x0000000500007c0c */ /* 0x000fe4000bfc3070 */
[----:B------:R-:W-:Y:S01]  /*3a80*/  LOP3.LUT R0, R5, 0xffff, RZ, 0xc0, !PT ;  /* 0x0000ffff05007812 */ /* 0x000fe200078ec0ff */
[----:B------:R-:W-:Y:S01]  /*3a90*/  @!P4 FADD.FTZ R163, -R163, -RZ ;  /* 0x800000ffa3a3c221 */ /* 0x000fe20000010100 */
[----:B------:R-:W-:Y:S01]  /*3aa0*/  SHF.R.U32.HI R5, RZ, 0x8, R137 ;  /* 0x00000008ff057819 */ /* 0x000fe20000011689 */
[----:B------:R3:W-:Y:S01]  /*3ab0*/  STS [R197+0x19400], R7 ;  /* 0x01940007c5007388 */ /* 0x0007e20000000800 */
[----:B------:R-:W-:Y:S01]  /*3ac0*/  ISETP.LE.U32.AND P2, PT, R0, UR5, PT ;  /* 0x0000000500007c0c */ /* 0x000fe2000bf43070 */
[----:B------:R-:W-:Y:S01]  /*3ad0*/  @!P0 FADD.FTZ R157, -R157, -RZ ;  /* 0x800000ff9d9d8221 */ /* 0x000fe20000010100 */
[----:B------:R-:W-:Y:S02]  /*3ae0*/  F2FP.RELU.PACK_AB R0, R183, R184 ;  /* 0x000000b8b700723e */ /* 0x000fe400000008ff */
[----:B------:R-:W-:Y:S02]  /*3af0*/  SHF.R.U32.HI R6, RZ, 0x18, R6 ;  /* 0x00000018ff067819 */ /* 0x000fe40000011606 */
[----:B------:R-:W-:Y:S01]  /*3b00*/  LOP3.LUT R5, R5, 0xffff, RZ, 0xc0, !PT ;  /* 0x0000ffff05057812 */ /* 0x000fe200078ec0ff */
[----:B------:R4:W-:Y:S01]  /*3b10*/  STS [R197+0x19000], R0 ;  /* 0x01900000c5007388 */ /* 0x0009e20000000800 */
[----:B------:R-:W-:Y:S01]  /*3b20*/  ISETP.LE.U32.AND P4, PT, R6, UR5, PT ;  /* 0x0000000506007c0c */ /* 0x000fe2000bf83070 */
[----:B------:R-:W-:Y:S01]  /*3b30*/  @!P6 FADD.FTZ R150, -R150, -RZ ;  /* 0x800000ff9696e221 */ /* 0x000fe20000010100 */
[----:B------:R-:W-:Y:S02]  /*3b40*/  LOP3.LUT R6, R136, 0xff, RZ, 0xc0, !PT ;  /* 0x000000ff88067812 */ /* 0x000fe400078ec0ff */
[----:B------:R-:W-:Y:S01]  /*3b50*/  F2FP.RELU.PACK_AB R4, R192, R193 ;  /* 0x000000c1c004723e */ /* 0x000fe200000008ff */
[----:B------:R-:W-:Y:S01]  /*3b60*/  @!P2 FADD.FTZ R149, -R149, -RZ ;  /* 0x800000ff9595a221 */ /* 0x000fe20000010100 */
[----:B------:R-:W-:Y:S02]  /*3b70*/  ISETP.LE.U32.AND P2, PT, R5, UR5, PT ;  /* 0x0000000505007c0c */ /* 0x000fe4000bf43070 */
[----:B------:R-:W-:Y:S02]  /*3b80*/  F2FP.RELU.PACK_AB R5, R166, R167 ;  /* 0x000000a7a605723e */ /* 0x000fe400000008ff */
[----:B------:R-:W-:Y:S02]  /*3b90*/  ISETP.LE.U32.AND P1, PT, R6, UR5, PT ;  /* 0x0000000506007c0c */ /* 0x000fe4000bf23070 */
[----:B------:R-:W-:Y:S01]  /*3ba0*/  F2FP.RELU.PACK_AB R6, R189, R191 ;  /* 0x000000bfbd06723e */ /* 0x000fe200000008ff */
[----:B------:R4:W-:Y:S01]  /*3bb0*/  STS [R196+0x19000], R5 ;  /* 0x01900005c4007388 */ /* 0x0009e20000000800 */
[----:B------:R-:W-:Y:S01]  /*3bc0*/  ISETP.LE.U32.AND P3, PT, R133, UR5, PT ;  /* 0x0000000585007c0c */ /* 0x000fe2000bf63070 */
[----:B--2---:R-:W-:Y:S01]  /*3bd0*/  @!P4 FADD.FTZ R162, -R162, -RZ ;  /* 0x800000ffa2a2c221 */ /* 0x004fe20000010100 */
[----:B---3--:R-:W-:Y:S02]  /*3be0*/  F2FP.RELU.PACK_AB R7, R186, R185 ;  /* 0x000000b9ba07723e */ /* 0x008fe400000008ff */
[----:B------:R-:W-:Y:S01]  /*3bf0*/  ISETP.LE.U32.AND P0, PT, R140, UR5, PT ;  /* 0x000000058c007c0c */ /* 0x000fe2000bf03070 */
[----:B------:R-:W-:Y:S01]  /*3c00*/  @!P2 FADD.FTZ R154, -R154, -RZ ;  /* 0x800000ff9a9aa221 */ /* 0x000fe20000010100 */
[----:B------:R-:W-:Y:S02]  /*3c10*/  FSETP.GE.FTZ.AND P2, PT, R184, RZ, PT ;  /* 0x000000ffb800720b */ /* 0x000fe40003f56000 */
[----:B------:R-:W-:Y:S01]  /*3c20*/  FSETP.GE.FTZ.AND P5, PT, R167, RZ, PT ;  /* 0x000000ffa700720b */ /* 0x000fe20003fb6000 */
[----:B-1----:R-:W-:Y:S01]  /*3c30*/  @!P1 FADD.FTZ R153, -R153, -RZ ;  /* 0x800000ff99999221 */ /* 0x002fe20000010100 */
[----:B----4-:R-:W-:Y:S02]  /*3c40*/  F2FP.RELU.PACK_AB R0, R164, R165 ;  /* 0x000000a5a400723e */ /* 0x010fe400000008ff */
[----:B------:R-:W-:Y:S01]  /*3c50*/  FSETP.GE.FTZ.AND P1, PT, R183, RZ, PT ;  /* 0x000000ffb700720b */ /* 0x000fe20003f36000 */
[----:B------:R-:W-:Y:S01]  /*3c60*/  @!P3 FADD.FTZ R155, -R155, -RZ ;  /* 0x800000ff9b9bb221 */ /* 0x000fe20000010100 */
[----:B------:R-:W-:Y:S01]  /*3c70*/  FSETP.GE.FTZ.AND P4, PT, R166, RZ, PT ;  /* 0x000000ffa600720b */ /* 0x000fe20003f96000 */
[----:B------:R1:W-:Y:S01]  /*3c80*/  STS [R196+0x19400], R0 ;  /* 0x01940000c4007388 */ /* 0x0003e20000000800 */
[----:B------:R-:W-:Y:S01]  /*3c90*/  FSETP.GE.FTZ.AND P3, PT, R161, RZ, PT ;  /* 0x000000ffa100720b */ /* 0x000fe20003f76000 */
[----:B------:R-:W-:Y:S02]  /*3ca0*/  @!P0 FADD.FTZ R152, -R152, -RZ ;  /* 0x800000ff98988221 */ /* 0x000fe40000010100 */
[----:B------:R2:W-:Y:S04]  /*3cb0*/  STS [R197+0x1a000], R6 ;  /* 0x01a00006c5007388 */ /* 0x0005e80000000800 */
[----:B------:R3:W-:Y:S01]  /*3cc0*/  STS [R197+0x1a400], R4 ;  /* 0x01a40004c5007388 */ /* 0x0007e20000000800 */
[----:B------:R-:W-:Y:S03]  /*3cd0*/  F2FP.RELU.PACK_AB R5, R156, R161 ;  /* 0x000000a19c05723e */ /* 0x000fe600000008ff */
[----:B------:R4:W-:Y:S01]  /*3ce0*/  STS [R196+0x1a000], R7 ;  /* 0x01a00007c4007388 */ /* 0x0009e20000000800 */
        /* <DEDUP_REMOVED lines=93> */
[----:B------:R-:W-:Y:S01]  /*42c0*/  IMAD.MOV.U32 R6, RZ, RZ, c[0x0][0x1c0] ;  /* 0x00007000ff067624 */ /* 0x000fe200078e00ff */
[----:B------:R-:W-:Y:S01]  /*42d0*/  FSEL R4, R4, R145, P1 ;  /* 0x0000009104047208 */ /* 0x000fe20000800000 */
[----:B------:R-:W-:Y:S01]  /*42e0*/  FADD.FTZ R7, -R144, R7 ;  /* 0x0000000790077221 */ /* 0x000fe20000010100 */
[----:B------:R-:W1:Y:S01]  /*42f0*/  LDSM.16.M88.4 R140, [R172+0x8800] ;  /* 0x00880000ac8c783b */ /* 0x000e620000000200 */
[----:B------:R-:W-:Y:S01]  /*4300*/  IMAD R6, R6, c[0x0][0x22c], RZ ;  /* 0x00008b0006067a24 */ /* 0x000fe200078e02ff */
[----:B------:R-:W-:Y:S01]  /*4310*/  FSEL R0, R0, R144, P0 ;  /* 0x0000009000007208 */ /* 0x000fe20000000000 */
[----:B------:R-:W-:Y:S01]  /*4320*/  FMUL.FTZ R183, R183, R4 ;  /* 0x00000004b7b77220 */ /* 0x000fe20000410000 */
[----:B------:R-:W-:Y:S01]  /*4330*/  FSETP.GE.FTZ.AND P1, PT, R151, RZ, PT ;  /* 0x000000ff9700720b */ /* 0x000fe20003f36000 */
[----:B------:R-:W-:Y:S01]  /*4340*/  IMAD.U32 R6, R6, -0x40, RZ ;  /* 0xffffffc006067824 */ /* 0x000fe200078e00ff */
[----:B------:R-:W-:Y:S01]  /*4350*/  FSETP.GE.FTZ.AND P2, PT, R156, RZ, PT ;  /* 0x000000ff9c00720b */ /* 0x000fe20003f56000 */
[----:B------:R-:W-:Y:S01]  /*4360*/  FMUL.FTZ R182, R182, R0 ;  /* 0x00000000b6b67220 */ /* 0x000fe20000410000 */
[----:B------:R-:W2:Y:S01]  /*4370*/  LDG.E R4, [R146.64+0x80] ;  /* 0x0000801092047981 */ /* 0x000ea2000c1e1900 */
[----:B------:R-:W-:Y:S01]  /*4380*/  FMUL.FTZ R184, R184, R5 ;  /* 0x00000005b8b87220 */ /* 0x000fe20000410000 */
[C---:B------:R-:W-:Y:S02]  /*4390*/  LEA R180, P0, R6.reuse, R180, 0x2 ;  /* 0x000000b406b47211 */ /* 0x040fe400078010ff */
[----:B------:R-:W3:Y:S02]  /*43a0*/  LDG.E R0, [R146.64+0xa0] ;  /* 0x0000a01092007981 */ /* 0x000ee4000c1e1900 */
[----:B------:R-:W-:Y:S02]  /*43b0*/  LEA.HI.X.SX32 R181, R6, R181, 0x2, P0 ;  /* 0x000000b506b57211 */ /* 0x000fe400000f16ff */
[----:B------:R-:W-:Y:S01]  /*43c0*/  FSETP.GE.FTZ.AND P0, PT, R149, RZ, PT ;  /* 0x000000ff9500720b */ /* 0x000fe20003f16000 */
        /* <DEDUP_REMOVED lines=61> */
[C---:B------:R-:W-:Y:S01]  /*47a0*/  FADD.FTZ R24, -R4.reuse, R24 ;  /* 0x0000001804187221 */ /* 0x040fe20000010100 */
        /* <DEDUP_REMOVED lines=26> */
[----:B------:R-:W-:Y:S01]  /*4950*/  FSEL R7, R7, R0, P4 ;  /* 0x0000000007077208 */ /* 0x000fe20002000000 */
[----:B------:R-:W-:Y:S01]  /*4960*/  FMUL.FTZ R9, R187, R5 ;  /* 0x00000005bb097220 */ /* 0x000fe20000410000 */
[----:B------:R-:W-:Y:S01]  /*4970*/  ISETP.GT.AND P4, PT, R194, R222, PT ;  /* 0x000000dec200720c */ /* 0x000fe20003f84270 */
[----:B------:R-:W-:Y:S01]  /*4980*/  FADD.FTZ R5, -R0, R27 ;  /* 0x0000001b00057221 */ /* 0x000fe20000010100 */
[----:B------:R-:W-:Y:S01]  /*4990*/  FSETP.GE.FTZ.AND P2, PT, R193, RZ, PT ;  /* 0x000000ffc100720b */ /* 0x000fe20003f56000 */
[----:B------:R-:W-:Y:S01]  /*49a0*/  FMUL.FTZ R144, R148, R144 ;  /* 0x0000009094907220 */ /* 0x000fe20000410000 */
[----:B------:R-:W-:Y:S01]  /*49b0*/  FSETP.GE.FTZ.AND P1, PT, R192, RZ, PT ;  /* 0x000000ffc000720b */ /* 0x000fe20003f36000 */
[----:B------:R-:W-:Y:S01]  /*49c0*/  FMUL.FTZ R22, R185, R12 ;  /* 0x0000000cb9167220 */ /* 0x000fe20000410000 */
[-C--:B------:R-:W-:Y:S01]  /*49d0*/  FSEL R10, R10, R0.reuse, P2 ;  /* 0x000000000a0a7208 */ /* 0x080fe20001000000 */
[----:B------:R-:W-:Y:S01]  /*49e0*/  FMUL.FTZ R8, R186, R13 ;  /* 0x0000000dba087220 */ /* 0x000fe20000410000 */
        /* <DEDUP_REMOVED lines=8> */
[-C--:B------:R-:W-:Y:S01]  /*4a70*/  FSEL R6, R6, R0.reuse, P3 ;  /* 0x0000000006067208 */ /* 0x080fe20001800000 */
        /* <DEDUP_REMOVED lines=11> */
[----:B------:R-:W-:Y:S01]  /*4b30*/  LOP3.LUT R0, R194, 0x1, RZ, 0xc0, !PT ;  /* 0x00000001c2007812 */ /* 0x000fe200078ec0ff */
[----:B------:R-:W-:Y:S02]  /*4b40*/  IMAD.MOV.U32 R6, RZ, RZ, -0x3000 ;  /* 0xffffd000ff067424 */ /* 0x000fe400078e00ff */
[----:B------:R-:W-:Y:S01]  /*4b50*/  IMAD.U32 R4, R4, -0x40, RZ ;  /* 0xffffffc004047824 */ /* 0x000fe200078e00ff */
[----:B------:R-:W-:Y:S04]  /*4b60*/  ISETP.NE.U32.AND P1, PT, R0, 0x1, PT ;  /* 0x000000010000780c */ /* 0x000fe80003f25070 */
[----:B------:R-:W-:Y:S02]  /*4b70*/  LEA R5, P0, R4, R200, 0x1 ;  /* 0x000000c804057211 */ /* 0x000fe400078008ff */
[----:B------:R-:W-:Y:S02]  /*4b80*/  SEL R0, R6, 0x3000, !P1 ;  /* 0x0000300006007807 */ /* 0x000fe40004800000 */
[----:B------:R-:W-:Y:S01]  /*4b90*/  LEA.HI.X.SX32 R4, R4, R201, 0x1, P0 ;  /* 0x000000c904047211 */ /* 0x000fe200000f0eff */
[----:B------:R-:W-:Y:S01]  /*4ba0*/  IMAD.MOV.U32 R200, RZ, RZ, R5 ;  /* 0x000000ffffc87224 */ /* 0x000fe200078e0005 */
[-C--:B------:R-:W-:Y:S02]  /*4bb0*/  IADD3 R199, R199, R0.reuse, RZ ;  /* 0x00000000c7c77210 */ /* 0x080fe40007ffe0ff */
[----:B------:R-:W-:Y:S01]  /*4bc0*/  IADD3 R170, R170, R0, RZ ;  /* 0x00000000aaaa7210 */ /* 0x000fe20007ffe0ff */
[----:B------:R-:W-:Y:S05]  /*4bd0*/  IMAD.MOV.U32 R201, RZ, RZ, R4 ;  /* 0x000000ffffc97224 */ /* 0x000fea00078e0004 */
[----:B------:R-:W-:Y:S01]  /*4be0*/  @!PT LDS RZ, [RZ] ;  /* 0x00000000fffff984 */ /* 0x000fe20000000800 */
[----:B------:R-:W-:Y:S01]  /*4bf0*/  @!PT LDS RZ, [RZ] ;  /* 0x00000000fffff984 */ /* 0x000fe20000000800 */
[----:B------:R-:W-:Y:S01]  /*4c00*/  @!PT LDS RZ, [RZ] ;  /* 0x00000000fffff984 */ /* 0x000fe20000000800 */
[----:B------:R1:W-:Y:S04]  /*4c10*/  LDGSTS.E.BYPASS.LTC128B.128 [R199], [R200.64] ;  /* 0x00000000c8c77fae */ /* 0x0003e8000b901d50 */
[----:B------:R1:W-:Y:S04]  /*4c20*/  LDGSTS.E.BYPASS.LTC128B.128 [R199+0x1000], [R200.64+0x40] ;  /* 0x01000040c8c77fae */ /* 0x0003e8000b901d50 */
[----:B------:R1:W-:Y:S04]  /*4c30*/  LDGSTS.E.BYPASS.LTC128B.128 [R199+0x2000], [R200.64+0x80] ;  /* 0x02000080c8c77fae */ /* 0x0003e8000b901d50 */
[----:B------:R-:W0:Y:S02]  /*4c40*/  LDGDEPBAR ;  /* 0x00000000000079af */ /* 0x000e240000000000 */
.L_x_488:
        /* <DEDUP_REMOVED lines=104> */
[----:B------:R-:W-:Y:S04]  /*52d0*/  IMAD.MOV.U32 R4, RZ, RZ, c[0x0][0x370] ;  /* 0x0000dc00ff047624 */ /* 0x000fe800078e00ff */
[----:B------:R-:W-:Y:S05]  /*52e0*/  IMAD.U32 R4, R4, -0x40, RZ ;  /* 0xffffffc004047824 */ /* 0x000fea00078e00ff */
        /* <DEDUP_REMOVED lines=11> */
.L_x_489:
[----:B------:R-:W-:Y:S01]  /*53a0*/  LDSM.16.M88.4 R24, [R173] ;  /* 0x00000000ad18783b */ /* 0x000fe20000000200 */
[----:B------:R-:W-:Y:S02]  /*53b0*/  IMAD.MOV.U32 R156, RZ, RZ, c[0x0][0x1c0] ;  /* 0x00007000ff9c7624 */ /* 0x000fe400078e00ff */
[----:B------:R-:W-:Y:S01]  /*53c0*/  IMAD.MOV.U32 R159, RZ, RZ, c[0x0][0x1c0] ;  /* 0x00007000ff9f7624 */ /* 0x000fe200078e00ff */
[----:B------:R-:W2:Y:S01]  /*53d0*/  LDSM.16.MT88.4 R8, [R0+0x9000] ;  /* 0x009000000008783b */ /* 0x000ea20000004200 */
[----:B------:R-:W-:Y:S02]  /*53e0*/  IMAD R156, R156, c[0x0][0x22c], RZ ;  /* 0x00008b009c9c7a24 */ /* 0x000fe400078e02ff */
[----:B------:R-:W-:Y:S01]  /*53f0*/  IMAD R159, R159, c[0x0][0x22c], RZ ;  /* 0x00008b009f9f7a24 */ /* 0x000fe200078e02ff */
[----:B------:R-:W3:Y:S01]  /*5400*/  LDSM.16.MT88.4 R16, [R0+0xb000] ;  /* 0x00b000000010783b */ /* 0x000ee20000004200 */
[----:B------:R-:W-:Y:S02]  /*5410*/  IMAD R156, R156, 0x18, RZ ;  /* 0x000000189c9c7824 */ /* 0x000fe400078e02ff */
[----:B------:R-:W-:Y:S01]  /*5420*/  IMAD.SHL.U32 R159, R159, 0x20, RZ ;  /* 0x000000209f9f7824 */ /* 0x000fe200078e00ff */
[----:B------:R-:W4:Y:S01]  /*5430*/  LDSM.16.MT88.4 R28, [R0+0xd000] ;  /* 0x00d00000001c783b */ /* 0x000f220000004200 */
[----:B------:R-:W-:Y:S02]  /*5440*/  IMAD.MOV.U32 R158, RZ, RZ, c[0x0][0x1c0] ;  /* 0x00007000ff9e7624 */ /* 0x000fe400078e00ff */
[----:B------:R-:W-:Y:S01]  /*5450*/  IMAD.MOV.U32 R157, RZ, RZ, c[0x0][0x1c0] ;  /* 0x00007000ff9d7624 */ /* 0x000fe200078e00ff */
[----:B------:R-:W-:Y:S01]  /*5460*/  LDSM.16.M88.4 R32, [R174] ;  /* 0x00000000ae20783b */ /* 0x000fe20000000200 */
[----:B------:R-:W-:Y:S02]  /*5470*/  IMAD R158, R158, c[0x0][0x22c], RZ ;  /* 0x00008b009e9e7a24 */ /* 0x000fe400078e02ff */
[----:B------:R-:W-:Y:S01]  /*5480*/  IMAD R157, R157, c[0x0][0x22c], RZ ;  /* 0x00008b009d9d7a24 */ /* 0x000fe200078e02ff */
[----:B------:R-:W1:Y:S01]  /*5490*/  LDSM.16.MT88.4 R132, [R0+0x9400] ;  /* 0x009400000084783b */ /* 0x000e620000004200 */
[----:B------:R-:W-:Y:S02]  /*54a0*/  IMAD R158, R158, 0x28, RZ ;  /* 0x000000289e9e7824 */ /* 0x000fe400078e02ff */
[----:B------:R-:W-:Y:S01]  /*54b0*/  IMAD R157, R157, 0x30, RZ ;  /* 0x000000309d9d7824 */ /* 0x000fe200078e02ff */
[----:B------:R-:W1:Y:S04]  /*54c0*/  LDSM.16.MT88.4 R136, [R0+0xb400] ;  /* 0x00b400000088783b */ /* 0x000e680000004200 */
[----:B------:R-:W1:Y:S04]  /*54d0*/  LDSM.16.MT88.4 R140, [R0+0xd400] ;  /* 0x00d40000008c783b */ /* 0x000e680000004200 */
[----:B------:R-:W-:Y:S04]  /*54e0*/  LDSM.16.M88.4 R144, [R176] ;  /* 0x00000000b090783b */ /* 0x000fe80000000200 */
[----:B------:R-:W1:Y:S04]  /*54f0*/  LDSM.16.MT88.4 R148, [R0+0x9800] ;  /* 0x009800000094783b */ /* 0x000e680000004200 */
[----:B------:R-:W-:Y:S01]  /*5500*/  LDSM.16.MT88.4 R152, [R0+0x9c00] ;  /* 0x009c00000098783b */ /* 0x000fe20000004200 */
[C---:B--2---:R-:W-:Y:S08]  /*5510*/  HMMA.16816.F32 R4, R24.reuse, R8, RZ ;  /* 0x000000081804723c */ /* 0x044ff000000018ff */
[C---:B------:R-:W-:Y:S08]  /*5520*/  HMMA.16816.F32 R8, R24.reuse, R10, RZ ;  /* 0x0000000a1808723c */ /* 0x040ff000000018ff */
[C---:B---3--:R-:W-:Y:S08]  /*5530*/  HMMA.16816.F32 R12, R24.reuse, R16, RZ ;  /* 0x00000010180c723c */ /* 0x048ff000000018ff */
[C---:B------:R-:W-:Y:S08]  /*5540*/  HMMA.16816.F32 R16, R24.reuse, R18, RZ ;  /* 0x000000121810723c */ /* 0x040ff000000018ff */
[C---:B----4-:R-:W-:Y:S08]  /*5550*/  HMMA.16816.F32 R20, R24.reuse, R28, RZ ;  /* 0x0000001c1814723c */ /* 0x050ff000000018ff */
[----:B------:R-:W-:Y:S01]  /*5560*/  HMMA.16816.F32 R24, R24, R30, RZ ;  /* 0x0000001e1818723c */ /* 0x000fe200000018ff */
[----:B------:R-:W2:Y:S07]  /*5570*/  LDSM.16.MT88.4 R28, [R0+0xb800] ;  /* 0x00b80000001c783b */ /* 0x000eae0000004200 */
[C---:B-1----:R-:W-:Y:S08]  /*5580*/  HMMA.16816.F32 R4, R32.reuse, R132, R4 ;  /* 0x000000842004723c */ /* 0x042ff00000001804 */
[C---:B------:R-:W-:Y:S01]  /*5590*/  HMMA.16816.F32 R8, R32.reuse, R134, R8 ;  /* 0x000000862008723c */ /* 0x040fe20000001808 */
[----:B------:R-:W1:Y:S07]  /*55a0*/  LDSM.16.MT88.4 R132, [R0+0xd800] ;  /* 0x00d800000084783b */ /* 0x000e6e0000004200 */
[C---:B------:R-:W-:Y:S08]  /*55b0*/  HMMA.16816.F32 R12, R32.reuse, R136, R12 ;  /* 0x00000088200c723c */ /* 0x040ff0000000180c */
[C---:B------:R-:W-:Y:S01]  /*55c0*/  HMMA.16816.F32 R16, R32.reuse, R138, R16 ;  /* 0x0000008a2010723c */ /* 0x040fe20000001810 */
[----:B------:R-:W3:Y:S07]  /*55d0*/  LDSM.16.M88.4 R136, [R175] ;  /* 0x00000000af88783b */ /* 0x000eee0000000200 */
[C---:B------:R-:W-:Y:S08]  /*55e0*/  HMMA.16816.F32 R20, R32.reuse, R140, R20 ;  /* 0x0000008c2014723c */ /* 0x040ff00000001814 */
[----:B------:R-:W-:Y:S01]  /*55f0*/  HMMA.16816.F32 R24, R32, R142, R24 ;  /* 0x0000008e2018723c */ /* 0x000fe20000001818 */
[----:B------:R-:W4:Y:S04]  /*5600*/  LDSM.16.MT88.4 R32, [R0+0xbc00] ;  /* 0x00bc00000020783b */ /* 0x000f280000004200 */
[----:B------:R-:W3:Y:S03]  /*5610*/  LDSM.16.MT88.4 R140, [R0+0xdc00] ;  /* 0x00dc0000008c783b */ /* 0x000ee60000004200 */
[C---:B------:R-:W-:Y:S08]  /*5620*/  HMMA.16816.F32 R4, R144.reuse, R148, R4 ;  /* 0x000000949004723c */ /* 0x040ff00000001804 */
[C---:B------:R-:W-:Y:S01]  /*5630*/  HMMA.16816.F32 R8, R144.reuse, R150, R8 ;  /* 0x000000969008723c */ /* 0x040fe20000001808 */
[----:B------:R-:W-:Y:S07]  /*5640*/  LDSM.16.MT88.4 R148, [R0+0xa000] ;  /* 0x00a000000094783b */ /* 0x000fee0000004200 */
[C---:B--2---:R-:W-:Y:S08]  /*5650*/  HMMA.16816.F32 R12, R144.reuse, R28, R12 ;  /* 0x0000001c900c723c */ /* 0x044ff0000000180c */
[C---:B------:R-:W-:Y:S01]  /*5660*/  HMMA.16816.F32 R16, R144.reuse, R30, R16 ;  /* 0x0000001e9010723c */ /* 0x040fe20000001810 */
[----:B------:R-:W2:Y:S07]  /*5670*/  LDSM.16.M88.4 R28, [R173+0x2000] ;  /* 0x00200000ad1c783b */ /* 0x000eae0000000200 */
[C---:B-1----:R-:W-:Y:S08]  /*5680*/  HMMA.16816.F32 R20, R144.reuse, R132, R20 ;  /* 0x000000849014723c */ /* 0x042ff00000001814 */
[----:B------:R-:W-:Y:S01]  /*5690*/  HMMA.16816.F32 R24, R144, R134, R24 ;  /* 0x000000869018723c */ /* 0x000fe20000001818 */
[----:B------:R-:W1:Y:S04]  /*56a0*/  LDSM.16.MT88.4 R132, [R0+0xc000] ;  /* 0x00c000000084783b */ /* 0x000e680000004200 */
[----:B------:R-:W1:Y:S03]  /*56b0*/  LDSM.16.MT88.4 R144, [R0+0xe000] ;  /* 0x00e000000090783b */ /* 0x000e660000004200 */
[C---:B---3--:R-:W-:Y:S08]  /*56c0*/  HMMA.16816.F32 R4, R136.reuse, R152, R4 ;  /* 0x000000988804723c */ /* 0x048ff00000001804 */
[C---:B------:R-:W-:Y:S01]  /*56d0*/  HMMA.16816.F32 R8, R136.reuse, R154, R8 ;  /* 0x0000009a8808723c */ /* 0x040fe20000001808 */
[----:B------:R-:W-:Y:S07]  /*56e0*/  LDSM.16.MT88.4 R152, [R0+0xa800] ;  /* 0x00a800000098783b */ /* 0x000fee0000004200 */
[C---:B----4-:R-:W-:Y:S08]  /*56f0*/  HMMA.16816.F32 R12, R136.reuse, R32, R12 ;  /* 0x00000020880c723c */ /* 0x050ff0000000180c */
[C---:B------:R-:W-:Y:S01]  /*5700*/  HMMA.16816.F32 R16, R136.reuse, R34, R16 ;  /* 0x000000228810723c */ /* 0x040fe20000001810 */
[----:B------:R-:W-:Y:S07]  /*5710*/  LDSM.16.M88.4 R32, [R174+0x2000] ;  /* 0x00200000ae20783b */ /* 0x000fee0000000200 */
[C---:B------:R-:W-:Y:S08]  /*5720*/  HMMA.16816.F32 R20, R136.reuse, R140, R20 ;  /* 0x0000008c8814723c */ /* 0x040ff00000001814 */
[----:B------:R-:W-:Y:S01]  /*5730*/  HMMA.16816.F32 R24, R136, R142, R24 ;  /* 0x0000008e8818723c */ /* 0x000fe20000001818 */
[----:B------:R-:W3:Y:S04]  /*5740*/  LDSM.16.MT88.4 R136, [R0+0xa400] ;  /* 0x00a400000088783b */ /* 0x000ee80000004200 */
[----:B------:R-:W4:Y:S03]  /*5750*/  LDSM.16.MT88.4 R140, [R0+0xc400] ;  /* 0x00c40000008c783b */ /* 0x000f260000004200 */
[C---:B--2---:R-:W-:Y:S08]  /*5760*/  HMMA.16816.F32 R4, R28.reuse, R148, R4 ;  /* 0x000000941c04723c */ /* 0x044ff00000001804 */
[C---:B------:R-:W-:Y:S01]  /*5770*/  HMMA.16816.F32 R8, R28.reuse, R150, R8 ;  /* 0x000000961c08723c */ /* 0x040fe20000001808 */
[----:B------:R-:W2:Y:S07]  /*5780*/  LDSM.16.MT88.4 R148, [R0+0xe400] ;  /* 0x00e400000094783b */ /* 0x000eae0000004200 */
[C---:B-1----:R-:W-:Y:S08]  /*5790*/  HMMA.16816.F32 R12, R28.reuse, R132, R12 ;  /* 0x000000841c0c723c */ /* 0x042ff0000000180c */
[C---:B------:R-:W-:Y:S01]  /*57a0*/  HMMA.16816.F32 R16, R28.reuse, R134, R16 ;  /* 0x000000861c10723c */ /* 0x040fe20000001810 */
[----:B------:R-:W1:Y:S07]  /*57b0*/  LDSM.16.M88.4 R132, [R176+0x2000] ;  /* 0x00200000b084783b */ /* 0x000e6e0000000200 */
[C---:B------:R-:W-:Y:S08]  /*57c0*/  HMMA.16816.F32 R20, R28.reuse, R144, R20 ;  /* 0x000000901c14723c */ /* 0x040ff00000001814 */
[----:B------:R-:W-:Y:S01]  /*57d0*/  HMMA.16816.F32 R24, R28, R146, R24 ;  /* 0x000000921c18723c */ /* 0x000fe20000001818 */
[----:B------:R-:W1:Y:S04]  /*57e0*/  LDSM.16.MT88.4 R28, [R0+0xc800] ;  /* 0x00c80000001c783b */ /* 0x000e680000004200 */
[----:B------:R-:W-:Y:S03]  /*57f0*/  LDSM.16.MT88.4 R144, [R0+0xcc00] ;  /* 0x00cc00000090783b */ /* 0x000fe60000004200 */
[C---:B---3--:R-:W-:Y:S08]  /*5800*/  HMMA.16816.F32 R4, R32.reuse, R136, R4 ;  /* 0x000000882004723c */ /* 0x048ff00000001804 */
[C---:B------:R-:W-:Y:S01]  /*5810*/  HMMA.16816.F32 R8, R32.reuse, R138, R8 ;  /* 0x0000008a2008723c */ /* 0x040fe20000001808 */
[----:B------:R-:W3:Y:S07]  /*5820*/  LDSM.16.MT88.4 R136, [R0+0xe800] ;  /* 0x00e800000088783b */ /* 0x000eee0000004200 */
[C---:B----4-:R-:W-:Y:S08]  /*5830*/  HMMA.16816.F32 R12, R32.reuse, R140, R12 ;  /* 0x0000008c200c723c */ /* 0x050ff0000000180c */
[C---:B------:R-:W-:Y:S01]  /*5840*/  HMMA.16816.F32 R16, R32.reuse, R142, R16 ;  /* 0x0000008e2010723c */ /* 0x040fe20000001810 */
[----:B------:R-:W-:Y:S07]  /*5850*/  LDSM.16.MT88.4 R140, [R0+0xac00] ;  /* 0x00ac0000008c783b */ /* 0x000fee0000004200 */
[C---:B--2---:R-:W-:Y:S08]  /*5860*/  HMMA.16816.F32 R20, R32.reuse, R148, R20 ;  /* 0x000000942014723c */ /* 0x044ff00000001814 */
[----:B------:R-:W-:Y:S01]  /*5870*/  HMMA.16816.F32 R24, R32, R150, R24 ;  /* 0x000000962018723c */ /* 0x000fe20000001818 */
[----:B------:R-:W2:Y:S04]  /*5880*/  LDSM.16.M88.4 R32, [R175+0x2000] ;  /* 0x00200000af20783b */ /* 0x000ea80000000200 */
[----:B------:R4:W2:Y:S03]  /*5890*/  LDSM.16.MT88.4 R148, [R0+0xec00] ;  /* 0x00ec00000094783b */ /* 0x0008a60000004200 */
[C---:B-1----:R-:W-:Y:S08]  /*58a0*/  HMMA.16816.F32 R4, R132.reuse, R152, R4 ;  /* 0x000000988404723c */ /* 0x042ff00000001804 */
[C---:B------:R-:W-:Y:S08]  /*58b0*/  HMMA.16816.F32 R8, R132.reuse, R154, R8 ;  /* 0x0000009a8408723c */ /* 0x040ff00000001808 */
[C---:B------:R-:W-:Y:S04]  /*58c0*/  HMMA.16816.F32 R12, R132.reuse, R28, R12 ;  /* 0x0000001c840c723c */ /* 0x040fe8000000180c */
[C---:B----4-:R-:W-:Y:S03]  /*58d0*/  IMAD.IADD R0, R215.reuse, 0x1, R242 ;  /* 0x00000001d7007824 */ /* 0x050fe600078e02f2 */
[CC--:B------:R-:W-:Y:S01]  /*58e0*/  LEA R28, P1, R215.reuse, R180.reuse, 0x2 ;  /* 0x000000b4d71c7211 */ /* 0x0c0fe200078210ff */
[C---:B------:R-:W-:Y:S04]  /*58f0*/  HMMA.16816.F32 R16, R132.reuse, R30, R16 ;  /* 0x0000001e8410723c */ /* 0x040fe80000001810 */
[-C--:B------:R-:W-:Y:S03]  /*5900*/  LEA.HI.X.SX32 R29, R215, R181.reuse, 0x2, P1 ;  /* 0x000000b5d71d7211 */ /* 0x080fe600008f16ff */
[----:B------:R-:W-:Y:S01]  /*5910*/  @P4 IADD3 R30, R208, -0x40, RZ ;  /* 0xffffffc0d01e4810 */ /* 0x000fe20007ffe0ff */
[C---:B---3--:R-:W-:Y:S04]  /*5920*/  HMMA.16816.F32 R20, R132.reuse, R136, R20 ;  /* 0x000000888414723c */ /* 0x048fe80000001814 */
[----:B------:R-:W-:Y:S04]  /*5930*/  @P4 IMAD.WIDE R30, R30, 0x4, R206 ;  /* 0x000000041e1e4825 */ /* 0x000fe800078e02ce */
[----:B------:R-:W-:Y:S01]  /*5940*/  HMMA.16816.F32 R24, R132, R138, R24 ;  /* 0x0000008a8418723c */ /* 0x000fe20000001818 */
[----:B------:R-:W-:Y:S04]  /*5950*/  LDSM.16.MT88.4 R136, [R2+0x18800] ;  /* 0x018800000288783b */ /* 0x000fe80000004200 */
[----:B------:R1:W5:Y:S02]  /*5960*/  @P4 LDG.E R212, [R30.64] ;  /* 0x000000101ed44981 */ /* 0x000364000c1e1900 */
[CC--:B------:R-:W-:Y:S01]  /*5970*/  LEA R132, P0, R245.reuse, R180.reuse, 0x2 ;  /* 0x000000b4f5847211 */ /* 0x0c0fe200078010ff */
[C---:B--2---:R-:W-:Y:S01]  /*5980*/  HMMA.16816.F32 R4, R32.reuse, R140, R4 ;  /* 0x0000008c2004723c */ /* 0x044fe20000001804 */
[----:B------:R1:W5:Y:S04]  /*5990*/  @P4 LDG.E R211, [R30.64+0x20] ;  /* 0x000020101ed34981 */ /* 0x000368000c1e1900 */
[----:B------:R1:W5:Y:S01]  /*59a0*/  @P4 LDG.E R210, [R30.64+0x80] ;  /* 0x000080101ed24981 */ /* 0x000362000c1e1900 */
[-C--:B------:R-:W-:Y:S02]  /*59b0*/  LEA.HI.X.SX32 R133, R245, R181.reuse, 0x2, P0 ;  /* 0x000000b5f5857211 */ /* 0x080fe400000f16ff */
[C---:B------:R-:W-:Y:S01]  /*59c0*/  HMMA.16816.F32 R8, R32.reuse, R142, R8 ;  /* 0x0000008e2008723c */ /* 0x040fe20000001808 */
[----:B------:R1:W5:Y:S04]  /*59d0*/  @P4 LDG.E R209, [R30.64+0xa0] ;  /* 0x0000a0101ed14981 */ /* 0x000368000c1e1900 */
[----:B------:R-:W-:Y:S03]  /*59e0*/  LDSM.16.MT88.4 R140, [R3+0x1c00] ;  /* 0x001c0000038c783b */ /* 0x000fe60000004200 */
[C---:B------:R-:W-:Y:S07]  /*59f0*/  HMMA.16816.F32 R12, R32.reuse, R144, R12 ;  /* 0x00000090200c723c */ /* 0x040fee000000180c */
[----:B------:R2:W-:Y:S01]  /*5a00*/  RED.E.ADD.F32.FTZ.RN.STRONG.GPU [R180.64], R4 ;  /* 0x00000004b400798e */ /* 0x0005e2000c10e790 */
[C---:B------:R-:W-:Y:S03]  /*5a10*/  HMMA.16816.F32 R16, R32.reuse, R146, R16 ;  /* 0x000000922010723c */ /* 0x040fe60000001810 */
[----:B------:R3:W-:Y:S04]  /*5a20*/  RED.E.ADD.F32.FTZ.RN.STRONG.GPU [R28.64], R5 ;  /* 0x000000051c00798e */ /* 0x0007e8000c10e790 */
[----:B------:R4:W-:Y:S01]  /*5a30*/  RED.E.ADD.F32.FTZ.RN.STRONG.GPU [R132.64], R6 ;  /* 0x000000068400798e */ /* 0x0009e2000c10e790 */
[C---:B------:R-:W-:Y:S03]  /*5a40*/  HMMA.16816.F32 R20, R32.reuse, R148, R20 ;  /* 0x000000942014723c */ /* 0x040fe60000001814 */
[----:B------:R-:W-:Y:S01]  /*5a50*/  LDSM.16.MT88.4 R132, [R3+0x1400] ;  /* 0x001400000384783b */ /* 0x000fe20000004200 */
[CC--:B-1----:R-:W-:Y:S04]  /*5a60*/  LEA R30, P2, R158.reuse, R180.reuse, 0x2 ;  /* 0x000000b49e1e7211 */ /* 0x0c2fe800078410ff */
[----:B------:R-:W-:Y:S04]  /*5a70*/  HMMA.16816.F32 R24, R32, R150, R24 ;  /* 0x000000962018723c */ /* 0x000fe80000001818 */
[-C--:B------:R-:W-:Y:S03]  /*5a80*/  LEA.HI.X.SX32 R31, R158, R181.reuse, 0x2, P2 ;  /* 0x000000b59e1f7211 */ /* 0x080fe600010f16ff */
[CC--:B------:R-:W-:Y:S02]  /*5a90*/  LEA R32, P0, R159.reuse, R180.reuse, 0x2 ;  /* 0x000000b49f207211 */ /* 0x0c0fe400078010ff */
[CC--:B--2---:R-:W-:Y:S03]  /*5aa0*/  LEA R4, P1, R156.reuse, R180.reuse, 0x2 ;  /* 0x000000b49c047211 */ /* 0x0c4fe600078210ff */
[-C--:B------:R-:W-:Y:S02]  /*5ab0*/  LEA.HI.X.SX32 R33, R159, R181.reuse, 0x2, P0 ;  /* 0x000000b59f217211 */ /* 0x080fe400000f16ff */
[-C--:B---3--:R-:W-:Y:S01]  /*5ac0*/  LEA.HI.X.SX32 R5, R156, R181.reuse, 0x2, P1 ;  /* 0x000000b59c057211 */ /* 0x088fe200008f16ff */
[----:B------:R-:W-:Y:S01]  /*5ad0*/  IMAD.MOV.U32 R156, RZ, RZ, c[0x0][0x1c0] ;  /* 0x00007000ff9c7624 */ /* 0x000fe200078e00ff */
[CC--:B----4-:R-:W-:Y:S03]  /*5ae0*/  LEA R6, P1, R157.reuse, R180.reuse, 0x2 ;  /* 0x000000b49d067211 */ /* 0x0d0fe600078210ff */
[----:B------:R1:W-:Y:S01]  /*5af0*/  RED.E.ADD.F32.FTZ.RN.STRONG.GPU [R4.64], R7 ;  /* 0x000000070400798e */ /* 0x0003e2000c10e790 */
[----:B------:R-:W-:Y:S03]  /*5b00*/  IMAD R156, R156, c[0x0][0x22c], RZ ;  /* 0x00008b009c9c7a24 */ /* 0x000fe600078e02ff */
[----:B------:R2:W-:Y:S01]  /*5b10*/  RED.E.ADD.F32.FTZ.RN.STRONG.GPU [R32.64], R8 ;  /* 0x000000082000798e */ /* 0x0005e2000c10e790 */
[----:B------:R-:W-:Y:S03]  /*5b20*/  IMAD R156, R156, 0x38, RZ ;  /* 0x000000389c9c7824 */ /* 0x000fe600078e02ff */
[----:B------:R3:W-:Y:S04]  /*5b30*/  RED.E.ADD.F32.FTZ.RN.STRONG.GPU [R30.64], R9 ;  /* 0x000000091e00798e */ /* 0x0007e8000c10e790 */
[----:B------:R-:W-:Y:S01]  /*5b40*/  LDSM.16.MT88.4 R32, [R2+0x17800] ;  /* 0x017800000220783b */ /* 0x000fe20000004200 */
[-C--:B-1----:R-:W-:Y:S02]  /*5b50*/  LEA.HI.X.SX32 R7, R157, R181.reuse, 0x2, P1 ;  /* 0x000000b59d077211 */ /* 0x082fe400008f16ff */
[CC--:B------:R-:W-:Y:S03]  /*5b60*/  LEA R4, P0, R156.reuse, R180.reuse, 0x2 ;  /* 0x000000b49c047211 */ /* 0x0c0fe600078010ff */
[----:B------:R1:W-:Y:S01]  /*5b70*/  RED.E.ADD.F32.FTZ.RN.STRONG.GPU [R6.64], R10 ;  /* 0x0000000a0600798e */ /* 0x0003e2000c10e790 */
[-C--:B------:R-:W-:Y:S01]  /*5b80*/  LEA.HI.X.SX32 R5, R156, R181.reuse, 0x2, P0 ;  /* 0x000000b59c057211 */ /* 0x080fe200000f16ff */
[----:B------:R-:W-:Y:S01]  /*5b90*/  IMAD.IADD R156, R215, 0x1, R243 ;  /* 0x00000001d79c7824 */ /* 0x000fe200078e02f3 */
[CC--:B--2---:R-:W-:Y:S03]  /*5ba0*/  LEA R8, P0, R247.reuse, R180.reuse, 0x2 ;  /* 0x000000b4f7087211 */ /* 0x0c4fe600078010ff */
[----:B------:R2:W-:Y:S01]  /*5bb0*/  RED.E.ADD.F32.FTZ.RN.STRONG.GPU [R4.64], R11 ;  /* 0x0000000b0400798e */ /* 0x0005e2000c10e790 */
[-C--:B---3--:R-:W-:Y:S03]  /*5bc0*/  LEA.HI.X.SX32 R9, R247, R181.reuse, 0x2, P0 ;  /* 0x000000b5f7097211 */ /* 0x088fe600000f16ff */
[----:B------:R-:W-:Y:S04]  /*5bd0*/  RED.E.ADD.F32.FTZ.RN.STRONG.GPU [R180.64+0x80], R12 ;  /* 0x0000800cb400798e */ /* 0x000fe8000c10e790 */
[----:B------:R-:W-:Y:S04]  /*5be0*/  RED.E.ADD.F32.FTZ.RN.STRONG.GPU [R28.64+0x80], R13 ;  /* 0x0000800d1c00798e */ /* 0x000fe8000c10e790 */
[----:B------:R3:W-:Y:S01]  /*5bf0*/  RED.E.ADD.F32.FTZ.RN.STRONG.GPU [R8.64], R14 ;  /* 0x0000000e0800798e */ /* 0x0007e2000c10e790 */
[-C--:B-1----:R-:W-:Y:S02]  /*5c00*/  LEA R6, P1, R243, R180.reuse, 0x2 ;  /* 0x000000b4f3067211 */ /* 0x082fe400078210ff */
[-C--:B------:R-:W-:Y:S02]  /*5c10*/  LEA R10, P2, R221, R180.reuse, 0x2 ;  /* 0x000000b4dd0a7211 */ /* 0x080fe400078410ff */
[-C--:B------:R-:W-:Y:S02]  /*5c20*/  LEA.HI.X.SX32 R7, R243, R181.reuse, 0x2, P1 ;  /* 0x000000b5f3077211 */ /* 0x080fe400008f16ff */
[CC--:B--2---:R-:W-:Y:S02]  /*5c30*/  LEA R4, P0, R156.reuse, R180.reuse, 0x2 ;  /* 0x000000b49c047211 */ /* 0x0c4fe400078010ff */
[-C--:B------:R-:W-:Y:S01]  /*5c40*/  LEA.HI.X.SX32 R11, R221, R181.reuse, 0x2, P2 ;  /* 0x000000b5dd0b7211 */ /* 0x080fe200010f16ff */
[----:B------:R1:W-:Y:S01]  /*5c50*/  RED.E.ADD.F32.FTZ.RN.STRONG.GPU [R6.64], R15 ;  /* 0x0000000f0600798e */ /* 0x0003e2000c10e790 */
[-C--:B------:R-:W-:Y:S05]  /*5c60*/  LEA.HI.X.SX32 R5, R156, R181.reuse, 0x2, P0 ;  /* 0x000000b59c057211 */ /* 0x080fea00000f16ff */
[----:B------:R2:W-:Y:S01]  /*5c70*/  RED.E.ADD.F32.FTZ.RN.STRONG.GPU [R4.64], R16 ;  /* 0x000000100400798e */ /* 0x0005e2000c10e790 */
[CC--:B---3--:R-:W-:Y:S03]  /*5c80*/  LEA R8, P1, R220.reuse, R180.reuse, 0x2 ;  /* 0x000000b4dc087211 */ /* 0x0c8fe600078210ff */
[----:B------:R3:W-:Y:S01]  /*5c90*/  RED.E.ADD.F32.FTZ.RN.STRONG.GPU [R10.64], R17 ;  /* 0x000000110a00798e */ /* 0x0007e2000c10e790 */
[-C--:B------:R-:W-:Y:S05]  /*5ca0*/  LEA.HI.X.SX32 R9, R220, R181.reuse, 0x2, P1 ;  /* 0x000000b5dc097211 */ /* 0x080fea00008f16ff */
[----:B------:R4:W-:Y:S01]  /*5cb0*/  RED.E.ADD.F32.FTZ.RN.STRONG.GPU [R8.64], R18 ;  /* 0x000000120800798e */ /* 0x0009e2000c10e790 */
[CC--:B-1----:R-:W-:Y:S04]  /*5cc0*/  LEA R6, P0, R224.reuse, R180.reuse, 0x2 ;  /* 0x000000b4e0067211 */ /* 0x0c2fe800078010ff */
[-C--:B------:R-:W-:Y:S02]  /*5cd0*/  LEA.HI.X.SX32 R7, R224, R181.reuse, 0x2, P0 ;  /* 0x000000b5e0077211 */ /* 0x080fe400000f16ff */
[-C--:B--2---:R-:W-:Y:S02]  /*5ce0*/  LEA R4, P1, R246, R180.reuse, 0x2 ;  /* 0x000000b4f6047211 */ /* 0x084fe400078210ff */
[-C--:B------:R-:W-:Y:S01]  /*5cf0*/  LEA R12, P0, R242, R180.reuse, 0x2 ;  /* 0x000000b4f20c7211 */ /* 0x080fe200078010ff */
[----:B------:R1:W-:Y:S01]  /*5d00*/  RED.E.ADD.F32.FTZ.RN.STRONG.GPU [R6.64], R19 ;  /* 0x000000130600798e */ /* 0x0003e2000c10e790 */
[-C--:B------:R-:W-:Y:S02]  /*5d10*/  LEA.HI.X.SX32 R5, R246, R181.reuse, 0x2, P1 ;  /* 0x000000b5f6057211 */ /* 0x080fe400008f16ff */
[-C--:B---3--:R-:W-:Y:S01]  /*5d20*/  LEA R10, P3, R0, R180.reuse, 0x2 ;  /* 0x000000b4000a7211 */ /* 0x088fe200078610ff */
[----:B------:R-:W-:Y:S01]  /*5d30*/  RED.E.ADD.F32.FTZ.RN.STRONG.GPU [R180.64+0x100], R20 ;  /* 0x00010014b400798e */ /* 0x000fe2000c10e790 */
[-C--:B------:R-:W-:Y:S02]  /*5d40*/  LEA.HI.X.SX32 R13, R242, R181.reuse, 0x2, P0 ;  /* 0x000000b5f20d7211 */ /* 0x080fe400000f16ff */
[-C--:B------:R-:W-:Y:S01]  /*5d50*/  LEA.HI.X.SX32 R11, R0, R181.reuse, 0x2, P3 ;  /* 0x000000b5000b7211 */ /* 0x080fe200018f16ff */
[----:B------:R-:W-:Y:S01]  /*5d60*/  RED.E.ADD.F32.FTZ.RN.STRONG.GPU [R28.64+0x100], R21 ;  /* 0x000100151c00798e */ /* 0x000fe2000c10e790 */
[C---:B----4-:R-:W-:Y:S02]  /*5d70*/  LEA R8, P2, R219.reuse, R180, 0x2 ;  /* 0x000000b4db087211 */ /* 0x050fe400078410ff */
[C---:B------:R-:W-:Y:S01]  /*5d80*/  LOP3.LUT R0, R194.reuse, 0x1, RZ, 0xc0, !PT ;  /* 0x00000001c2007812 */ /* 0x040fe200078ec0ff */
[----:B------:R2:W-:Y:S01]  /*5d90*/  RED.E.ADD.F32.FTZ.RN.STRONG.GPU [R4.64], R22 ;  /* 0x000000160400798e */ /* 0x0005e2000c10e790 */
[-C--:B------:R-:W-:Y:S02]  /*5da0*/  LEA.HI.X.SX32 R9, R219, R181.reuse, 0x2, P2 ;  /* 0x000000b5db097211 */ /* 0x080fe400010f16ff */
[----:B------:R-:W-:Y:S01]  /*5db0*/  ISETP.GT.AND P3, PT, R194, R222, PT ;  /* 0x000000dec200720c */ /* 0x000fe20003f64270 */
[----:B------:R-:W-:Y:S04]  /*5dc0*/  RED.E.ADD.F32.FTZ.RN.STRONG.GPU [R12.64], R23 ;  /* 0x000000170c00798e */ /* 0x000fe8000c10e790 */
[----:B------:R-:W-:Y:S04]  /*5dd0*/  RED.E.ADD.F32.FTZ.RN.STRONG.GPU [R10.64], R24 ;  /* 0x000000180a00798e */ /* 0x000fe8000c10e790 */
[----:B------:R-:W-:Y:S01]  /*5de0*/  RED.E.ADD.F32.FTZ.RN.STRONG.GPU [R8.64], R25 ;  /* 0x000000190800798e */ /* 0x000fe2000c10e790 */
[CC--:B-1----:R-:W-:Y:S03]  /*5df0*/  LEA R6, P1, R218.reuse, R180.reuse, 0x2 ;  /* 0x000000b4da067211 */ /* 0x0c2fe600078210ff */
[----:B------:R-:W-:Y:S01]  /*5e00*/  LDSM.16.MT88.4 R8, [R3] ;  /* 0x000000000308783b */ /* 0x000fe20000004200 */
[-C--:B------:R-:W-:Y:S03]  /*5e10*/  LEA.HI.X.SX32 R7, R218, R181.reuse, 0x2, P1 ;  /* 0x000000b5da077211 */ /* 0x080fe600008f16ff */
[----:B------:R-:W-:Y:S01]  /*5e20*/  LDSM.16.MT88.4 R12, [R2+0x17000] ;  /* 0x01700000020c783b */ /* 0x000fe20000004200 */
[----:B------:R-:W-:Y:S03]  /*5e30*/  @P4 IADD3 R214, P1, R214, -0x100, RZ ;  /* 0xffffff00d6d64810 */ /* 0x000fe60007f3e0ff */
[----:B------:R-:W-:Y:S01]  /*5e40*/  RED.E.ADD.F32.FTZ.RN.STRONG.GPU [R6.64], R26 ;  /* 0x0000001a0600798e */ /* 0x000fe2000c10e790 */
[----:B------:R-:W-:Y:S02]  /*5e50*/  @P4 IADD3.X R213, R213, -0x1, RZ, P1, !PT ;  /* 0xffffffffd5d54810 */ /* 0x000fe40000ffe4ff */
[C---:B--2---:R-:W-:Y:S01]  /*5e60*/  LEA R4, P0, R223.reuse, R180, 0x2 ;  /* 0x000000b4df047211 */ /* 0x044fe200078010ff */
[----:B------:R-:W-:Y:S03]  /*5e70*/  LDSM.16.MT88.4 R16, [R3+0x1000] ;  /* 0x001000000310783b */ /* 0x000fe60000004200 */
[----:B------:R-:W-:Y:S01]  /*5e80*/  LEA.HI.X.SX32 R5, R223, R181, 0x2, P0 ;  /* 0x000000b5df057211 */ /* 0x000fe200000f16ff */
[----:B------:R-:W-:Y:S01]  /*5e90*/  LDSM.16.MT88.4 R20, [R3+0x2000] ;  /* 0x002000000314783b */ /* 0x000fe20000004200 */
[----:B------:R-:W-:Y:S02]  /*5ea0*/  ISETP.NE.U32.AND P0, PT, R0, 0x1, PT ;  /* 0x000000010000780c */ /* 0x000fe40003f05070 */
[C---:B------:R-:W-:Y:S01]  /*5eb0*/  IADD3 R0, R3.reuse, -0x3000, RZ ;  /* 0xffffd00003007810 */ /* 0x040fe20007ffe0ff */
[----:B------:R-:W-:Y:S04]  /*5ec0*/  RED.E.ADD.F32.FTZ.RN.STRONG.GPU [R4.64], R27 ;  /* 0x0000001b0400798e */ /* 0x000fe8000c10e790 */
[----:B------:R-:W1:Y:S04]  /*5ed0*/  LDSM.16.MT88.4 R4, [R2+0x15000] ;  /* 0x015000000204783b */ /* 0x000e680000004200 */
[----:B------:R-:W-:Y:S02]  /*5ee0*/  LDSM.16.MT88.4 R28, [R2+0x15800] ;  /* 0x01580000021c783b */ /* 0x000fe40000004200 */
        /* <DEDUP_REMOVED lines=67> */
.L_x_487:
[----:B------:R-:W-:Y:S01]  /*6320*/  BAR.SYNC.DEFER_BLOCKING 0x0 ;  /* 0x0000000000007b1d */ /* 0x000fe20000010000 */
[----:B------:R-:W-:-:S02]  /*6330*/  FMUL.FTZ R84, R84, c[0x0][0x2e0] ;  /* 0x0000b80054547a20 */ /* 0x000fc40000410000 */
[----:B-1----:R-:W-:Y:S02]  /*6340*/  FMUL.FTZ R0, R85, c[0x0][0x2e0] ;  /* 0x0000b80055007a20 */ /* 0x002fe40000410000 */
        /* <DEDUP_REMOVED lines=14> */
[----:B------:R1:W-:Y:S01]  /*6430*/  STS [R238], R0 ;  /* 0x00000000ee007388 */ /* 0x0003e20000000800 */
[----:B------:R-:W-:Y:S01]  /*6440*/  FMUL.FTZ R12, R91, c[0x0][0x2e0] ;  /* 0x0000b8005b0c7a20 */ /* 0x000fe20000410000 */
[----:B------:R-:W-:Y:S01]  /*6450*/  F2FP.PACK_AB R13, R13, R88 ;  /* 0x000000580d0d723e */ /* 0x000fe200000000ff */
[----:B------:R-:W-:Y:S01]  /*6460*/  FMUL.FTZ R36, R39, c[0x0][0x2dc] ;  /* 0x0000b70027247a20 */ /* 0x000fe20000410000 */
[----:B------:R-:W-:Y:S01]  /*6470*/  STS [R238+0x200], R9 ;  /* 0x00020009ee007388 */ /* 0x000fe20000000800 */
[----:B------:R-:W-:Y:S01]  /*6480*/  FMUL.FTZ R5, R40, c[0x0][0x2dc] ;  /* 0x0000b70028057a20 */ /* 0x000fe20000410000 */
[----:B------:R-:W-:Y:S01]  /*6490*/  F2FP.PACK_AB R12, R12, R90 ;  /* 0x0000005a0c0c723e */ /* 0x000fe200000000ff */
[----:B------:R-:W-:Y:S01]  /*64a0*/  FMUL.FTZ R92, R92, c[0x0][0x2e0] ;  /* 0x0000b8005c5c7a20 */ /* 0x000fe20000410000 */
[----:B------:R2:W-:Y:S01]  /*64b0*/  STS [R239], R8 ;  /* 0x00000008ef007388 */ /* 0x0005e20000000800 */
[----:B------:R-:W-:-:S02]  /*64c0*/  FMUL.FTZ R11, R93, c[0x0][0x2e0] ;  /* 0x0000b8005d0b7a20 */ /* 0x000fc40000410000 */
[----:B------:R-:W-:Y:S01]  /*64d0*/  FMUL.FTZ R94, R94, c[0x0][0x2e0] ;  /* 0x0000b8005e5e7a20 */ /* 0x000fe20000410000 */
[----:B------:R3:W-:Y:S01]  /*64e0*/  STS [R239+0x200], R3 ;  /* 0x00020003ef007388 */ /* 0x0007e20000000800 */
        /* <DEDUP_REMOVED lines=47> */
[----:B------:R-:W1:Y:S01]  /*67e0*/  S2R R44, SR_CTAID.Y ;  /* 0x00000000002c7919 */ /* 0x000e620000002600 */
        /* <DEDUP_REMOVED lines=61> */
[----:B------:R-:W1:Y:S01]  /*6bc0*/  S2R R43, SR_CTAID.Z ;  /* 0x00000000002b7919 */ /* 0x000e620000002700 */
        /* <DEDUP_REMOVED lines=27> */
[----:B------:R-:W-:Y:S01]  /*6d80*/  SHF.R.S32.HI R5, RZ, 0x1f, R250 ;  /* 0x0000001fff057819 */ /* 0x000fe200000114fa */
        /* <DEDUP_REMOVED lines=10> */
[----:B------:R-:W-:Y:S01]  /*6e30*/  IMAD R4, R252, c[0x0][0x3a8], RZ ;  /* 0x0000ea00fc047a24 */ /* 0x000fe200078e02ff */
[----:B------:R-:W-:Y:S01]  /*6e40*/  STS [R238+0x9000], R27 ;  /* 0x0090001bee007388 */ /* 0x000fe20000000800 */
[----:B------:R-:W-:Y:S01]  /*6e50*/  FMUL.FTZ R76, R76, c[0x0][0x2dc] ;  /* 0x0000b7004c4c7a20 */ /* 0x000fe20000410000 */
[----:B------:R-:W-:Y:S01]  /*6e60*/  F2FP.PACK_AB R18, R18, R74 ;  /* 0x0000004a1212723e */ /* 0x000fe200000000ff */
[----:B------:R-:W-:Y:S01]  /*6e70*/  FMUL.FTZ R15, R77, c[0x0][0x2dc] ;  /* 0x0000b7004d0f7a20 */ /* 0x000fe20000410000 */
[----:B------:R-:W-:Y:S01]  /*6e80*/  STS [R238+0x9200], R26 ;  /* 0x0092001aee007388 */ /* 0x000fe20000000800 */
[----:B------:R-:W-:-:S02]  /*6e90*/  FMUL.FTZ R78, R78, c[0x0][0x2dc] ;  /* 0x0000b7004e4e7a20 */ /* 0x000fc40000410000 */
[----:B------:R-:W-:Y:S01]  /*6ea0*/  FMUL.FTZ R14, R79, c[0x0][0x2dc] ;  /* 0x0000b7004f0e7a20 */ /* 0x000fe20000410000 */
[----:B------:R-:W-:Y:S01]  /*6eb0*/  F2FP.PACK_AB R15, R15, R76 ;  /* 0x0000004c0f0f723e */ /* 0x000fe200000000ff */
[C---:B------:R-:W-:Y:S01]  /*6ec0*/  IMAD R41, R249.reuse, c[0x0][0x3ac], R4 ;  /* 0x0000eb00f9297a24 */ /* 0x040fe200078e0204 */
[----:B------:R-:W-:Y:S01]  /*6ed0*/  MOV R4, R250 ;  /* 0x000000fa00047202 */ /* 0x000fe20000000f00 */
[----:B------:R-:W-:Y:S01]  /*6ee0*/  IMAD R6, R252, c[0x0][0x3a0], RZ ;  /* 0x0000e800fc067a24 */ /* 0x000fe200078e02ff */
[----:B------:R-:W-:Y:S01]  /*6ef0*/  F2FP.PACK_AB R14, R14, R78 ;  /* 0x0000004e0e0e723e */ /* 0x000fe200000000ff */
[----:B------:R-:W-:Y:S02]  /*6f00*/  STS [R239+0x9000], R23 ;  /* 0x00900017ef007388 */ /* 0x000fe40000000800 */
[C---:B-1----:R-:W-:Y:S02]  /*6f10*/  IMAD R0, R249.reuse, c[0x0][0x3a4], R6 ;  /* 0x0000e900f9007a24 */ /* 0x042fe400078e0206 */
[----:B------:R-:W-:Y:S01]  /*6f20*/  STS [R239+0x9200], R22 ;  /* 0x00920016ef007388 */ /* 0x000fe20000000800 */
[----:B------:R-:W-:-:S03]  /*6f30*/  IMAD.WIDE.U32 R6, R249, c[0x0][0x3a0], R4 ;  /* 0x0000e800f9067a25 */ /* 0x000fc600078e0004 */
[----:B------:R-:W-:Y:S01]  /*6f40*/  STS [R238+0xa000], R21 ;  /* 0x00a00015ee007388 */ /* 0x000fe20000000800 */
[----:B------:R-:W-:Y:S01]  /*6f50*/  IMAD.WIDE.U32 R4, R249, c[0x0][0x3a8], R4 ;  /* 0x0000ea00f9047a25 */ /* 0x000fe200078e0004 */
[----:B------:R-:W-:Y:S02]  /*6f60*/  IADD3 R7, R7, R0, RZ ;  /* 0x0000000007077210 */ /* 0x000fe40007ffe0ff */
[----:B------:R-:W-:Y:S01]  /*6f70*/  STS [R238+0xa200], R20 ;  /* 0x00a20014ee007388 */ /* 0x000fe20000000800 */
[----:B------:R-:W-:Y:S02]  /*6f80*/  SHF.R.S32.HI R0, RZ, 0x1f, R44 ;  /* 0x0000001fff007819 */ /* 0x000fe4000001142c */
[----:B------:R-:W-:Y:S01]  /*6f90*/  IADD3 R5, R5, R41, RZ ;  /* 0x0000002905057210 */ /* 0x000fe20007ffe0ff */
[----:B------:R-:W-:Y:S01]  /*6fa0*/  STS [R239+0xa000], R17 ;  /* 0x00a00011ef007388 */ /* 0x000fe20000000800 */
[----:B------:R-:W-:-:S03]  /*6fb0*/  IMAD.WIDE.U32 R6, R44, c[0x0][0x388], R6 ;  /* 0x0000e2002c067a25 */ /* 0x000fc600078e0006 */
[----:B------:R-:W-:Y:S01]  /*6fc0*/  STS [R239+0xa200], R16 ;  /* 0x00a20010ef007388 */ /* 0x000fe20000000800 */
[C---:B--2---:R-:W-:Y:S02]  /*6fd0*/  IMAD R8, R0.reuse, c[0x0][0x388], RZ ;  /* 0x0000e20000087a24 */ /* 0x044fe400078e02ff */
[----:B---3--:R-:W-:Y:S01]  /*6fe0*/  IMAD R3, R0, c[0x0][0x390], RZ ;  /* 0x0000e40000037a24 */ /* 0x008fe200078e02ff */
[----:B------:R-:W-:Y:S01]  /*6ff0*/  STS [R238+0xb000], R19 ;  /* 0x00b00013ee007388 */ /* 0x000fe20000000800 */
[C---:B------:R-:W-:Y:S01]  /*7000*/  IMAD R0, R44.reuse, c[0x0][0x38c], R8 ;  /* 0x0000e3002c007a24 */ /* 0x040fe200078e0208 */
[----:B------:R-:W-:Y:S01]  /*7010*/  SHF.R.S32.HI R8, RZ, 0x1f, R43 ;  /* 0x0000001fff087819 */ /* 0x000fe2000001142b */
[C---:B------:R-:W-:Y:S01]  /*7020*/  IMAD R3, R44.reuse, c[0x0][0x394], R3 ;  /* 0x0000e5002c037a24 */ /* 0x040fe200078e0203 */
[----:B------:R-:W-:Y:S01]  /*7030*/  STS [R238+0xb200], R18 ;  /* 0x00b20012ee007388 */ /* 0x000fe20000000800 */
[----:B------:R-:W-:Y:S01]  /*7040*/  IMAD.WIDE.U32 R4, R44, c[0x0][0x390], R4 ;  /* 0x0000e4002c047a25 */ /* 0x000fe200078e0004 */
[----:B------:R-:W-:-:S02]  /*7050*/  IADD3 R7, R7, R0, RZ ;  /* 0x0000000007077210 */ /* 0x000fc40007ffe0ff */
[----:B------:R-:W-:Y:S01]  /*7060*/  STS [R239+0xb000], R15 ;  /* 0x00b0000fef007388 */ /* 0x000fe20000000800 */
[C---:B------:R-:W-:Y:S01]  /*7070*/  IMAD R0, R8.reuse, c[0x0][0x3b8], RZ ;  /* 0x0000ee0008007a24 */ /* 0x040fe200078e02ff */
[----:B------:R-:W-:Y:S01]  /*7080*/  IADD3 R5, R5, R3, RZ ;  /* 0x0000000305057210 */ /* 0x000fe20007ffe0ff */
[----:B------:R-:W-:Y:S01]  /*7090*/  IMAD R3, R8, c[0x0][0x3c0], RZ ;  /* 0x0000f00008037a24 */ /* 0x000fe200078e02ff */
[----:B------:R-:W-:Y:S01]  /*70a0*/  STS [R239+0xb200], R14 ;  /* 0x00b2000eef007388 */ /* 0x000fe20000000800 */
[C---:B------:R-:W-:Y:S02]  /*70b0*/  IMAD R0, R43.reuse, c[0x0][0x3bc], R0 ;  /* 0x0000ef002b007a24 */ /* 0x040fe400078e0200 */
[C---:B------:R-:W-:Y:S01]  /*70c0*/  IMAD R3, R43.reuse, c[0x0][0x3c4], R3 ;  /* 0x0000f1002b037a24 */ /* 0x040fe200078e0203 */
[----:B------:R-:W-:Y:S01]  /*70d0*/  BAR.SYNC.DEFER_BLOCKING 0x0 ;  /* 0x0000000000007b1d */ /* 0x000fe20000010000 */
[----:B------:R-:W-:-:S04]  /*70e0*/  IMAD.WIDE.U32 R6, R43, c[0x0][0x3b8], R6 ;  /* 0x0000ee002b067a25 */ /* 0x000fc800078e0006 */
[----:B------:R-:W-:Y:S01]  /*70f0*/  IMAD.WIDE.U32 R4, R43, c[0x0][0x3c0], R4 ;  /* 0x0000f0002b047a25 */ /* 0x000fe200078e0004 */
[----:B------:R-:W-:-:S04]  /*7100*/  IADD3 R7, R7, R0, RZ ;  /* 0x0000000007077210 */ /* 0x000fc80007ffe0ff */
[----:B------:R-:W-:Y:S01]  /*7110*/  IADD3 R5, R5, R3, RZ ;  /* 0x0000000305057210 */ /* 0x000fe20007ffe0ff */
[----:B----4-:R-:W-:Y:S01]  /*7120*/  IMAD.WIDE.U32 R10, R248, c[0x0][0x3a0], R6 ;  /* 0x0000e800f80a7a25 */ /* 0x010fe200078e0006 */
[----:B------:R-:W-:-:S03]  /*7130*/  SHF.R.S32.HI R3, RZ, 0x1f, R248 ;  /* 0x0000001fff037819 */ /* 0x000fc600000114f8 */
[----:B------:R-:W-:Y:S01]  /*7140*/  IMAD.WIDE.U32 R8, R248, c[0x0][0x3a8], R4 ;  /* 0x0000ea00f8087a25 */ /* 0x000fe200078e0004 */
[----:B------:R-:W-:-:S03]  /*7150*/  LEA R6, P1, R10, c[0x0][0x340], 0x1 ;  /* 0x0000d0000a067a11 */ /* 0x000fc600078208ff */
[C---:B------:R-:W-:Y:S01]  /*7160*/  IMAD R0, R3.reuse, c[0x0][0x3a0], RZ ;  /* 0x0000e80003007a24 */ /* 0x040fe200078e02ff */
[----:B------:R-:W-:Y:S01]  /*7170*/  LEA R4, P0, R8, c[0x0][0x348], 0x1 ;  /* 0x0000d20008047a11 */ /* 0x000fe200078008ff */
[----:B------:R-:W-:Y:S02]  /*7180*/  IMAD R3, R3, c[0x0][0x3a8], RZ ;  /* 0x0000ea0003037a24 */ /* 0x000fe400078e02ff */
[C---:B------:R-:W-:Y:S01]  /*7190*/  IMAD R0, R248.reuse, c[0x0][0x3a4], R0 ;  /* 0x0000e900f8007a24 */ /* 0x040fe200078e0200 */
[----:B------:R-:W1:Y:S01]  /*71a0*/  LDS.128 R56, [R205+0x9000] ;  /* 0x00900000cd387984 */ /* 0x000e620000000c00 */
[----:B------:R-:W-:-:S03]  /*71b0*/  IMAD R3, R248, c[0x0][0x3ac], R3 ;  /* 0x0000eb00f8037a24 */ /* 0x000fc600078e0203 */
[----:B------:R-:W2:Y:S01]  /*71c0*/  LDS.128 R48, [R205+0xb000] ;  /* 0x00b00000cd307984 */ /* 0x000ea20000000c00 */
[----:B------:R-:W-:Y:S02]  /*71d0*/  IADD3 R0, R11, R0, RZ ;  /* 0x000000000b007210 */ /* 0x000fe40007ffe0ff */
[----:B------:R-:W-:Y:S01]  /*71e0*/  IADD3 R3, R9, R3, RZ ;  /* 0x0000000309037210 */ /* 0x000fe20007ffe0ff */
[----:B------:R-:W3:Y:S01]  /*71f0*/  LDS.128 R40, [R205+0xd000] ;  /* 0x00d00000cd287984 */ /* 0x000ee20000000c00 */
[----:B------:R-:W-:Y:S02]  /*7200*/  LEA.HI.X R7, R10, c[0x0][0x344], R0, 0x1, P1 ;  /* 0x0000d1000a077a11 */ /* 0x000fe400008f0c00 */
[----:B------:R-:W-:Y:S01]  /*7210*/  LEA.HI.X R5, R8, c[0x0][0x34c], R3, 0x1, P0 ;  /* 0x0000d30008057a11 */ /* 0x000fe200000f0c03 */
[----:B------:R-:W4:Y:S01]  /*7220*/  LDS.128 R52, [R205+0xa000] ;  /* 0x00a00000cd347984 */ /* 0x000f220000000c00 */
[----:B------:R-:W-:Y:S02]  /*7230*/  MOV R3, c[0x0][0x3a0] ;  /* 0x0000e80000037a02 */ /* 0x000fe40000000f00 */
[----:B------:R-:W-:Y:S01]  /*7240*/  MOV R0, c[0x0][0x3a8] ;  /* 0x0000ea0000007a02 */ /* 0x000fe20000000f00 */
[----:B------:R-:W3:Y:S01]  /*7250*/  LDS.128 R44, [R205+0xc000] ;  /* 0x00c00000cd2c7984 */ /* 0x000ee20000000c00 */
[----:B------:R-:W-:-:S02]  /*7260*/  MOV R11, c[0x0][0x3a4] ;  /* 0x0000e900000b7a02 */ /* 0x000fc40000000f00 */
[C---:B------:R-:W-:Y:S01]  /*7270*/  LEA R10, P1, R3.reuse, R6, 0x7 ;  /* 0x00000006030a7211 */ /* 0x040fe200078238ff */
[----:B------:R-:W4:Y:S01]  /*7280*/  LDS.128 R36, [R205+0xe000] ;  /* 0x00e00000cd247984 */ /* 0x000f220000000c00 */
[----:B------:R-:W-:Y:S02]  /*7290*/  MOV R9, c[0x0][0x3ac] ;  /* 0x0000eb0000097a02 */ /* 0x000fe40000000f00 */
[C---:B------:R-:W-:Y:S01]  /*72a0*/  LEA R8, P0, R0.reuse, R4, 0x7 ;  /* 0x0000000400087211 */ /* 0x040fe200078038ff */
[----:B------:R-:W4:Y:S01]  /*72b0*/  LDS.128 R32, [R205+0xf000] ;  /* 0x00f00000cd207984 */ /* 0x000f220000000c00 */
[----:B------:R-:W-:Y:S02]  /*72c0*/  LEA.HI.X R11, R3, R7, R11, 0x7, P1 ;  /* 0x00000007030b7211 */ /* 0x000fe400008f3c0b */
[----:B------:R-:W-:Y:S01]  /*72d0*/  LEA.HI.X R9, R0, R5, R9, 0x7, P0 ;  /* 0x0000000500097211 */ /* 0x000fe200000f3c09 */
[----:B------:R-:W4:Y:S04]  /*72e0*/  LDS.128 R24, [R205+0x11000] ;  /* 0x01100000cd187984 */ /* 0x000f280000000c00 */
[----:B------:R-:W4:Y:S04]  /*72f0*/  LDS.128 R16, [R205+0x13000] ;  /* 0x01300000cd107984 */ /* 0x000f280000000c00 */
[----:B------:R-:W4:Y:S04]  /*7300*/  LDS.128 R28, [R205+0x10000] ;  /* 0x01000000cd1c7984 */ /* 0x000f280000000c00 */
[----:B------:R-:W4:Y:S04]  /*7310*/  LDS.128 R20, [R205+0x12000] ;  /* 0x01200000cd147984 */ /* 0x000f280000000c00 */
[----:B------:R-:W4:Y:S04]  /*7320*/  LDS.128 R12, [R205+0x14000] ;  /* 0x01400000cd0c7984 */ /* 0x000f280000000c00 */
        /* <DEDUP_REMOVED lines=12> */
.L_x_484:
        /* <DEDUP_REMOVED lines=9> */
.L_x_491:
[----:B------:R-:W-:Y:S05]  /*7480*/  EXIT ;  /* 0x000000000000794d */ /* 0x000fea0003800000 */
.L_x_493:
        /* <DEDUP_REMOVED lines=15> */
.L_x_682:


//--------------------- .text._ZN5flash44flash_bwd_dq_dk_dv_loop_seqk_parallel_kernelI23Flash_bwd_kernel_traitsILi96ELi64ELi128ELi8ELi2ELi4ELi4ELb0ELb0EN7cutlass6half_tE19Flash_kernel_traitsILi96ELi64ELi128ELi8ES3_EELb0ELb1ELb0ELb0ELb1ELb1ELb1EEEvNS_16Flash_bwd_paramsE --------------------------
	.section	.text._ZN5flash44flash_bwd_dq_dk_dv_loop_seqk_parallel_kernelI23Flash_bwd_kernel_traitsILi96ELi64ELi128ELi8ELi2ELi4ELi4ELb0ELb0EN7cutlass6half_tE19Flash_kernel_traitsILi96ELi64ELi128ELi8ES3_EELb0ELb1ELb0ELb0ELb1ELb1ELb1EEEvNS_16Flash_bwd_paramsE,"ax",@progbits
	.sectioninfo	@"SHI_REGISTERS=255"
	.align	128
        .global         _ZN5flash44flash_bwd_dq_dk_dv_loop_seqk_parallel_kernelI23Flash_bwd_kernel_traitsILi96ELi64ELi128ELi8ELi2ELi4ELi4ELb0ELb0EN7cutlass6half_tE19Flash_kernel_traitsILi96ELi64ELi128ELi8ES3_EELb0ELb1ELb0ELb0ELb1ELb1ELb1EEEvNS_16Flash_bwd_paramsE
        .type           _ZN5flash44flash_bwd_dq_dk_dv_loop_seqk_parallel_kernelI23Flash_bwd_kernel_traitsILi96ELi64ELi128ELi8ELi2ELi4ELi4ELb0ELb0EN7cutlass6half_tE19Flash_kernel_traitsILi96ELi64ELi128ELi8ES3_EELb0ELb1ELb0ELb0ELb1ELb1ELb1EEEvNS_16Flash_bwd_paramsE,@function
        .size           _ZN5flash44flash_bwd_dq_dk_dv_loop_seqk_parallel_kernelI23Flash_bwd_kernel_traitsILi96ELi64ELi128ELi8ELi2ELi4ELi4ELb0ELb0EN7cutlass6half_tE19Flash_kernel_traitsILi96ELi64ELi128ELi8ES3_EELb0ELb1ELb0ELb0ELb1ELb1ELb1EEEvNS_16Flash_bwd_paramsE,(.L_x_683 - _ZN5flash44flash_bwd_dq_dk_dv_loop_seqk_parallel_kernelI23Flash_bwd_kernel_traitsILi96ELi64ELi128ELi8ELi2ELi4ELi4ELb0ELb0EN7cutlass6half_tE19Flash_kernel_traitsILi96ELi64ELi128ELi8ES3_EELb0ELb1ELb0ELb0ELb1ELb1ELb1EEEvNS_16Flash_bwd_paramsE)
        .other          _ZN5flash44flash_bwd_dq_dk_dv_loop_seqk_parallel_kernelI23Flash_bwd_kernel_traitsILi96ELi64ELi128ELi8ELi2ELi4ELi4ELb0ELb0EN7cutlass6half_tE19Flash_kernel_traitsILi96ELi64ELi128ELi8ES3_EELb0ELb1ELb0ELb0ELb1ELb1ELb1EEEvNS_16Flash_bwd_paramsE,@"STO_CUDA_ENTRY STV_DEFAULT"
_ZN5flash44flash_bwd_dq_dk_dv_loop_seqk_parallel_kernelI23Flash_bwd_kernel_traitsILi96ELi64ELi128ELi8ELi2ELi4ELi4ELb0ELb0EN7cutlass6half_tE19Flash_kernel_traitsILi96ELi64ELi128ELi8ES3_EELb0ELb1ELb0ELb0ELb1ELb1ELb1EEEvNS_16Flash_bwd_paramsE:
.text._ZN5flash44flash_bwd_dq_dk_dv_loop_seqk_parallel_kernelI23Flash_bwd_kernel_traitsILi96ELi64ELi128ELi8ELi2ELi4ELi4ELb0ELb0EN7cutlass6half_tE19Flash_kernel_traitsILi96ELi64ELi128ELi8ES3_EELb0ELb1ELb0ELb0ELb1ELb1ELb1EEEvNS_16Flash_bwd_paramsE:
        /* <DEDUP_REMOVED lines=28> */
[----:B------:R-:W-:Y:S01]  /*01c0*/  ULDC UR14, c[0x0][0x1c0] ;  /* 0x00007000000e7ab9 */ /* 0x000fe20000000800 */
[CC--:B------:R-:W-:Y:S01]  /*01d0*/  LEA.HI R5, R20.reuse, R21.reuse, RZ, 0x2 ;  /* 0x0000001514057211 */ /* 0x0c0fe200078f10ff */
[----:B------:R-:W-:Y:S01]  /*01e0*/  ULDC UR13, c[0x0][0x224] ;  /* 0x00008900000d7ab9 */ /* 0x000fe20000000800 */
[CC--:B------:R-:W-:Y:S01]  /*01f0*/  LEA.HI R11, R20.reuse, R21.reuse, RZ, 0x4 ;  /* 0x00000015140b7211 */ /* 0x0c0fe200078f20ff */
[----:B------:R-:W-:Y:S01]  /*0200*/  UMOV UR15, 0x4 ;  /* 0x00000004000f7882 */ /* 0x000fe20000000000 */
[--C-:B------:R-:W-:Y:S01]  /*0210*/  SHF.R.S32.HI R7, RZ, 0x2, R5.reuse ;  /* 0x00000002ff077819 */ /* 0x100fe20000011405 */
[----:B------:R-:W-:Y:S01]  /*0220*/  ULDC.64 UR26, c[0x0][0x200] ;  /* 0x00008000001a7ab9 */ /* 0x000fe20000000a00 */
[----:B------:R-:W-:Y:S01]  /*0230*/  LEA.HI R9, R20, R21, RZ, 0x5 ;  /* 0x0000001514097211 */ /* 0x000fe200078f28ff */
[----:B------:R-:W-:Y:S01]  /*0240*/  ULDC.64 UR24, c[0x0][0x3c8] ;  /* 0x0000f20000187ab9 */ /* 0x000fe20000000a00 */
[----:B------:R-:W-:Y:S01]  /*0250*/  SHF.R.S32.HI R0, RZ, 0x1f, R5 ;  /* 0x0000001fff007819 */ /* 0x000fe20000011405 */
[----:B------:R-:W-:Y:S01]  /*0260*/  ULDC UR12, c[0x0][0x224] ;  /* 0x00008900000c7ab9 */ /* 0x000fe20000000800 */
        /* <DEDUP_REMOVED lines=18> */
[--C-:B------:R-:W-:Y:S01]  /*0390*/  SHF.R.S32.HI R0, RZ, 0x5, R9.reuse ;  /* 0x00000005ff007819 */ /* 0x100fe20000011409 */
[----:B------:R-:W-:Y:S01]  /*03a0*/  IMAD.IADD R15, R8, 0x1, -R2 ;  /* 0x00000001080f7824 */ /* 0x000fe200078e0a02 */
[----:B------:R-:W-:Y:S01]  /*03b0*/  SHF.R.S32.HI R2, RZ, 0x1f, R9 ;  /* 0x0000001fff027819 */ /* 0x000fe20000011409 */
[----:B------:R-:W-:Y:S01]  /*03c0*/  UIMAD UR17, UR4, UR17, URZ ;  /* 0x00000011041172a4 */ /* 0x000fe2000f8e023f */
[----:B------:R-:W-:Y:S01]  /*03d0*/  LEA.HI R13, R20, R21, RZ, 0x3 ;  /* 0x00000015140d7211 */ /* 0x000fe200078f18ff */
[----:B------:R-:W-:Y:S01]  /*03e0*/  IMAD R247, R0, 0x8, R6 ;  /* 0x0000000800f77824 */ /* 0x000fe200078e0206 */
[----:B------:R-:W-:Y:S01]  /*03f0*/  LEA.HI R22, R4, R3, RZ, 0x2 ;  /* 0x0000000304167211 */ /* 0x000fe200078f10ff */
[----:B------:R-:W-:Y:S01]  /*0400*/  USHF.R.S32.HI UR18, URZ, 0x1f, UR19 ;  /* 0x0000001f3f127899 */ /* 0x000fe20008011413 */
[-C--:B------:R-:W-:Y:S01]  /*0410*/  LEA.HI R3, R9, R0.reuse, RZ, 0x1 ;  /* 0x0000000009037211 */ /* 0x080fe200078f08ff */
[----:B------:R-:W-:Y:S01]  /*0420*/  ULDC.64 UR28, c[0x0][0x118] ;  /* 0x00004600001c7ab9 */ /* 0x000fe20000000a00 */
[----:B------:R-:W-:-:S02]  /*0430*/  LEA.HI R2, R2, R0, RZ, 0x2 ;  /* 0x0000000002027211 */ /* 0x000fc400078f10ff */
[----:B------:R-:W-:Y:S02]  /*0440*/  SHF.R.S32.HI R7, RZ, 0x3, R13 ;  /* 0x00000003ff077819 */ /* 0x000fe4000001140d */
[----:B------:R-:W-:Y:S02]  /*0450*/  LOP3.LUT R5, R5, 0xfffffffc, RZ, 0xc0, !PT ;  /* 0xfffffffc05057812 */ /* 0x000fe400078ec0ff */
[----:B------:R-:W-:Y:S01]  /*0460*/  LOP3.LUT R4, R3, 0xfffffffe, RZ, 0xc0, !PT ;  /* 0xfffffffe03047812 */ /* 0x000fe200078ec0ff */
[----:B------:R-:W-:Y:S01]  /*0470*/  IMAD.SHL.U32 R3, R7, 0x40, RZ ;  /* 0x0000004007037824 */ /* 0x000fe200078e00ff */
[----:B------:R-:W-:Y:S01]  /*0480*/  LOP3.LUT R2, R2, 0xfffffffc, RZ, 0xc0, !PT ;  /* 0xfffffffc02027812 */ /* 0x000fe200078ec0ff */
[----:B------:R-:W-:Y:S01]  /*0490*/  IMAD.IADD R17, R21, 0x1, -R5 ;  /* 0x0000000115117824 */ /* 0x000fe200078e0a05 */
[----:B------:R-:W-:Y:S01]  /*04a0*/  LEA.HI R7, R20, R21, RZ, 0x6 ;  /* 0x0000001514077211 */ /* 0x000fe200078f30ff */
[C---:B------:R-:W-:Y:S01]  /*04b0*/  IMAD.IADD R183, R0.reuse, 0x1, -R4 ;  /* 0x0000000100b77824 */ /* 0x040fe200078e0a04 */
[----:B------:R-:W-:Y:S01]  /*04c0*/  LOP3.LUT R4, R13, 0xfffffff8, RZ, 0xc0, !PT ;  /* 0xfffffff80d047812 */ /* 0x000fe200078ec0ff */
[----:B------:R-:W-:Y:S01]  /*04d0*/  IMAD.IADD R14, R0, 0x1, -R2 ;  /* 0x00000001000e7824 */ /* 0x000fe200078e0a02 */
[----:B------:R-:W-:Y:S01]  /*04e0*/  LOP3.LUT R0, R3, 0xc0, RZ, 0xc0, !PT ;  /* 0x000000c003007812 */ /* 0x000fe200078ec0ff */
[----:B------:R-:W-:Y:S01]  /*04f0*/  IMAD.SHL.U32 R18, R17, 0x8, RZ ;  /* 0x0000000811127824 */ /* 0x000fe200078e00ff */
[----:B------:R-:W-:Y:S01]  /*0500*/  LOP3.LUT R2, R11, 0xfffffff0, RZ, 0xc0, !PT ;  /* 0xfffffff00b027812 */ /* 0x000fe200078ec0ff */
[----:B------:R-:W-:Y:S01]  /*0510*/  IMAD.IADD R4, R21, 0x1, -R4 ;  /* 0x0000000115047824 */ /* 0x000fe200078e0a04 */
[----:B------:R-:W-:-:S02]  /*0520*/  SHF.R.U32.HI R5, RZ, 0x3, R0 ;  /* 0x00000003ff057819 */ /* 0x000fc40000011600 */
[----:B------:R-:W-:Y:S01]  /*0530*/  LOP3.LUT R3, R0, 0x18, R18, 0xf8, !PT ;  /* 0x0000001800037812 */ /* 0x000fe200078ef812 */
[----:B------:R-:W-:Y:S01]  /*0540*/  IMAD.IADD R0, R21, 0x1, -R2 ;  /* 0x0000000115007824 */ /* 0x000fe200078e0a02 */
[----:B------:R-:W-:Y:S01]  /*0550*/  LEA.HI R2, R4, R4, RZ, 0x1 ;  /* 0x0000000404027211 */ /* 0x000fe200078f08ff */
[----:B------:R1:W-:Y:S01]  /*0560*/  STL [R1+0x10], R18 ;  /* 0x0000101201007387 */ /* 0x0003e20000100800 */
[----:B------:R-:W-:Y:S02]  /*0570*/  LOP3.LUT R9, R3, R5, RZ, 0x3c, !PT ;  /* 0x0000000503097212 */ /* 0x000fe400078e3cff */
[----:B------:R-:W-:Y:S02]  /*0580*/  SHF.R.S32.HI R6, RZ, 0x1f, R0 ;  /* 0x0000001fff067819 */ /* 0x000fe40000011400 */
[-C--:B------:R-:W-:Y:S01]  /*0590*/  LEA.HI R3, R0, R0.reuse, RZ, 0x1 ;  /* 0x0000000000037211 */ /* 0x080fe200078f08ff */
[----:B------:R-:W-:Y:S01]  /*05a0*/  IMAD.U32 R247, R247, 0x20, R9 ;  /* 0x00000020f7f77824 */ /* 0x000fe200078e0009 */
[----:B------:R-:W-:-:S02]  /*05b0*/  LEA.HI R12, R6, R0, RZ, 0x3 ;  /* 0x00000000060c7211 */ /* 0x000fc400078f18ff */
[----:B------:R-:W-:Y:S02]  /*05c0*/  LOP3.LUT R5, R2, 0x3fffffe, RZ, 0xc0, !PT ;  /* 0x03fffffe02057812 */ /* 0x000fe400078ec0ff */
[----:B------:R-:W-:Y:S02]  /*05d0*/  SHF.R.S32.HI R11, RZ, 0x6, R7 ;  /* 0x00000006ff0b7819 */ /* 0x000fe40000011407 */
[----:B------:R-:W-:Y:S01]  /*05e0*/  LOP3.LUT R8, R3, 0x7fffffe, RZ, 0xc0, !PT ;  /* 0x07fffffe03087812 */ /* 0x000fe200078ec0ff */
[----:B------:R-:W-:Y:S01]  /*05f0*/  IMAD.IADD R7, R4, 0x1, -R5 ;  /* 0x0000000104077824 */ /* 0x000fe200078e0a05 */
[----:B------:R-:W-:Y:S01]  /*0600*/  LOP3.LUT R6, R12, 0xfffffff8, RZ, 0xc0, !PT ;  /* 0xfffffff80c067812 */ /* 0x000fe200078ec0ff */
[----:B------:R-:W-:Y:S01]  /*0610*/  IMAD R5, R11, 0x4, R15 ;  /* 0x000000040b057824 */ /* 0x000fe200078e020f */
[----:B------:R-:W-:Y:S01]  /*0620*/  LOP3.LUT P4, RZ, R10, 0x2, RZ, 0xc0, !PT ;  /* 0x000000020aff7812 */ /* 0x000fe2000788c0ff */
[----:B------:R-:W-:Y:S01]  /*0630*/  IMAD.IADD R9, R0, 0x1, -R8 ;  /* 0x0000000100097824 */ /* 0x000fe200078e0a08 */
[----:B------:R-:W-:Y:S01]  /*0640*/  LEA.HI R8, R20, R21, RZ, 0x7 ;  /* 0x0000001514087211 */ /* 0x000fe200078f38ff */
[----:B------:R-:W-:Y:S01]  /*0650*/  IMAD.IADD R16, R0, 0x1, -R6 ;  /* 0x0000000100107824 */ /* 0x000fe200078e0a06 */
[----:B------:R-:W-:Y:S01]  /*0660*/  SHF.R.S32.HI R0, RZ, 0x1, R2 ;  /* 0x00000001ff007819 */ /* 0x000fe20000011402 */
[----:B------:R-:W-:Y:S01]  /*0670*/  IMAD R19, R5, 0x8, R7 ;  /* 0x0000000805137824 */ /* 0x000fe200078e0207 */
[--C-:B------:R-:W-:Y:S01]  /*0680*/  SHF.R.S32.HI R7, RZ, 0x1, R3.reuse ;  /* 0x00000001ff077819 */ /* 0x100fe20000011403 */
[----:B------:R-:W-:Y:S01]  /*0690*/  IMAD.SHL.U32 R4, R4, 0x40, RZ ;  /* 0x0000004004047824 */ /* 0x000fe200078e00ff */
[C---:B------:R-:W-:Y:S01]  /*06a0*/  LOP3.LUT P6, RZ, R0.reuse, 0x2, RZ, 0xc0, !PT ;  /* 0x0000000200ff7812 */ /* 0x040fe200078cc0ff */
[----:B------:R-:W-:Y:S01]  /*06b0*/  IMAD.SHL.U32 R0, R0, 0x40, RZ ;  /* 0x0000004000007824 */ /* 0x000fe200078e00ff */
[----:B------:R-:W-:Y:S01]  /*06c0*/  SHF.R.S32.HI R3, RZ, 0x1f, R3 ;  /* 0x0000001fff037819 */ /* 0x000fe20000011403 */
[----:B------:R-:W-:Y:S01]  /*06d0*/  IMAD.SHL.U32 R2, R14, 0x10, RZ ;  /* 0x000000100e027824 */ /* 0x000fe200078e00ff */
[----:B------:R-:W-:Y:S01]  /*06e0*/  LOP3.LUT R5, R4, 0x1c0, RZ, 0xc0, !PT ;  /* 0x000001c004057812 */ /* 0x000fe200078ec0ff */
[----:B------:R-:W-:Y:S01]  /*06f0*/  IMAD.SHL.U32 R21, R21, 0x2, RZ ;  /* 0x0000000215157824 */ /* 0x000fe200078e00ff */
[----:B------:R-:W-:-:S02]  /*0700*/  LEA.HI R3, R3, R7, RZ, 0x2 ;  /* 0x0000000703037211 */ /* 0x000fc400078f10ff */
[----:B------:R-:W-:Y:S02]  /*0710*/  LOP3.LUT R0, R0, 0xc0, RZ, 0xc0, !PT ;  /* 0x000000c000007812 */ /* 0x000fe400078ec0ff */
[----:B------:R-:W-:Y:S02]  /*0720*/  LOP3.LUT R4, R3, 0xfffffffc, RZ, 0xc0, !PT ;  /* 0xfffffffc03047812 */ /* 0x000fe400078ec0ff */
[----:B------:R-:W-:Y:S02]  /*0730*/  LOP3.LUT R3, R0, 0x8, R13, 0xf8, !PT ;  /* 0x0000000800037812 */ /* 0x000fe400078ef80d */
[----:B------:R-:W-:Y:S02]  /*0740*/  SHF.R.U32.HI R0, RZ, 0x3, R0 ;  /* 0x00000003ff007819 */ /* 0x000fe40000011600 */
[----:B------:R-:W-:Y:S02]  /*0750*/  LOP3.LUT R6, R10, 0x1, RZ, 0xc0, !PT ;  /* 0x000000010a067812 */ /* 0x000fe400078ec0ff */
[----:B------:R-:W-:-:S02]  /*0760*/  LOP3.LUT R2, R5, 0x30, R2, 0xf8, !PT ;  /* 0x0000003005027812 */ /* 0x000fc400078ef802 */
[----:B------:R-:W-:Y:S02]  /*0770*/  LOP3.LUT R173, R3, R0, RZ, 0x3c, !PT ;  /* 0x0000000003ad7212 */ /* 0x000fe400078e3cff */
[----:B------:R-:W-:Y:S02]  /*0780*/  ISETP.NE.U32.AND P5, PT, R6, 0x1, PT ;  /* 0x000000010600780c */ /* 0x000fe40003fa5070 */
[----:B------:R-:W-:Y:S01]  /*0790*/  LOP3.LUT R2, R2, 0x8, R13, 0xf8, !PT ;  /* 0x0000000802027812 */ /* 0x000fe200078ef80d */
[----:B------:R-:W-:Y:S01]  /*07a0*/  IMAD.IADD R13, R7, 0x1, -R4 ;  /* 0x00000001070d7824 */ /* 0x000fe200078e0a04 */
[----:B------:R-:W-:Y:S01]  /*07b0*/  SHF.R.U32.HI R0, RZ, 0x3, R5 ;  /* 0x00000003ff007819 */ /* 0x000fe20000011605 */
[----:B------:R-:W-:Y:S01]  /*07c0*/  IMAD.SHL.U32 R5, R17, 0x2, RZ ;  /* 0x0000000211057824 */ /* 0x000fe200078e00ff */
[----:B------:R-:W-:Y:S01]  /*07d0*/  LEA.HI R6, R10, R10, RZ, 0x1 ;  /* 0x0000000a0a067211 */ /* 0x000fe200078f08ff */
[----:B------:R-:W-:Y:S01]  /*07e0*/  IMAD.U32 R173, R19, 0x20, R173 ;  /* 0x0000002013ad7824 */ /* 0x000fe200078e00ad */
[----:B-1----:R-:W-:Y:S01]  /*07f0*/  LOP3.LUT R18, R2, R0, RZ, 0x3c, !PT ;  /* 0x0000000002127212 */ /* 0x002fe200078e3cff */
[----:B------:R-:W-:Y:S01]  /*0800*/  IMAD.SHL.U32 R2, R10, 0x40, RZ ;  /* 0x000000400a027824 */ /* 0x000fe200078e00ff */
[----:B------:R-:W-:-:S02]  /*0810*/  LOP3.LUT R0, R6, 0x3fffffe, RZ, 0xc0, !PT ;  /* 0x03fffffe06007812 */ /* 0x000fc400078ec0ff */
[----:B------:R-:W-:Y:S02]  /*0820*/  SHF.R.S32.HI R3, RZ, 0x3, R12 ;  /* 0x00000003ff037819 */ /* 0x000fe4000001140c */
[----:B------:R-:W-:Y:S01]  /*0830*/  LOP3.LUT R2, R2, 0x1c0, RZ, 0xc0, !PT ;  /* 0x000001c002027812 */ /* 0x000fe200078ec0ff */
[----:B------:R-:W-:Y:S01]  /*0840*/  IMAD.IADD R7, R10, 0x1, -R0 ;  /* 0x000000010a077824 */ /* 0x000fe200078e0a00 */
[----:B------:R-:W-:Y:S01]  /*0850*/  SEL R172, R182, 0xffffffe0, !P6 ;  /* 0xffffffe0b6ac7807 */ /* 0x000fe20007000000 */
[----:B------:R-:W-:Y:S01]  /*0860*/  IMAD.SHL.U32 R0, R11, 0x20, RZ ;  /* 0x000000200b007824 */ /* 0x000fe200078e00ff */
[----:B------:R-:W-:Y:S01]  /*0870*/  SEL R186, R186, 0x10, !P5 ;  /* 0x00000010baba7807 */ /* 0x000fe20006800000 */
[----:B------:R-:W-:Y:S02]  /*0880*/  IMAD R11, R3, 0x8, R9 ;  /* 0x00000008030b7824 */ /* 0x000fe400078e0209 */
[----:B------:R-:W-:Y:S01]  /*0890*/  IMAD R177, R14, 0x2, R3 ;  /* 0x000000020eb17824 */ /* 0x000fe200078e0203 */
[----:B------:R-:W-:Y:S01]  /*08a0*/  LOP3.LUT R10, R0, 0x6, R21, 0xf8, !PT ;  /* 0x00000006000a7812 */ /* 0x000fe200078ef815 */
[C---:B------:R-:W-:Y:S01]  /*08b0*/  IMAD R172, R173.reuse, 0x2, R172 ;  /* 0x00000002adac7824 */ /* 0x040fe200078e02ac */
[----:B------:R-:W-:Y:S01]  /*08c0*/  LOP3.LUT R4, R2, 0x20, R0, 0xf8, !PT ;  /* 0x0000002002047812 */ /* 0x000fe200078ef800 */
[----:B------:R-:W-:Y:S01]  /*08d0*/  IMAD R0, R14, 0x200, R5 ;  /* 0x000002000e007824 */ /* 0x000fe200078e0205 */
[----:B------:R-:W-:Y:S01]  /*08e0*/  SHF.R.U32.HI R2, RZ, 0x3, R2 ;  /* 0x00000003ff027819 */ /* 0x000fe20000011602 */
[----:B------:R1:W-:Y:S01]  /*08f0*/  STL [R1+0x8], R10 ;  /* 0x0000080a01007387 */ /* 0x0003e20000100800 */
[----:B------:R-:W-:-:S02]  /*0900*/  IMAD.SHL.U32 R173, R173, 0x2, RZ ;  /* 0x00000002adad7824 */ /* 0x000fc400078e00ff */
[----:B------:R-:W-:Y:S01]  /*0910*/  LOP3.LUT R9, R4, R2, RZ, 0x3c, !PT ;  /* 0x0000000204097212 */ /* 0x000fe200078e3cff */
[----:B------:R-:W-:Y:S01]  /*0920*/  IMAD.SHL.U32 R4, R15, 0x10, RZ ;  /* 0x000000100f047824 */ /* 0x000fe200078e00ff */
[----:B------:R-:W-:-:S05]  /*0930*/  SHF.R.S32.HI R2, RZ, 0x7, R8 ;  /* 0x00000007ff027819 */ /* 0x000fca0000011408 */
[C---:B------:R-:W-:Y:S02]  /*0940*/  IMAD R3, R2.reuse, 0x1000, R5 ;  /* 0x0000100002037824 */ /* 0x040fe400078e0205 */
[----:B------:R-:W-:Y:S02]  /*0950*/  IMAD.SHL.U32 R2, R2, 0x8, RZ ;  /* 0x0000000802027824 */ /* 0x000fe400078e00ff */
[----:B------:R-:W-:-:S03]  /*0960*/  IMAD R5, R183, 0x400, R3 ;  /* 0x00000400b7057824 */ /* 0x000fc600078e0203 */
[----:B------:R-:W-:Y:S01]  /*0970*/  LOP3.LUT R2, R2, 0x8, RZ, 0xc0, !PT ;  /* 0x0000000802027812 */ /* 0x000fe200078ec0ff */
[----:B------:R-:W-:Y:S02]  /*0980*/  IMAD.IADD R9, R9, 0x1, R5 ;  /* 0x0000000109097824 */ /* 0x000fe400078e0205 */
[----:B------:R-:W-:Y:S02]  /*0990*/  IMAD.SHL.U32 R5, R15, 0x8, RZ ;  /* 0x000000080f057824 */ /* 0x000fe400078e00ff */
[----:B------:R-:W-:Y:S02]  /*09a0*/  IMAD.SHL.U32 R189, R9, 0x2, RZ ;  /* 0x0000000209bd7824 */ /* 0x000fe400078e00ff */
[----:B-1----:R-:W-:Y:S01]  /*09b0*/  IMAD R10, R7, 0x20, R0 ;  /* 0x00000020070a7824 */ /* 0x002fe200078e0200 */
[----:B------:R-:W-:Y:S01]  /*09c0*/  SHF.R.S32.HI R0, RZ, 0x1, R6 ;  /* 0x00000001ff007819 */ /* 0x000fe20000011406 */
[----:B------:R-:W-:Y:S01]  /*09d0*/  IMAD.IADD R187, R189, 0x1, R186 ;  /* 0x00000001bdbb7824 */ /* 0x000fe200078e02ba */
[----:B------:R-:W-:-:S02]  /*09e0*/  LOP3.LUT R7, R2, 0x10, R4, 0xf8, !PT ;  /* 0x0000001002077812 */ /* 0x000fc400078ef804 */
[C---:B------:R-:W-:Y:S01]  /*09f0*/  LOP3.LUT P3, RZ, R0.reuse, 0x2, RZ, 0xc0, !PT ;  /* 0x0000000200ff7812 */ /* 0x040fe2000786c0ff */
[----:B------:R-:W-:Y:S01]  /*0a00*/  IMAD.SHL.U32 R0, R0, 0x40, RZ ;  /* 0x0000004000007824 */ /* 0x000fe200078e00ff */
[----:B------:R-:W-:Y:S02]  /*0a10*/  LOP3.LUT R5, R5, 0x8, RZ, 0xc0, !PT ;  /* 0x0000000805057812 */ /* 0x000fe400078ec0ff */
[----:B------:R-:W-:Y:S02]  /*0a20*/  R2P PR, R16, 0x6 ;  /* 0x0000000610007804 */ /* 0x000fe40000000000 */
[----:B------:R-:W-:Y:S02]  /*0a30*/  LOP3.LUT R0, R0, 0xc0, RZ, 0xc0, !PT ;  /* 0x000000c000007812 */ /* 0x000fe400078ec0ff */
[----:B------:R-:W-:Y:S02]  /*0a40*/  IADD3 R188, R189, 0x20, RZ ;  /* 0x00000020bdbc7810 */ /* 0x000fe40007ffe0ff */
[----:B------:R-:W-:-:S02]  /*0a50*/  SHF.R.U32.HI R3, RZ, 0x3, R0 ;  /* 0x00000003ff037819 */ /* 0x000fc40000011600 */
[----:B------:R-:W-:Y:S02]  /*0a60*/  SEL R178, R182, 0xffffffe0, !P1 ;  /* 0xffffffe0b6b27807 */ /* 0x000fe40004800000 */
[----:B------:R-:W-:Y:S01]  /*0a70*/  LOP3.LUT R8, R3, R0, R2, 0x1e, !PT ;  /* 0x0000000003087212 */ /* 0x000fe200078e1e02 */
[----:B------:R-:W-:Y:S01]  /*0a80*/  IMAD.SHL.U32 R0, R16, 0x40, RZ ;  /* 0x0000004010007824 */ /* 0x000fe200078e00ff */
[----:B------:R-:W-:Y:S01]  /*0a90*/  SEL R179, R179, 0x40, P2 ;  /* 0x00000040b3b37807 */ /* 0x000fe20001000000 */
[----:B------:R-:W-:Y:S01]  /*0aa0*/  IMAD.SHL.U32 R2, R13, 0x40, RZ ;  /* 0x000000400d027824 */ /* 0x000fe200078e00ff */
[----:B------:R-:W-:Y:S01]  /*0ab0*/  @P4 IADD3 R188, R189, -0x20, RZ ;  /* 0xffffffe0bdbc4810 */ /* 0x000fe20007ffe0ff */
        /* <DEDUP_REMOVED lines=11> */
[----:B------:R-:W-:Y:S01]  /*0b70*/  IMAD.U32 R177, R177, 0x200, R6 ;  /* 0x00000200b1b17824 */ /* 0x000fe200078e0006 */
[----:B------:R-:W-:Y:S02]  /*0b80*/  SHF.R.S32.HI R4, RZ, 0x2, R22 ;  /* 0x00000002ff047819 */ /* 0x000fe40000011416 */
[----:B------:R-:W-:Y:S01]  /*0b90*/  LEA R245, R8, 0x9000, 0x1 ;  /* 0x0000900008f57811 */ /* 0x000fe200078e08ff */
[----:B------:R-:W-:Y:S01]  /*0ba0*/  IMAD.IADD R181, R0, 0x1, R2 ;  /* 0x0000000100b57824 */ /* 0x000fe200078e0202 */
[----:B------:R-:W-:Y:S01]  /*0bb0*/  LEA R177, R177, 0x15000, 0x1 ;  /* 0x00015000b1b17811 */ /* 0x000fe200078e08ff */
[----:B------:R-:W-:Y:S01]  /*0bc0*/  IMAD R12, R183, 0x10, R4 ;  /* 0x00000010b70c7824 */ /* 0x000fe200078e0204 */
[----:B------:R-:W-:Y:S01]  /*0bd0*/  LOP3.LUT P0, RZ, R13, 0x2, RZ, 0xc0, !PT ;  /* 0x000000020dff7812 */ /* 0x000fe2000780c0ff */
[----:B------:R-:W-:Y:S01]  /*0be0*/  IMAD R183, R183, 0x200, R0 ;  /* 0x00000200b7b77824 */ /* 0x000fe200078e0200 */
[----:B------:R-:W-:Y:S01]  /*0bf0*/  IADD3 R246, R245, 0x20, RZ ;  /* 0x00000020f5f67810 */ /* 0x000fe20007ffe0ff */
[----:B------:R-:W-:Y:S01]  /*0c00*/  IMAD.MOV.U32 R4, RZ, RZ, 0x1 ;  /* 0x00000001ff047424 */ /* 0x000fe200078e00ff */
[C---:B------:R-:W-:Y:S01]  /*0c10*/  IADD3 R0, R12.reuse, -0x40, RZ ;  /* 0xffffffc00c007810 */ /* 0x040fe20007ffe0ff */
[C---:B------:R-:W-:Y:S01]  /*0c20*/  IMAD.IADD R178, R177.reuse, 0x1, R178 ;  /* 0x00000001b1b27824 */ /* 0x040fe200078e02b2 */
[----:B------:R-:W-:Y:S01]  /*0c30*/  STL [R1+0x18], R12 ;  /* 0x0000180c01007387 */ /* 0x000fe20000100800 */
[----:B------:R-:W-:Y:S01]  /*0c40*/  IMAD.IADD R180, R177, 0x1, R179 ;  /* 0x00000001b1b47824 */ /* 0x000fe200078e02b3 */
[----:B------:R-:W-:Y:S01]  /*0c50*/  SHF.R.S32.HI R2, RZ, 0x1f, R0 ;  /* 0x0000001fff027819 */ /* 0x000fe20000011400 */
[----:B------:R-:W-:Y:S01]  /*0c60*/  IMAD.IADD R183, R183, 0x1, R5 ;  /* 0x00000001b7b77824 */ /* 0x000fe200078e0205 */
[----:B------:R-:W-:Y:S01]  /*0c70*/  IADD3 R4, R12, -c[0x0][0x214], R4 ;  /* 0x800085000c047a10 */ /* 0x000fe20007ffe004 */
[C---:B------:R-:W-:Y:S01]  /*0c80*/  IMAD.SHL.U32 R252, R0.reuse, 0x4, RZ ;  /* 0x0000000400fc7824 */ /* 0x040fe200078e00ff */
[----:B------:R-:W-:Y:S01]  /*0c90*/  SHF.L.U64.HI R2, R0, 0x2, R2 ;  /* 0x0000000200027819 */ /* 0x000fe20000010202 */
[----:B------:R-:W-:Y:S01]  /*0ca0*/  IMAD.IADD R179, R178, 0x1, R179 ;  /* 0x00000001b2b37824 */ /* 0x000fe200078e02b3 */
[----:B------:R-:W-:Y:S01]  /*0cb0*/  SEL R182, R182, 0xffffffe0, !P0 ;  /* 0xffffffe0b6b67807 */ /* 0x000fe20004000000 */
[----:B------:R-:W-:Y:S01]  /*0cc0*/  STL [R1+0x4], R4 ;  /* 0x0000040401007387 */ /* 0x000fe20000100800 */
[----:B------:R-:W-:-:S03]  /*0cd0*/  @P3 IADD3 R246, R245, -0x20, RZ ;  /* 0xffffffe0f5f63810 */ /* 0x000fc60007ffe0ff */
[----:B------:R1:W-:Y:S02]  /*0ce0*/  STL [R1], R2 ;  /* 0x0000000201007387 */ /* 0x0003e40000100800 */
[----:B-1----:R-:W-:Y:S02]  /*0cf0*/  IMAD.SHL.U32 R2, R3, 0x2, RZ ;  /* 0x0000000203027824 */ /* 0x002fe400078e00ff */
.L_x_502:
[----:B------:R-:W-:Y:S01]  /*0d00*/  ULDC.64 UR4, c[0x0][0x258] ;  /* 0x0000960000047ab9 */ /* 0x000fe20000000a00 */
[----:B------:R-:W-:Y:S01]  /*0d10*/  ISETP.NE.U32.AND P1, PT, RZ, c[0x0][0x250], PT ;  /* 0x00009400ff007a0c */ /* 0x000fe20003f25070 */
[----:B------:R-:W-:Y:S02]  /*0d20*/  UISETP.NE.U32.AND UP1, UPT, URZ, UR4, UPT ;  /* 0x000000043f00728c */ /* 0x000fe4000bf25070 */
[----:B------:R-:W-:Y:S01]  /*0d30*/  ULDC.64 UR6, c[0x0][0x258] ;  /* 0x0000960000067ab9 */ /* 0x000fe20000000a00 */
[----:B------:R-:W-:Y:S01]  /*0d40*/  ISETP.NE.AND.EX P1, PT, RZ, c[0x0][0x254], PT, P1 ;  /* 0x00009500ff007a0c */ /* 0x000fe20003f25310 */
[----:B------:R-:W-:Y:S02]  /*0d50*/  UISETP.NE.AND.EX UP1, UPT, URZ, UR5, UPT, UP1 ;  /* 0x000000053f00728c */ /* 0x000fe4000bf25310 */
[----:B------:R-:W-:-:S04]  /*0d60*/  ULDC.64 UR40, c[0x0][0x118] ;  /* 0x0000460000287ab9 */ /* 0x000fc80000000a00 */
[----:B------:R-:W-:-:S05]  /*0d70*/  PLOP3.LUT P0, PT, PT, PT, UP1, 0x80, 0x0 ;  /* 0x000000000000781c */ /* 0x000fca0003f0f018 */
[----:B------:R-:W-:Y:S01]  /*0d80*/  @UP1 UMOV UR4, 0x4 ;  /* 0x0000000400041882 */ /* 0x000fe20000000000 */
[----:B---3--:R-:W1:Y:S01]  /*0d90*/  @P1 S2R R7, SR_CTAID.Y ;  /* 0x0000000000071919 */ /* 0x008e620000002600 */
[----:B------:R-:W-:-:S06]  /*0da0*/  @P1 IMAD.MOV.U32 R6, RZ, RZ, 0x4 ;  /* 0x00000004ff061424 */ /* 0x000fcc00078e00ff */
[----:B------:R-:W2:Y:S01]  /*0db0*/  @P0 S2R R0, SR_CTAID.Y ;  /* 0x0000000000000919 */ /* 0x000ea20000002600 */
[----:B-1----:R-:W-:-:S06]  /*0dc0*/  @P1 IMAD.WIDE R6, R7, R6, c[0x0][0x250] ;  /* 0x0000940007061625 */ /* 0x002fcc00078e0206 */
[----:B------:R-:W3:Y:S01]  /*0dd0*/  @P1 LDG.E R6, [R6.64] ;  /* 0x0000002806061981 */ /* 0x000ee2000c1e1900 */
[----:B--2---:R-:W1:Y:S02]  /*0de0*/  @P0 R2UR UR5, R0 ;  /* 0x00000000000503c2 */ /* 0x004e6400000e0000 */
[----:B-1----:R-:W-:-:S06]  /*0df0*/  @UP1 UIMAD.WIDE UR4, UR5, UR4, UR6 ;  /* 0x00000004050412a5 */ /* 0x002fcc000f8e0206 */
[----:B------:R-:W-:Y:S02]  /*0e00*/  IMAD.U32 R4, RZ, RZ, UR4 ;  /* 0x00000004ff047e24 */ /* 0x000fe4000f8e00ff */
[----:B------:R-:W-:Y:S01]  /*0e10*/  IMAD.U32 R5, RZ, RZ, UR5 ;  /* 0x00000005ff057e24 */ /* 0x000fe2000f8e00ff */
[----:B------:R-:W-:Y:S02]  /*0e20*/  UMOV UR34, URZ ;  /* 0x0000003f00227c82 */ /* 0x000fe40008000000 */
[----:B------:R-:W-:Y:S02]  /*0e30*/  ULDC.64 UR4, c[0x0][0x268] ;  /* 0x00009a0000047ab9 */ /* 0x000fe40000000a00 */
[----:B------:R-:W2:Y:S01]  /*0e40*/  @P0 LDG.E R0, [R4.64] ;  /* 0x0000002804000981 */ /* 0x000ea2000c1e1900 */
[----:B------:R-:W-:-:S04]  /*0e50*/  @!UP1 UISETP.NE.U32.AND UP0, UPT, URZ, UR4, UPT ;  /* 0x000000043f00928c */ /* 0x000fc8000bf05070 */
[----:B------:R-:W-:-:S03]  /*0e60*/  @!UP1 UISETP.NE.AND.EX UP0, UPT, URZ, UR5, UPT, UP0 ;  /* 0x000000053f00928c */ /* 0x000fc6000bf05300 */
[----:B------:R-:W-:Y:S02]  /*0e70*/  ULDC.64 UR4, c[0x0][0x218] ;  /* 0x0000860000047ab9 */ /* 0x000fe40000000a00 */
[----:B------:R-:W-:Y:S02]  /*0e80*/  @!UP1 USEL UR5, URZ, UR5, !UP0 ;  /* 0x000000053f059287 */ /* 0x000fe4000c000000 */
[----:B------:R-:W-:Y:S01]  /*0e90*/  USHF.L.U32 UR35, UR23, 0x7, URZ ;  /* 0x0000000717237899 */ /* 0x000fe2000800063f */
[----:B---3--:R-:W1:Y:S08]  /*0ea0*/  @P1 R2UR UR34, R6 ;  /* 0x00000000062213c2 */ /* 0x008e7000000e0000 */
[----:B--2---:R-:W1:Y:S02]  /*0eb0*/  @P0 R2UR UR36, R0 ;  /* 0x00000000002403c2 */ /* 0x004e6400000e0000 */
[----:B-1----:R-:W-:-:S02]  /*0ec0*/  @UP1 UIADD3 UR36, UR36, -UR34, URZ ;  /* 0x8000002224241290 */ /* 0x002fc4000fffe03f */
[----:B------:R-:W-:-:S04]  /*0ed0*/  @!UP1 UIADD3 UR36, UR5, UR4, -UR34 ;  /* 0x0000000405249290 */ /* 0x000fc8000fffe822 */
[----:B------:R-:W-:-:S06]  /*0ee0*/  UISETP.GE.AND UP0, UPT, UR35, UR36, UPT ;  /* 0x000000242300728c */ /* 0x000fcc000bf06270 */
[----:B------:R-:W-:-:S13]  /*0ef0*/  PLOP3.LUT P0, PT, PT, PT, UP0, 0x80, 0x0 ;  /* 0x000000000000781c */ /* 0x000fda0003f0f008 */
[----:B-----5:R-:W-:Y:S05]  /*0f00*/  @P0 BRA `(.L_x_494) ;  /* 0x0000624000000947 */ /* 0x020fea0003800000 */
[----:B------:R-:W-:Y:S01]  /*0f10*/  IABS R6, c[0x0][0x1c8] ;  /* 0x0000720000067a13 */ /* 0x000fe20000000000 */
[----:B------:R-:W1:Y:S01]  /*0f20*/  S2R R3, SR_CTAID.Z ;  /* 0x0000000000037919 */ /* 0x000e620000002700 */
[----:B------:R-:W2:Y:S01]  /*0f30*/  S2UR UR38, SR_CTAID.Z ;  /* 0x00000000002679c3 */ /* 0x000ea20000002700 */
[----:B------:R-:W-:Y:S01]  /*0f40*/  ULDC UR45, c[0x0][0x1c8] ;  /* 0x00007200002d7ab9 */ /* 0x000fe20000000800 */
[----:B------:R-:W3:Y:S01]  /*0f50*/  I2F.RP R4, R6 ;  /* 0x0000000600047306 */ /* 0x000ee20000209400 */
[----:B------:R-:W4:Y:S01]  /*0f60*/  S2R R7, SR_CTAID.X ;  /* 0x0000000000077919 */ /* 0x000f220000002500 */
[----:B------:R-:W-:Y:S01]  /*0f70*/  ULDC UR48, c[0x0][0x214] ;  /* 0x0000850000307ab9 */ /* 0x000fe20000000800 */
[----:B------:R-:W-:Y:S01]  /*0f80*/  ISETP.NE.AND P2, PT, RZ, c[0x0][0x1c8], PT ;  /* 0x00007200ff007a0c */ /* 0x000fe20003f45270 */
[----:B------:R-:W-:Y:S02]  /*0f90*/  ULDC.U8 UR7, c[0x0][0x328] ;  /* 0x0000ca0000077ab9 */ /* 0x000fe40000000000 */
[----:B------:R-:W5:Y:S01]  /*0fa0*/  S2UR UR39, SR_CTAID.Y ;  /* 0x00000000002779c3 */ /* 0x000f620000002600 */
[----:B------:R-:W-:-:S02]  /*0fb0*/  UIADD3 UR48, UR48, 0x3f, URZ ;  /* 0x0000003f30307890 */ /* 0x000fc4000fffe03f */
[----:B------:R-:W-:Y:S02]  /*0fc0*/  ULDC.64 UR4, c[0x0][0x240] ;  /* 0x0000900000047ab9 */ /* 0x000fe40000000a00 */
[----:B------:R-:W-:Y:S02]  /*0fd0*/  UISETP.NE.AND UP0, UPT, UR7, URZ, UPT ;  /* 0x0000003f0700728c */ /* 0x000fe4000bf05270 */
[----:B------:R-:W-:Y:S02]  /*0fe0*/  UISETP.NE.U32.AND UP1, UPT, URZ, UR4, UPT ;  /* 0x000000043f00728c */ /* 0x000fe4000bf25070 */
[----:B------:R-:W-:Y:S01]  /*0ff0*/  USHF.R.S32.HI UR46, URZ, 0x1f, UR48 ;  /* 0x0000001f3f2e7899 */ /* 0x000fe20008011430 */
[----:B---3--:R-:W3:Y:S01]  /*1000*/  MUFU.RCP R4, R4 ;  /* 0x0000000400047308 */ /* 0x008ee20000001000 */
[----:B------:R-:W-:Y:S02]  /*1010*/  UISETP.NE.AND.EX UP1, UPT, URZ, UR5, UPT, UP1 ;  /* 0x000000053f00728c */ /* 0x000fe4000bf25310 */
[----:B------:R-:W-:Y:S01]  /*1020*/  ULDC UR4, c[0x0][0x214] ;  /* 0x0000850000047ab9 */ /* 0x000fe20000000800 */
[----:B-1----:R-:W-:Y:S01]  /*1030*/  IABS R3, R3 ;  /* 0x0000000300037213 */ /* 0x002fe20000000000 */
[----:B--2---:R-:W-:-:S02]  /*1040*/  ULOP3.LUT UR45, UR38, UR45, URZ, 0x3c, !UPT ;  /* 0x0000002d262d7292 */ /* 0x004fc4000f8e3c3f */
[----:B------:R-:W-:Y:S02]  /*1050*/  ULDC UR53, c[0x0][0x22c] ;  /* 0x00008b0000357ab9 */ /* 0x000fe40000000800 */
[----:B------:R-:W-:Y:S02]  /*1060*/  ULDC UR5, c[0x0][0x1c0] ;  /* 0x0000700000057ab9 */ /* 0x000fe40000000800 */
[----:B------:R-:W-:Y:S01]  /*1070*/  ISETP.LE.AND P1, PT, RZ, UR45, PT ;  /* 0x0000002dff007c0c */ /* 0x000fe2000bf23270 */
[----:B------:R-:W-:Y:S02]  /*1080*/  ULEA.HI UR45, UR46, UR48, URZ, 0x6 ;  /* 0x000000302e2d7291 */ /* 0x000fe4000f8f303f */
[----:B-----5:R-:W-:Y:S01]  /*1090*/  UIMAD.WIDE UR50, UR39, 0x80, URZ ;  /* 0x00000080273278a5 */ /* 0x020fe2000f8e023f */
[----:B---3--:R-:W-:Y:S01]  /*10a0*/  IADD3 R4, R4, 0xffffffe, RZ ;  /* 0x0ffffffe04047810 */ /* 0x008fe20007ffe0ff */
[----:B------:R-:W-:Y:S02]  /*10b0*/  @UP0 UIMAD UR7, UR39, UR4, URZ ;  /* 0x00000004270702a4 */ /* 0x000fe4000f8e023f */
[----:B------:R-:W-:Y:S01]  /*10c0*/  USEL UR48, UR50, URZ, UP1 ;  /* 0x0000003f32307287 */ /* 0x000fe20008800000 */
[----:B------:R-:W1:Y:S01]  /*10d0*/  F2I.FTZ.U32.TRUNC.NTZ R5, R4 ;  /* 0x0000000400057305 */ /* 0x000e62000021f000 */
[----:B------:R-:W-:-:S02]  /*10e0*/  ULOP3.LUT UR50, UR45, 0xffffffc0, URZ, 0xc0, !UPT ;  /* 0xffffffc02d327892 */ /* 0x000fc4000f8ec03f */
[----:B------:R-:W-:Y:S02]  /*10f0*/  UIMAD UR53, UR38, UR53, URZ ;  /* 0x00000035263572a4 */ /* 0x000fe4000f8e023f */
[----:B------:R-:W-:Y:S02]  /*1100*/  @!UP0 UIMAD UR5, UR39, UR5, UR38 ;  /* 0x00000005270582a4 */ /* 0x000fe4000f8e0226 */
[----:B------:R-:W-:Y:S02]  /*1110*/  UIADD3 UR50, UR50, -0x40, URZ ;  /* 0xffffffc032327890 */ /* 0x000fe4000fffe03f */
[----:B------:R-:W-:Y:S02]  /*1120*/  ULDC.U8 UR43, c[0x0][0x3d0] ;  /* 0x0000f400002b7ab9 */ /* 0x000fe40000000000 */
[----:B------:R-:W-:Y:S02]  /*1130*/  ULDC UR44, c[0x0][0x234] ;  /* 0x00008d00002c7ab9 */ /* 0x000fe40000000800 */
[----:B------:R-:W-:-:S02]  /*1140*/  ULDC UR49, c[0x0][0x1c0] ;  /* 0x0000700000317ab9 */ /* 0x000fc40000000800 */
[----:B------:R-:W-:Y:S01]  /*1150*/  USEL UR46, UR51, URZ, UP1 ;  /* 0x0000003f332e7287 */ /* 0x000fe20008800000 */
[--C-:B-1----:R-:W-:Y:S01]  /*1160*/  IMAD.MOV R0, RZ, RZ, -R5.reuse ;  /* 0x000000ffff007224 */ /* 0x102fe200078e0a05 */
[----:B------:R-:W-:Y:S01]  /*1170*/  @UP0 UIMAD UR44, UR38, UR44, UR7 ;  /* 0x0000002c262c02a4 */ /* 0x000fe2000f8e0207 */
        /* <DEDUP_REMOVED lines=10> */
[----:B------:R-:W-:Y:S01]  /*1220*/  USHF.R.S32.HI UR45, URZ, 0x6, UR45 ;  /* 0x000000063f2d7899 */ /* 0x000fe2000801142d */
[----:B------:R-:W-:Y:S01]  /*1230*/  IMAD.HI.U32 R0, R0, R4, RZ ;  /* 0x0000000400007227 */ /* 0x000fe200078e00ff */
[----:B------:R-:W-:Y:S02]  /*1240*/  @!UP0 UIMAD UR44, UR5, UR4, URZ ;  /* 0x00000004052c82a4 */ /* 0x000fe4000f8e023f */
[----:B------:R-:W-:Y:S01]  /*1250*/  USHF.R.S32.HI UR51, URZ, 0x1f, UR50 ;  /* 0x0000001f3f337899 */ /* 0x000fe20008011432 */
[----:B------:R-:W-:-:S04]  /*1260*/  IMAD.MOV R3, RZ, RZ, -R0 ;  /* 0x000000ffff037224 */ /* 0x000fc800078e0a00 */
[----:B------:R-:W-:Y:S02]  /*1270*/  IMAD R3, R6, R3, R4 ;  /* 0x0000000306037224 */ /* 0x000fe400078e0204 */
[----:B----4-:R-:W-:-:S03]  /*1280*/  IMAD.WIDE.U32 R4, R7, c[0x0][0x3d8], RZ ;  /* 0x0000f60007047a25 */ /* 0x010fc600078e00ff */
[----:B------:R-:W-:-:S13]  /*1290*/  ISETP.GT.U32.AND P3, PT, R6, R3, PT ;  /* 0x000000030600720c */ /* 0x000fda0003f64070 */
[----:B------:R-:W-:Y:S01]  /*12a0*/  @!P3 IMAD.IADD R3, R3, 0x1, -R6 ;  /* 0x000000010303b824 */ /* 0x000fe200078e0a06 */
[----:B------:R-:W-:Y:S02]  /*12b0*/  @!P3 IADD3 R0, R0, 0x1, RZ ;  /* 0x000000010000b810 */ /* 0x000fe40007ffe0ff */
[----:B------:R-:W-:Y:S02]  /*12c0*/  ISETP.NE.AND P3, PT, RZ, UR43, PT ;  /* 0x0000002bff007c0c */ /* 0x000fe4000bf65270 */
[----:B------:R-:W-:Y:S01]  /*12d0*/  ISETP.GE.U32.AND P0, PT, R3, R6, PT ;  /* 0x000000060300720c */ /* 0x000fe20003f06070 */
[----:B------:R-:W-:Y:S01]  /*12e0*/  IMAD R3, R7, c[0x0][0x3dc], R5 ;  /* 0x0000f70007037a24 */ /* 0x000fe200078e0205 */
[----:B------:R-:W-:-:S04]  /*12f0*/  SEL R17, R4, RZ, P3 ;  /* 0x000000ff04117207 */ /* 0x000fc80001800000 */
[----:B------:R-:W-:-:S07]  /*1300*/  SEL R20, R3, RZ, P3 ;  /* 0x000000ff03147207 */ /* 0x000fce0001800000 */
        /* <DEDUP_REMOVED lines=9> */
.L_x_495:
[----:B------:R-:W-:-:S04]  /*13a0*/  UIMAD UR43, UR39, UR14, UR38 ;  /* 0x0000000e272b72a4 */ /* 0x000fc8000f8e0226 */
[----:B------:R-:W-:Y:S02]  /*13b0*/  UIMAD UR43, UR43, UR13, URZ ;  /* 0x0000000d2b2b72a4 */ /* 0x000fe4000f8e023f */
.L_x_496:
[----:B------:R-:W2:Y:S04]  /*13c0*/  LDL.64 R4, [R1+0x10] ;  /* 0x0000100001047983 */ /* 0x000ea80000100a00 */
[----:B------:R1:W2:Y:S01]  /*13d0*/  LDL.64 R12, [R1+0x10] ;  /* 0x00001000010c7983 */ /* 0x0002a20000100a00 */
[----:B------:R-:W-:Y:S01]  /*13e0*/  IMAD.U32 R16, RZ, RZ, UR53 ;  /* 0x00000035ff107e24 */ /* 0x000fe2000f8e00ff */
[----:B------:R-:W-:Y:S01]  /*13f0*/  ULDC.64 UR4, c[0x0][0x368] ;  /* 0x0000da0000047ab9 */ /* 0x000fe20000000a00 */
[----:B------:R-:W-:Y:S01]  /*1400*/  MOV R19, UR52 ;  /* 0x0000003400137c02 */ /* 0x000fe20008000f00 */
[----:B------:R-:W3:Y:S01]  /*1410*/  S2R R11, SR_TID.X ;  /* 0x00000000000b7919 */ /* 0x000ee20000002100 */
[----:B------:R-:W-:Y:S02]  /*1420*/  UIMAD UR4, UR47, UR4, URZ ;  /* 0x000000042f0472a4 */ /* 0x000fe4000f8e023f */
[----:B------:R-:W-:Y:S01]  /*1430*/  UIADD3 UR34, UP0, UR35, UR34, URZ ;  /* 0x0000002223227290 */ /* 0x000fe2000ff1e03f */
[----:B------:R-:W4:Y:S01]  /*1440*/  S2R R22, SR_CTAID.Y ;  /* 0x0000000000167919 */ /* 0x000f220000002600 */
[----:B------:R-:W-:-:S02]  /*1450*/  UIMAD UR54, UR39, UR5, UR4 ;  /* 0x00000005273672a4 */ /* 0x000fc4000f8e0204 */
[----:B------:R-:W-:Y:S02]  /*1460*/  UIADD3.X UR37, UR6, UR37, URZ, UP0, !UPT ;  /* 0x0000002506257290 */ /* 0x000fe400087fe43f */
[----:B------:R-:W-:Y:S01]  /*1470*/  ULDC.64 UR4, c[0x0][0x1a0] ;  /* 0x0000680000047ab9 */ /* 0x000fe20000000a00 */
[----:B------:R-:W-:Y:S01]  /*1480*/  IMAD.U32 R6, RZ, RZ, UR34 ;  /* 0x00000022ff067e24 */ /* 0x000fe2000f8e00ff */
[----:B------:R-:W-:Y:S02]  /*1490*/  UIMAD UR4, UR37, UR4, URZ ;  /* 0x00000004250472a4 */ /* 0x000fe4000f8e023f */
[----:B------:R-:W-:Y:S02]  /*14a0*/  ULDC.64 UR6, c[0x0][0x198] ;  /* 0x0000660000067ab9 */ /* 0x000fe40000000a00 */
[----:B------:R-:W-:Y:S02]  /*14b0*/  UIMAD UR4, UR34, UR5, UR4 ;  /* 0x00000005220472a4 */ /* 0x000fe4000f8e0204 */
[----:B------:R-:W-:-:S04]  /*14c0*/  UIMAD UR6, UR37, UR6, URZ ;  /* 0x00000006250672a4 */ /* 0x000fc8000f8e023f */
[----:B------:R-:W-:Y:S01]  /*14d0*/  UIMAD UR6, UR34, UR7, UR6 ;  /* 0x00000007220672a4 */ /* 0x000fe2000f8e0206 */
[----:B---3--:R-:W-:-:S04]  /*14e0*/  SHF.R.S32.HI R14, RZ, 0x1f, R11 ;  /* 0x0000001fff0e7819 */ /* 0x008fc8000001140b */
[CC--:B------:R-:W-:Y:S02]  /*14f0*/  LEA.HI R10, R14.reuse, R11.reuse, RZ, 0x5 ;  /* 0x0000000b0e0a7211 */ /* 0x0c0fe400078f28ff */
[----:B------:R-:W-:Y:S02]  /*1500*/  LEA.HI R14, R14, R11, RZ, 0x2 ;  /* 0x0000000b0e0e7211 */ /* 0x000fe400078f10ff */
[----:B------:R-:W-:Y:S02]  /*1510*/  LOP3.LUT R3, R10, 0xffffffe0, RZ, 0xc0, !PT ;  /* 0xffffffe00a037812 */ /* 0x000fe400078ec0ff */
[----:B------:R-:W-:Y:S02]  /*1520*/  SHF.R.S32.HI R10, RZ, 0x5, R10 ;  /* 0x00000005ff0a7819 */ /* 0x000fe4000001140a */
[----:B------:R-:W-:Y:S01]  /*1530*/  SHF.R.S32.HI R14, RZ, 0x2, R14 ;  /* 0x00000002ff0e7819 */ /* 0x000fe2000001140e */
[----:B------:R-:W-:-:S03]  /*1540*/  IMAD.IADD R3, R11, 0x1, -R3 ;  /* 0x000000010b037824 */ /* 0x000fc600078e0a03 */
[----:B------:R-:W-:Y:S01]  /*1550*/  SHF.R.S32.HI R21, RZ, 0x1f, R14 ;  /* 0x0000001fff157819 */ /* 0x000fe2000001140e */
[----:B------:R-:W-:-:S05]  /*1560*/  IMAD R3, R10, UR20, R3 ;  /* 0x000000140a037c24 */ /* 0x000fca000f8e0203 */
[----:B------:R-:W-:Y:S02]  /*1570*/  IADD3 R16, P1, P0, R3, UR19, R16 ;  /* 0x0000001303107c10 */ /* 0x000fe4000f83e010 */
[----:B------:R-:W-:Y:S02]  /*1580*/  SHF.R.S32.HI R10, RZ, 0x1f, R3 ;  /* 0x0000001fff0a7819 */ /* 0x000fe40000011403 */
[----:B------:R-:W-:Y:S02]  /*1590*/  IADD3 R3, P2, R14, UR50, RZ ;  /* 0x000000320e037c10 */ /* 0x000fe4000ff5e0ff */
[----:B------:R-:W-:Y:S02]  /*15a0*/  IADD3.X R19, R10, UR18, R19, P1, P0 ;  /* 0x000000120a137c10 */ /* 0x000fe40008fe0413 */
[----:B------:R-:W-:Y:S02]  /*15b0*/  IADD3.X R15, R21, UR51, RZ, P2, !PT ;  /* 0x00000033150f7c10 */ /* 0x000fe400097fe4ff */
[----:B------:R-:W-:-:S03]  /*15c0*/  IADD3 R16, P0, R16, R17, RZ ;  /* 0x0000001110107210 */ /* 0x000fc60007f1e0ff */
[----:B------:R-:W-:Y:S01]  /*15d0*/  IMAD R17, R15, c[0x0][0x190], RZ ;  /* 0x000064000f117a24 */ /* 0x000fe200078e02ff */
[----:B------:R-:W-:Y:S01]  /*15e0*/  UIMAD UR49, UR49, UR11, UR17 ;  /* 0x0000000b313172a4 */ /* 0x000fe2000f8e0211 */
[----:B------:R-:W-:Y:S01]  /*15f0*/  @P3 BAR.SYNC.DEFER_BLOCKING 0x0 ;  /* 0x0000000000003b1d */ /* 0x000fe20000010000 */
[----:B--2---:R-:W-:Y:S02]  /*1600*/  IMAD.MOV.U32 R12, RZ, RZ, R4 ;  /* 0x000000ffff0c7224 */ /* 0x004fe400078e0004 */
[----:B------:R-:W-:-:S03]  /*1610*/  IMAD.U32 R4, RZ, RZ, UR34 ;  /* 0x00000022ff047e24 */ /* 0x000fc6000f8e00ff */
[----:B------:R-:W-:-:S05]  /*1620*/  SHF.R.S32.HI R13, RZ, 0x1f, R12 ;  /* 0x0000001fff0d7819 */ /* 0x000fca000001140c */
[----:B------:R2:W-:Y:S01]  /*1630*/  STL [R1+0x14], R13 ;  /* 0x0000140d01007387 */ /* 0x0005e20000100800 */
[----:B----4-:R-:W-:-:S03]  /*1640*/  IMAD.WIDE.U32 R8, R22, c[0x0][0x368], R12 ;  /* 0x0000da0016087a25 */ /* 0x010fc600078e000c */
[----:B------:R-:W3:Y:S01]  /*1650*/  LDL R23, [R1+0x18] ;  /* 0x0000180001177983 */ /* 0x000ee20000100800 */
[----:B------:R-:W-:Y:S01]  /*1660*/  IMAD.WIDE.U32 R4, R4, c[0x0][0x1a0], R12 ;  /* 0x0000680004047a25 */ /* 0x000fe200078e000c */
[----:B------:R-:W-:-:S03]  /*1670*/  IADD3 R9, R9, UR54, RZ ;  /* 0x0000003609097c10 */ /* 0x000fc6000fffe0ff */
[----:B------:R-:W-:Y:S01]  /*1680*/  IMAD.WIDE.U32 R6, R6, c[0x0][0x198], R12 ;  /* 0x0000660006067a25 */ /* 0x000fe200078e000c */
[----:B------:R-:W-:Y:S01]  /*1690*/  IADD3 R5, R5, UR4, RZ ;  /* 0x0000000405057c10 */ /* 0x000fe2000fffe0ff */
[----:B------:R-:W-:Y:S02]  /*16a0*/  ULDC.64 UR4, c[0x0][0x188] ;  /* 0x0000620000047ab9 */ /* 0x000fe40000000a00 */
[----:B------:R-:W-:Y:S01]  /*16b0*/  IMAD.WIDE.U32 R10, R3, c[0x0][0x370], R8 ;  /* 0x0000dc00030a7a25 */ /* 0x000fe200078e0008 */
[----:B------:R-:W-:Y:S01]  /*16c0*/  UIMAD UR4, UR47, UR4, URZ ;  /* 0x000000042f0472a4 */ /* 0x000fe2000f8e023f */
[----:B------:R-:W-:Y:S01]  /*16d0*/  IADD3 R7, R7, UR6, RZ ;  /* 0x0000000607077c10 */ /* 0x000fe2000fffe0ff */
[----:B------:R-:W-:Y:S01]  /*16e0*/  UIMAD.WIDE UR52, UR39, UR12, UR50 ;  /* 0x0000000c273472a5 */ /* 0x000fe2000f8e0232 */
[----:B------:R-:W-:Y:S01]  /*16f0*/  IMAD R8, R3, c[0x0][0x194], R17 ;  /* 0x0000650003087a24 */ /* 0x000fe200078e0211 */
[----:B------:R-:W-:Y:S01]  /*1700*/  UIMAD UR4, UR39, UR5, UR4 ;  /* 0x00000005270472a4 */ /* 0x000fe2000f8e0204 */
[----:B------:R-:W-:Y:S01]  /*1710*/  IMAD.X R17, R19, 0x1, R20, P0 ;  /* 0x0000000113117824 */ /* 0x000fe200000e0614 */
[----:B------:R-:W-:Y:S01]  /*1720*/  ULDC.64 UR6, c[0x0][0x180] ;  /* 0x0000600000067ab9 */ /* 0x000fe20000000a00 */
[----:B------:R-:W4:Y:S01]  /*1730*/  S2R R20, SR_CTAID.Z ;  /* 0x0000000000147919 */ /* 0x000f220000002700 */
[----:B------:R-:W-:Y:S01]  /*1740*/  IMAD.WIDE.U32 R4, R22, c[0x0][0x188], R4 ;  /* 0x0000620016047a25 */ /* 0x000fe200078e0004 */
[----:B------:R-:W-:-:S03]  /*1750*/  UIMAD UR6, UR47, UR6, URZ ;  /* 0x000000062f0672a4 */ /* 0x000fc6000f8e023f */
[----:B--2---:R-:W-:Y:S01]  /*1760*/  IMAD.WIDE.U32 R12, R3, c[0x0][0x190], R12 ;  /* 0x00006400030c7a25 */ /* 0x004fe200078e000c */
[----:B------:R-:W-:-:S03]  /*1770*/  UIADD3 UR48, UP0, UR52, UR48, URZ ;  /* 0x0000003034307290 */ /* 0x000fc6000ff1e03f */
[----:B------:R-:W-:Y:S01]  /*1780*/  IMAD R15, R15, c[0x0][0x370], RZ ;  /* 0x0000dc000f0f7a24 */ /* 0x000fe200078e02ff */
[----:B------:R-:W-:Y:S01]  /*1790*/  UIADD3 UR49, UR33, UR49, URZ ;  /* 0x0000003121317290 */ /* 0x000fe2000fffe03f */
[----:B------:R-:W-:Y:S01]  /*17a0*/  IADD3 R5, R5, UR4, RZ ;  /* 0x0000000405057c10 */ /* 0x000fe2000fffe0ff */
[----:B------:R-:W-:Y:S01]  /*17b0*/  IMAD.IADD R9, R13, 0x1, R8 ;  /* 0x000000010d097824 */ /* 0x000fe200078e0208 */
[----:B------:R-:W-:Y:S01]  /*17c0*/  ULDC.64 UR4, c[0x0][0x378] ;  /* 0x0000de0000047ab9 */ /* 0x000fe20000000a00 */
[----:B------:R-:W-:Y:S01]  /*17d0*/  IMAD R15, R3, c[0x0][0x374], R15 ;  /* 0x0000dd00030f7a24 */ /* 0x000fe200078e020f */
[----:B------:R-:W-:Y:S01]  /*17e0*/  UIMAD UR6, UR39, UR7, UR6 ;  /* 0x00000007270672a4 */ /* 0x000fe2000f8e0206 */
[----:B------:R-:W-:Y:S01]  /*17f0*/  IMAD.MOV.U32 R8, RZ, RZ, R12 ;  /* 0x000000ffff087224 */ /* 0x000fe200078e000c */
[----:B------:R-:W-:Y:S01]  /*1800*/  UIMAD UR4, UR42, UR4, URZ ;  /* 0x000000042a0472a4 */ /* 0x000fe2000f8e023f */
[C---:B------:R-:W-:Y:S01]  /*1810*/  IMAD R12, R18.reuse, c[0x0][0x1b0], RZ ;  /* 0x00006c00120c7a24 */ /* 0x040fe200078e02ff */
[----:B------:R-:W-:Y:S01]  /*1820*/  UIADD3.X UR46, UR53, UR46, URZ, UP0, !UPT ;  /* 0x0000002e352e7290 */ /* 0x000fe200087fe43f */
[----:B------:R-:W-:Y:S01]  /*1830*/  IMAD R3, R18, c[0x0][0x1b8], RZ ;  /* 0x00006e0012037a24 */ /* 0x000fe200078e02ff */
[----:B------:R-:W-:Y:S01]  /*1840*/  MOV R18, UR32 ;  /* 0x0000002000127c02 */ /* 0x000fe20008000f00 */
[----:B------:R-:W-:Y:S01]  /*1850*/  IMAD.WIDE.U32 R6, R22, c[0x0][0x180], R6 ;  /* 0x0000600016067a25 */ /* 0x000fe200078e0006 */
[----:B------:R-:W-:-:S03]  /*1860*/  UIMAD UR49, UR49, UR48, URZ ;  /* 0x00000030313172a4 */ /* 0x000fc6000f8e023f */
[----:B------:R-:W-:Y:S01]  /*1870*/  IMAD.IADD R11, R11, 0x1, R15 ;  /* 0x000000010b0b7824 */ /* 0x000fe200078e020f */
[----:B------:R-:W-:Y:S01]  /*1880*/  UIMAD UR46, UR46, UR32, UR49 ;  /* 0x000000202e2e72a4 */ /* 0x000fe2000f8e0231 */
[C---:B------:R-:W-:Y:S01]  /*1890*/  IMAD R15, R0.reuse, c[0x0][0x1b4], R12 ;  /* 0x00006d00000f7a24 */ /* 0x040fe200078e020c */
[----:B------:R-:W-:Y:S01]  /*18a0*/  IADD3 R7, R7, UR6, RZ ;  /* 0x0000000607077c10 */ /* 0x000fe2000fffe0ff */
[C---:B------:R-:W-:Y:S01]  /*18b0*/  IMAD R3, R0.reuse, c[0x0][0x1bc], R3 ;  /* 0x00006f0000037a24 */ /* 0x040fe200078e0203 */
[----:B------:R-:W-:Y:S01]  /*18c0*/  UIMAD UR6, UR38, UR5, UR4 ;  /* 0x00000005260672a4 */ /* 0x000fe2000f8e0204 */
[----:B------:R-:W-:Y:S02]  /*18d0*/  IMAD.WIDE.U32 R4, R0, c[0x0][0x1b8], R4 ;  /* 0x00006e0000047a25 */ /* 0x000fe400078e0004 */
[----:B------:R-:W-:Y:S02]  /*18e0*/  ULDC.64 UR4, c[0x0][0x178] ;  /* 0x00005e0000047ab9 */ /* 0x000fe40000000a00 */
[----:B------:R-:W-:Y:S01]  /*18f0*/  IMAD.WIDE.U32 R12, R18, UR48, R16 ;  /* 0x00000030120c7c25 */ /* 0x000fe2000f8e0010 */
[----:B------:R-:W-:-:S03]  /*1900*/  UIMAD UR4, UR47, UR4, URZ ;  /* 0x000000042f0472a4 */ /* 0x000fc6000f8e023f */
[----:B----4-:R-:W-:Y:S01]  /*1910*/  IMAD.WIDE.U32 R10, R20, c[0x0][0x378], R10 ;  /* 0x0000de00140a7a25 */ /* 0x010fe200078e000a */
[----:B------:R-:W-:-:S03]  /*1920*/  LEA R184, P0, R12, c[0x0][0x350], 0x2 ;  /* 0x0000d4000cb87a11 */ /* 0x000fc600078010ff */
[----:B------:R-:W-:Y:S01]  /*1930*/  IMAD.IADD R5, R5, 0x1, R3 ;  /* 0x0000000105057824 */ /* 0x000fe200078e0203 */
[----:B------:R-:W-:Y:S01]  /*1940*/  IADD3 R3, R13, UR46, RZ ;  /* 0x0000002e0d037c10 */ /* 0x000fe2000fffe0ff */
[----:B------:R-:W-:Y:S01]  /*1950*/  IMAD.WIDE.U32 R6, R0, c[0x0][0x1b0], R6 ;  /* 0x00006c0000067a25 */ /* 0x000fe200078e0006 */
[----:B------:R-:W-:Y:S01]  /*1960*/  IADD3 R0, R11, UR6, RZ ;  /* 0x000000060b007c10 */ /* 0x000fe2000fffe0ff */
[----:B------:R-:W-:Y:S01]  /*1970*/  UIMAD UR39, UR39, UR5, UR4 ;  /* 0x00000005272772a4 */ /* 0x000fe2000f8e0204 */
[----:B------:R-:W-:Y:S01]  /*1980*/  LEA R192, P1, R10, c[0x0][0x330], 0x1 ;  /* 0x0000cc000ac07a11 */ /* 0x000fe200078208ff */
[----:B------:R-:W-:Y:S01]  /*1990*/  UIADD3 UR6, UR45, -0x1, URZ ;  /* 0xffffffff2d067890 */ /* 0x000fe2000fffe03f */
[----:B------:R-:W-:Y:S01]  /*19a0*/  IMAD.WIDE.U32 R8, R22, c[0x0][0x178], R8 ;  /* 0x00005e0016087a25 */ /* 0x000fe200078e0008 */
[----:B------:R-:W-:Y:S01]  /*19b0*/  LEA.HI.X R185, R12, c[0x0][0x354], R3, 0x2, P0 ;  /* 0x0000d5000cb97a11 */ /* 0x000fe200000f1403 */
[----:B------:R-:W-:Y:S02]  /*19c0*/  ULDC.64 UR4, c[0x0][0x1a8] ;  /* 0x00006a0000047ab9 */ /* 0x000fe40000000a00 */
[----:B------:R-:W-:-:S02]  /*19d0*/  IMAD.IADD R7, R7, 0x1, R15 ;  /* 0x0000000107077824 */ /* 0x000fc400078e020f */
[----:B------:R-:W-:Y:S01]  /*19e0*/  IMAD R3, R21, c[0x0][0x198], RZ ;  /* 0x0000660015037a24 */ /* 0x000fe200078e02ff */
[----:B------:R-:W-:Y:S01]  /*19f0*/  ULEA.HI UR7, UR6, UR6, URZ, 0x1 ;  /* 0x0000000606077291 */ /* 0x000fe2000f8f083f */
[----:B------:R-:W-:Y:S01]  /*1a00*/  LEA.HI.X R193, R10, c[0x0][0x334], R0, 0x1, P1 ;  /* 0x0000cd000ac17a11 */ /* 0x000fe200008f0c00 */
[----:B------:R-:W-:Y:S01]  /*1a10*/  UIMAD UR4, UR42, UR4, URZ ;  /* 0x000000042a0472a4 */ /* 0x000fe2000f8e023f */
[----:B------:R-:W-:Y:S01]  /*1a20*/  IADD3 R9, R9, UR39, RZ ;  /* 0x0000002709097c10 */ /* 0x000fe2000fffe0ff */
[----:B------:R-:W-:Y:S02]  /*1a30*/  IMAD R0, R21, c[0x0][0x1a0], RZ ;  /* 0x0000680015007a24 */ /* 0x000fe400078e02ff */
[C---:B------:R-:W-:Y:S02]  /*1a40*/  IMAD R3, R14.reuse, c[0x0][0x19c], R3 ;  /* 0x000067000e037a24 */ /* 0x040fe400078e0203 */
[----:B------:R-:W-:Y:S01]  /*1a50*/  IMAD.WIDE.U32 R12, R14, c[0x0][0x198], R6 ;  /* 0x000066000e0c7a25 */ /* 0x000fe200078e0006 */
[----:B------:R-:W-:-:S02]  /*1a60*/  ULOP3.LUT UR7, UR7, 0xfffffffe, URZ, 0xc0, !UPT ;  /* 0xfffffffe07077892 */ /* 0x000fc4000f8ec03f */
[----:B------:R-:W-:Y:S01]  /*1a70*/  UIMAD UR4, UR38, UR5, UR4 ;  /* 0x00000005260472a4 */ /* 0x000fe2000f8e0204 */
[----:B------:R-:W-:Y:S01]  /*1a80*/  IMAD R0, R14, c[0x0][0x1a4], R0 ;  /* 0x000069000e007a24 */ /* 0x000fe200078e0200 */
[----:B------:R-:W-:Y:S01]  /*1a90*/  LEA R6, P1, R12, c[0x0][0x168], 0x1 ;  /* 0x00005a000c067a11 */ /* 0x000fe200078208ff */
[----:B------:R-:W-:Y:S01]  /*1aa0*/  IMAD.WIDE.U32 R10, R14, c[0x0][0x1a0], R4 ;  /* 0x000068000e0a7a25 */ /* 0x000fe200078e0004 */
[----:B------:R-:W-:-:S03]  /*1ab0*/  UIADD3 UR7, UR6, -UR7, URZ ;  /* 0x8000000706077290 */ /* 0x000fc6000fffe03f */
[----:B------:R-:W-:Y:S02]  /*1ac0*/  IMAD.IADD R3, R13, 0x1, R3 ;  /* 0x000000010d037824 */ /* 0x000fe400078e0203 */
[----:B------:R-:W-:Y:S01]  /*1ad0*/  IMAD.WIDE.U32 R8, R20, c[0x0][0x1a8], R8 ;  /* 0x00006a0014087a25 */ /* 0x000fe200078e0008 */
[----:B------:R-:W-:Y:S01]  /*1ae0*/  UIADD3 UR5, -UR36, UR10, UR35 ;  /* 0x0000000a24057290 */ /* 0x000fe2000fffe123 */
[----:B------:R-:W-:Y:S01]  /*1af0*/  IADD3 R5, R11, R0, RZ ;  /* 0x000000000b057210 */ /* 0x000fe20007ffe0ff */
[----:B------:R-:W-:Y:S01]  /*1b00*/  UISETP.NE.AND UP0, UPT, UR7, 0x1, UPT ;  /* 0x000000010700788c */ /* 0x000fe2000bf05270 */
[----:B------:R-:W-:Y:S01]  /*1b10*/  LEA.HI.X R7, R12, c[0x0][0x16c], R3, 0x1, P1 ;  /* 0x00005b000c077a11 */ /* 0x000fe200008f0c03 */
[----:B------:R-:W-:Y:S01]  /*1b20*/  IMAD.MOV.U32 R3, RZ, RZ, c[0x0][0x198] ;  /* 0x00006600ff037624 */ /* 0x000fe200078e00ff */
[----:B------:R-:W-:Y:S01]  /*1b30*/  LEA R4, P0, R10, c[0x0][0x170], 0x1 ;  /* 0x00005c000a047a11 */ /* 0x000fe200078008ff */
[----:B------:R-:W-:Y:S01]  /*1b40*/  UIADD3 UR5, UR5, -UR9, URZ ;  /* 0x8000000905057290 */ /* 0x000fe2000fffe03f */
[----:B------:R-:W-:-:S02]  /*1b50*/  IADD3 R0, R9, UR4, RZ ;  /* 0x0000000409007c10 */ /* 0x000fc4000fffe0ff */
[----:B------:R-:W-:Y:S01]  /*1b60*/  LEA R190, P2, R8, c[0x0][0x160], 0x1 ;  /* 0x0000580008be7a11 */ /* 0x000fe200078408ff */
[----:B------:R-:W-:Y:S01]  /*1b70*/  IMAD.MOV.U32 R11, RZ, RZ, c[0x0][0x19c] ;  /* 0x00006700ff0b7624 */ /* 0x000fe200078e00ff */
[----:B------:R-:W-:Y:S01]  /*1b80*/  LEA.HI.X R5, R10, c[0x0][0x174], R5, 0x1, P0 ;  /* 0x00005d000a057a11 */ /* 0x000fe200000f0c05 */
[----:B------:R-:W-:Y:S01]  /*1b90*/  USHF.R.S32.HI UR4, URZ, 0x1f, UR5 ;  /* 0x0000001f3f047899 */ /* 0x000fe20008011405 */
[----:B------:R-:W-:Y:S02]  /*1ba0*/  LEA.HI.X R191, R8, c[0x0][0x164], R0, 0x1, P2 ;  /* 0x0000590008bf7a11 */ /* 0x000fe400010f0c00 */
[----:B------:R-:W-:Y:S02]  /*1bb0*/  LEA R10, P2, R3, R6, 0x7 ;  /* 0x00000006030a7211 */ /* 0x000fe400078438ff */
[----:B------:R-:W-:Y:S02]  /*1bc0*/  IADD3 R0, R247, 0x1800, RZ ;  /* 0x00001800f7007810 */ /* 0x000fe40007ffe0ff */
[----:B------:R-:W-:Y:S01]  /*1bd0*/  PLOP3.LUT P0, PT, PT, PT, UP0, 0x80, 0x0 ;  /* 0x000000000000781c */ /* 0x000fe20003f0f008 */
[----:B------:R-:W-:Y:S01]  /*1be0*/  ULEA.HI UR4, UR4, UR5, URZ, 0x6 ;  /* 0x0000000504047291 */ /* 0x000fe2000f8f303f */
[----:B------:R-:W-:-:S02]  /*1bf0*/  LEA.HI.X R11, R3, R7, R11, 0x7, P2 ;  /* 0x00000007030b7211 */ /* 0x000fc400010f3c0b */
[----:B------:R-:W-:Y:S01]  /*1c00*/  SEL R3, R0, R247, !P0 ;  /* 0x000000f700037207 */ /* 0x000fe20004000000 */
[----:B------:R-:W-:Y:S01]  /*1c10*/  USHF.R.S32.HI UR4, URZ, 0x6, UR4 ;  /* 0x000000063f047899 */ /* 0x000fe20008011404 */
[----:B------:R-:W-:-:S03]  /*1c20*/  SHF.L.U32 R0, R247, 0x1, RZ ;  /* 0x00000001f7007819 */ /* 0x000fc600000006ff */
[----:B------:R-:W-:Y:S01]  /*1c30*/  IMAD.SHL.U32 R3, R3, 0x2, RZ ;  /* 0x0000000203037824 */ /* 0x000fe200078e00ff */
[----:B------:R-:W-:Y:S01]  /*1c40*/  UISETP.LT.AND UP0, UPT, URZ, UR4, UPT ;  /* 0x000000043f00728c */ /* 0x000fe2000bf01270 */
[----:B------:R-:W-:Y:S01]  /*1c50*/  @!PT LDS RZ, [RZ] ;  /* 0x00000000fffff984 */ /* 0x000fe20000000800 */
[----:B------:R-:W-:Y:S01]  /*1c60*/  @!PT LDS RZ, [RZ] ;  /* 0x00000000fffff984 */ /* 0x000fe20000000800 */
[----:B------:R-:W-:Y:S01]  /*1c70*/  @!PT LDS RZ, [RZ] ;  /* 0x00000000fffff984 */ /* 0x000fe20000000800 */
[----:B------:R2:W-:Y:S01]  /*1c80*/  LDGSTS.E.BYPASS.LTC128B.128 [R0+0x6000], [R192.64] ;  /* 0x06000000c0007fae */ /* 0x0005e2000b901d68 */
[----:B------:R-:W-:-:S03]  /*1c90*/  IMAD.MOV.U32 R9, RZ, RZ, c[0x0][0x1a0] ;  /* 0x00006800ff097624 */ /* 0x000fc600078e00ff */
[----:B------:R2:W-:Y:S01]  /*1ca0*/  LDGSTS.E.BYPASS.LTC128B.128 [R0+0x7000], [R192.64+0x40] ;  /* 0x07000040c0007fae */ /* 0x0005e2000b901d68 */
[----:B------:R-:W-:-:S03]  /*1cb0*/  USEL UR4, URZ, UR4, !UP0 ;  /* 0x000000043f047287 */ /* 0x000fc6000c000000 */
[----:B------:R2:W-:Y:S01]  /*1cc0*/  LDGSTS.E.BYPASS.LTC128B.128 [R0+0x8000], [R192.64+0x80] ;  /* 0x08000080c0007fae */ /* 0x0005e2000b901d68 */
[----:B------:R-:W-:-:S03]  /*1cd0*/  IMAD.MOV.U32 R12, RZ, RZ, c[0x0][0x1a4] ;  /* 0x00006900ff0c7624 */ /* 0x000fc600078e00ff */
[----:B------:R1:W-:Y:S01]  /*1ce0*/  LDGSTS.E.BYPASS.LTC128B.128 [R3], [R190.64] ;  /* 0x00000000be037fae */ /* 0x0003e2000b901d68 */
[----:B------:R-:W-:-:S03]  /*1cf0*/  LEA R8, P1, R9, R4, 0x7 ;  /* 0x0000000409087211 */ /* 0x000fc600078238ff */
[----:B------:R1:W-:Y:S01]  /*1d00*/  LDGSTS.E.BYPASS.LTC128B.128 [R3+0x1000], [R190.64+0x40] ;  /* 0x01000040be037fae */ /* 0x0003e2000b901d68 */
[----:B------:R-:W-:-:S03]  /*1d10*/  UISETP.GT.AND UP0, UPT, UR45, UR4, UPT ;  /* 0x000000042d00728c */ /* 0x000fc6000bf04270 */
[----:B------:R1:W-:Y:S04]  /*1d20*/  LDGSTS.E.BYPASS.LTC128B.128 [R3+0x2000], [R190.64+0x80] ;  /* 0x02000080be037fae */ /* 0x0003e8000b901d68 */
[----:B------:R2:W-:Y:S01]  /*1d30*/  LDGSTS.E.BYPASS.LTC128B.128 [R0+0x9000], [R6.64] ;  /* 0x0900000006007fae */ /* 0x0005e2000b901d68 */
[----:B------:R-:W-:-:S03]  /*1d40*/  LEA.HI.X R9, R9, R5, R12, 0x7, P1 ;  /* 0x0000000509097211 */ /* 0x000fc600008f3c0c */
[----:B------:R2:W-:Y:S04]  /*1d50*/  LDGSTS.E.BYPASS.LTC128B.128 [R0+0xb000], [R6.64+0x40] ;  /* 0x0b00004006007fae */ /* 0x0005e8000b901d68 */
[----:B------:R2:W-:Y:S01]  /*1d60*/  LDGSTS.E.BYPASS.LTC128B.128 [R0+0xd000], [R6.64+0x80] ;  /* 0x0d00008006007fae */ /* 0x0005e2000b901d68 */
[----:B------:R-:W-:-:S03]  /*1d70*/  UIADD3 UR44, UR50, UR44, URZ ;  /* 0x0000002c322c7290 */ /* 0x000fc6000fffe03f */
[----:B------:R2:W-:Y:S04]  /*1d80*/  LDGSTS.E.BYPASS.LTC128B.128 [R0+0xa000], [R10.64] ;  /* 0x0a0000000a007fae */ /* 0x0005e8000b901d68 */
[----:B------:R2:W-:Y:S01]  /*1d90*/  LDGSTS.E.BYPASS.LTC128B.128 [R0+0xc000], [R10.64+0x40] ;  /* 0x0c0000400a007fae */ /* 0x0005e2000b901d68 */
[----:B------:R-:W-:-:S03]  /*1da0*/  PLOP3.LUT P1, PT, PT, PT, UP0, 0x80, 0x0 ;  /* 0x000000000000781c */ /* 0x000fc60003f2f008 */
[----:B------:R2:W-:Y:S04]  /*1db0*/  LDGSTS.E.BYPASS.LTC128B.128 [R0+0xe000], [R10.64+0x80] ;  /* 0x0e0000800a007fae */ /* 0x0005e8000b901d68 */
[----:B------:R3:W-:Y:S01]  /*1dc0*/  LDGSTS.E.BYPASS.LTC128B.128 [R0+0xf000], [R4.64] ;  /* 0x0f00000004007fae */ /* 0x0007e2000b901d68 */
[----:B------:R-:W-:-:S03]  /*1dd0*/  UIMAD.WIDE UR38, UR44, UR15, UR26 ;  /* 0x0000000f2c2672a5 */ /* 0x000fc6000f8e021a */
[----:B------:R3:W-:Y:S04]  /*1de0*/  LDGSTS.E.BYPASS.LTC128B.128 [R0+0x11000], [R4.64+0x40] ;  /* 0x1100004004007fae */ /* 0x0007e8000b901d68 */
[----:B------:R3:W-:Y:S04]  /*1df0*/  LDGSTS.E.BYPASS.LTC128B.128 [R0+0x13000], [R4.64+0x80] ;  /* 0x1300008004007fae */ /* 0x0007e8000b901d68 */
[----:B------:R2:W-:Y:S04]  /*1e00*/  LDGSTS.E.BYPASS.LTC128B.128 [R0+0x10000], [R8.64] ;  /* 0x1000000008007fae */ /* 0x0005e8000b901d68 */
[----:B------:R2:W-:Y:S04]  /*1e10*/  LDGSTS.E.BYPASS.LTC128B.128 [R0+0x12000], [R8.64+0x40] ;  /* 0x1200004008007fae */ /* 0x0005e8000b901d68 */
[----:B------:R2:W-:Y:S01]  /*1e20*/  LDGSTS.E.BYPASS.LTC128B.128 [R0+0x14000], [R8.64+0x80] ;  /* 0x1400008008007fae */ /* 0x0005e2000b901d68 */
[----:B------:R-:W-:-:S02]  /*1e30*/  UIADD3 UR43, UR50, UR43, URZ ;  /* 0x0000002b322b7290 */ /* 0x000fc4000fffe03f */
[----:B------:R-:W-:Y:S01]  /*1e40*/  UMOV UR5, UR39 ;  /* 0x0000002700057c82 */ /* 0x000fe20008000000 */
[----:B------:R-:W-:Y:S01]  /*1e50*/  IMAD.U32 R19, RZ, RZ, UR33 ;  /* 0x00000021ff137e24 */ /* 0x000fe2000f8e00ff */
[----:B------:R-:W0:Y:S01]  /*1e60*/  LDGDEPBAR ;  /* 0x00000000000079af */ /* 0x000e220000000000 */
        /* <DEDUP_REMOVED lines=49> */
[----:B---3--:R-:W-:Y:S01]  /*2180*/  IMAD.SHL.U32 R4, R23, 0x4, RZ ;  /* 0x0000000417047824 */ /* 0x008fe200078e00ff */
[----:B--2---:R-:W-:-:S04]  /*2190*/  SHF.R.S32.HI R0, RZ, 0x1f, R23 ;  /* 0x0000001fff007819 */ /* 0x004fc80000011417 */
[----:B------:R-:W-:Y:S02]  /*21a0*/  SHF.L.U64.HI R5, R23, 0x2, R0 ;  /* 0x0000000217057819 */ /* 0x000fe40000010200 */
[----:B------:R-:W-:-:S04]  /*21b0*/  IADD3 R4, P2, R4, UR38, RZ ;  /* 0x0000002604047c10 */ /* 0x000fc8000ff5e0ff */
[----:B------:R-:W-:Y:S01]  /*21c0*/  IADD3.X R5, R5, UR5, RZ, P2, !PT ;  /* 0x0000000505057c10 */ /* 0x000fe200097fe4ff */
[----:B------:R-:W-:Y:S05]  /*21d0*/  @!P1 BRA `(.L_x_497) ;  /* 0x0000410000009947 */ /* 0x000fea0003800000 */
[----:B-1----:R1:W5:Y:S04]  /*21e0*/  LDG.E R237, [R4.64] ;  /* 0x0000002804ed7981 */ /* 0x002368000c1e1900 */
[----:B------:R1:W5:Y:S04]  /*21f0*/  LDG.E R236, [R4.64+0x20] ;  /* 0x0000202804ec7981 */ /* 0x000368000c1e1900 */
[----:B------:R1:W5:Y:S04]  /*2200*/  LDG.E R235, [R4.64+0x80] ;  /* 0x0000802804eb7981 */ /* 0x000368000c1e1900 */
[----:B------:R1:W5:Y:S01]  /*2210*/  LDG.E R234, [R4.64+0xa0] ;  /* 0x0000a02804ea7981 */ /* 0x000362000c1e1900 */
[----:B------:R-:W-:Y:S01]  /*2220*/  UIADD3 UR35, UR35, UR8, URZ ;  /* 0x0000000823237290 */ /* 0x000fe2000fffe03f */
[----:B------:R-:W-:Y:S01]  /*2230*/  IMAD.MOV.U32 R194, RZ, RZ, R3 ;  /* 0x000000ffffc27224 */ /* 0x000fe200078e0003 */
[----:B------:R-:W-:Y:S01]  /*2240*/  UMOV UR39, UR43 ;  /* 0x0000002b00277c82 */ /* 0x000fe20008000000 */
[----:B------:R-:W-:Y:S01]  /*2250*/  IMAD.MOV.U32 R127, RZ, RZ, RZ ;  /* 0x000000ffff7f7224 */ /* 0x000fe200078e00ff */
[----:B------:R-:W-:Y:S01]  /*2260*/  UIADD3 UR35, -UR36, 0x80, UR35 ;  /* 0x0000008024237890 */ /* 0x000fe2000fffe123 */
[----:B-1----:R-:W-:-:S02]  /*2270*/  IADD3 R5, R181, 0x1800, RZ ;  /* 0x00001800b5057810 */ /* 0x002fc40007ffe0ff */
[----:B------:R-:W-:Y:S02]  /*2280*/  IADD3 R4, R183, 0x1800, RZ ;  /* 0x00001800b7047810 */ /* 0x000fe40007ffe0ff */
[----:B------:R-:W-:Y:S02]  /*2290*/  SEL R5, R5, R181, !P0 ;  /* 0x000000b505057207 */ /* 0x000fe40004000000 */
[----:B------:R-:W-:-:S03]  /*22a0*/  SEL R4, R4, R183, !P0 ;  /* 0x000000b704047207 */ /* 0x000fc60004000000 */
[----:B------:R-:W-:Y:S02]  /*22b0*/  IMAD.SHL.U32 R3, R5, 0x2, RZ ;  /* 0x0000000205037824 */ /* 0x000fe400078e00ff */
[----:B------:R-:W-:Y:S02]  /*22c0*/  IMAD.SHL.U32 R174, R4, 0x2, RZ ;  /* 0x0000000204ae7824 */ /* 0x000fe400078e00ff */
[----:B------:R-:W-:Y:S01]  /*22d0*/  IMAD.MOV.U32 R4, RZ, RZ, c[0x0][0x1c0] ;  /* 0x00007000ff047624 */ /* 0x000fe200078e00ff */
[----:B------:R-:W-:Y:S01]  /*22e0*/  SHF.L.U64.HI R248, R23, 0x2, R0 ;  /* 0x0000000217f87819 */ /* 0x000fe20000010200 */
[----:B------:R-:W-:Y:S01]  /*22f0*/  IMAD.SHL.U32 R175, R183, 0x2, RZ ;  /* 0x00000002b7af7824 */ /* 0x000fe200078e00ff */
[----:B------:R-:W-:Y:S01]  /*2300*/  SHF.L.U32 R249, R23, 0x2, RZ ;  /* 0x0000000217f97819 */ /* 0x000fe200000006ff */
[----:B------:R-:W-:Y:S02]  /*2310*/  IMAD R4, R4, c[0x0][0x22c], RZ ;  /* 0x00008b0004047a24 */ /* 0x000fe400078e02ff */
[----:B------:R-:W-:Y:S02]  /*2320*/  IMAD.IADD R176, R175, 0x1, R182 ;  /* 0x00000001afb07824 */ /* 0x000fe400078e02b6 */
[C---:B------:R-:W-:Y:S01]  /*2330*/  IMAD.SHL.U32 R6, R4.reuse, 0x10, RZ ;  /* 0x0000001004067824 */ /* 0x040fe200078e00ff */
[----:B------:R-:W-:-:S04]  /*2340*/  SHF.L.U32 R238, R4, 0x3, RZ ;  /* 0x0000000304ee7819 */ /* 0x000fc800000006ff */
[C---:B------:R-:W-:Y:S02]  /*2350*/  IADD3 R4, R6.reuse, 0x40, RZ ;  /* 0x0000004006047810 */ /* 0x040fe40007ffe0ff */
[----:B------:R-:W-:-:S03]  /*2360*/  IADD3 R5, R6, 0x20, RZ ;  /* 0x0000002006057810 */ /* 0x000fc60007ffe0ff */
[C---:B------:R-:W-:Y:S01]  /*2370*/  IMAD.IADD R250, R238.reuse, 0x1, R4 ;  /* 0x00000001eefa7824 */ /* 0x040fe200078e0204 */
[----:B------:R-:W-:-:S03]  /*2380*/  IADD3 R251, R238, R5, RZ ;  /* 0x00000005eefb7210 */ /* 0x000fc60007ffe0ff */
[C---:B------:R-:W-:Y:S01]  /*2390*/  IMAD.IADD R0, R238.reuse, 0x1, R250 ;  /* 0x00000001ee007824 */ /* 0x040fe200078e02fa */
[----:B------:R-:W-:-:S03]  /*23a0*/  IADD3 R5, R238, R251, RZ ;  /* 0x000000fbee057210 */ /* 0x000fc60007ffe0ff */
[C---:B------:R-:W-:Y:S01]  /*23b0*/  IMAD.IADD R240, R238.reuse, 0x1, R0 ;  /* 0x00000001eef07824 */ /* 0x040fe200078e0200 */
[----:B------:R-:W-:-:S03]  /*23c0*/  IADD3 R242, R238, R5, RZ ;  /* 0x00000005eef27210 */ /* 0x000fc60007ffe0ff */
[C---:B------:R-:W-:Y:S01]  /*23d0*/  IMAD.IADD R239, R238.reuse, 0x1, R240 ;  /* 0x00000001eeef7824 */ /* 0x040fe200078e02f0 */
[----:B------:R-:W-:-:S03]  /*23e0*/  IADD3 R241, R238, R242, RZ ;  /* 0x000000f2eef17210 */ /* 0x000fc60007ffe0ff */
[C---:B------:R-:W-:Y:S01]  /*23f0*/  IMAD.IADD R243, R238.reuse, 0x1, R239 ;  /* 0x00000001eef37824 */ /* 0x040fe200078e02ef */
[----:B------:R-:W-:Y:S02]  /*2400*/  IADD3 R244, R238, R241, RZ ;  /* 0x000000f1eef47210 */ /* 0x000fe40007ffe0ff */
.L_x_500:
[----:B------:R-:W0:Y:S01]  /*2410*/  LDGDEPBAR ;  /* 0x00000000000079af */ /* 0x000e220000000000 */
[----:B------:R-:W-:Y:S01]  /*2420*/  IADD3 R0, R182, R174, RZ ;  /* 0x000000aeb6007210 */ /* 0x000fe20007ffe0ff */
[----:B------:R-:W-:Y:S01]  /*2430*/  USHF.L.U32 UR7, UR6, 0x6, URZ ;  /* 0x0000000606077899 */ /* 0x000fe2000800063f */
[----:B-----5:R-:W-:Y:S01]  /*2440*/  FSETP.NEU.FTZ.AND P1, PT, R237, -INF , PT ;  /* 0xff800000ed00780b */ /* 0x020fe20003f3d000 */
[----:B------:R-:W-:Y:S02]  /*2450*/  UISETP.GT.AND UP3, UPT, UR6, UR4, UPT ;  /* 0x000000040600728c */ /* 0x000fe4000bf64270 */
[----:B------:R-:W-:Y:S02]  /*2460*/  UISETP.GE.AND UP0, UPT, UR7, UR35, UPT ;  /* 0x000000230700728c */ /* 0x000fe4000bf06270 */
[----:B------:R-:W2:Y:S04]  /*2470*/  LDL R196, [R1+0x4] ;  /* 0x0000040001c47983 */ /* 0x000ea80000100800 */
[----:B------:R-:W3:Y:S01]  /*2480*/  LDL R195, [R1+0x8] ;  /* 0x0000080001c37983 */ /* 0x000ee20000100800 */
        /* <DEDUP_REMOVED lines=91> */
[----:B------:R-:W-:Y:S09]  /*2a40*/  FMUL.FTZ R16, R16, c[0x0][0x2ec] ;  /* 0x0000bb0010107a20 */ /* 0x000ff20000410000 */
[----:B------:R1:W-:Y:S01]  /*2a50*/  MUFU.TANH R217, R11 ;  /* 0x0000000b00d97308 */ /* 0x0003e20000002400 */
[----:B---3--:R-:W-:Y:S04]  /*2a60*/  MOV R8, UR7 ;  /* 0x0000000700087c02 */ /* 0x008fe80008000f00 */
[----:B------:R-:W-:Y:S05]  /*2a70*/  @!P0 IADD3 R8, R8, UR36, R196 ;  /* 0x0000002408088c10 */ /* 0x000fea000fffe0c4 */
[----:B------:R3:W2:Y:S10]  /*2a80*/  MUFU.TANH R197, R7 ;  /* 0x0000000700c57308 */ /* 0x0006b40000002400 */
[----:B------:R2:W-:Y:S01]  /*2a90*/  MUFU.TANH R210, R9 ;  /* 0x0000000900d27308 */ /* 0x0005e20000002400 */
[----:B-1----:R-:W-:Y:S05]  /*2aa0*/  FMUL.FTZ R11, R237, 1.4426950216293334961 ;  /* 0x3fb8aa3bed0b7820 */ /* 0x002fea0000410000 */
[----:B------:R-:W-:Y:S04]  /*2ab0*/  FSEL R11, R11, RZ, P1 ;  /* 0x000000ff0b0b7208 */ /* 0x000fe80000800000 */
[----:B------:R1:W-:Y:S01]  /*2ac0*/  MUFU.TANH R206, R13 ;  /* 0x0000000d00ce7308 */ /* 0x0003e20000002400 */
[----:B---3--:R-:W3:Y:S09]  /*2ad0*/  LDSM.16.M88.4 R4, [R172+0xd400] ;  /* 0x00d40000ac04783b */ /* 0x008ef20000000200 */
[----:B------:R4:W3:Y:S01]  /*2ae0*/  MUFU.TANH R215, R14 ;  /* 0x0000000e00d77308 */ /* 0x0008e20000002400 */
[----:B--2---:R-:W-:Y:S09]  /*2af0*/  MOV R9, R148 ;  /* 0x0000009400097202 */ /* 0x004ff20000000f00 */
[----:B------:R-:W-:Y:S01]  /*2b00*/  MUFU.TANH R168, R18 ;  /* 0x0000001200a87308 */ /* 0x000fe20000002400 */
[----:B-1----:R-:W-:Y:S04]  /*2b10*/  @!P0 IMNMX R13, R8, UR36, PT ;  /* 0x00000024080d8c17 */ /* 0x002fe8000b800200 */
[-C--:B------:R-:W-:Y:S05]  /*2b20*/  @!P0 ISETP.GE.AND P2, PT, R0, R13.reuse, PT ;  /* 0x0000000d0000820c */ /* 0x080fea0003f46270 */
[----:B------:R1:W-:Y:S01]  /*2b30*/  MUFU.TANH R218, R10 ;  /* 0x0000000a00da7308 */ /* 0x0003e20000002400 */
[----:B------:R-:W-:Y:S02]  /*2b40*/  @!P0 FSEL R9, R148, -INF , !P2 ;  /* 0xff80000094098808 */ /* 0x000fe40005000000 */
[----:B----4-:R-:W-:Y:S04]  /*2b50*/  @!P0 IADD3 R14, R0, 0x1, RZ ;  /* 0x00000001000e8810 */ /* 0x010fe80007ffe0ff */
[----:B------:R-:W-:Y:S03]  /*2b60*/  @!P0 ISETP.GE.AND P1, PT, R14, R13, PT ;  /* 0x0000000d0e00820c */ /* 0x000fe60003f26270 */
[----:B------:R-:W-:Y:S01]  /*2b70*/  MUFU.TANH R166, R19 ;  /* 0x0000001300a67308 */ /* 0x000fe20000002400 */
[-C--:B---3--:R-:W-:Y:S09]  /*2b80*/  HMMA.16816.F32 R20, R156, R4.reuse, R20 ;  /* 0x000000049c14723c */ /* 0x088ff20000001814 */
[----:B------:R2:W3:Y:S01]  /*2b90*/  MUFU.TANH R207, R12 ;  /* 0x0000000c00cf7308 */ /* 0x0004e20000002400 */
        /* <DEDUP_REMOVED lines=14> */
[C---:B--2---:R-:W-:Y:S01]  /*2c80*/  @!P0 IADD3 R12, R8.reuse, 0x8, RZ ;  /* 0x00000008080c8810 */ /* 0x044fe20007ffe0ff */
        /* <DEDUP_REMOVED lines=35> */
[----:B--2---:R-:W-:Y:S05]  /*2ec0*/  FMUL.FTZ R5, R235, 1.4426950216293334961 ;  /* 0x3fb8aa3beb057820 */ /* 0x004fea0000410000 */
        /* <DEDUP_REMOVED lines=13> */
[--C-:B--2---:R-:W-:Y:S01]  /*2fa0*/  FFMA.FTZ R17, R4, c[0x0][0x23c], -R5.reuse ;  /* 0x00008f0004117a23 */ /* 0x104fe20000010805 */
[----:B------:R2:W-:Y:S01]  /*2fb0*/  MUFU.EX2 R229, R15 ;  /* 0x0000000f00e57308 */ /* 0x0005e20000000800 */
[----:B------:R-:W-:Y:S02]  /*2fc0*/  FSEL R4, R16, RZ, P1 ;  /* 0x000000ff10047208 */ /* 0x000fe40000800000 */
[----:B------:R-:W-:Y:S02]  /*2fd0*/  @!P0 ISETP.GE.AND P1, PT, R14, R8, PT ;  /* 0x000000080e00820c */ /* 0x000fe40003f26270 */
[----:B------:R-:W-:Y:S02]  /*2fe0*/  MOV R14, R217 ;  /* 0x000000d9000e7202 */ /* 0x000fe40000000f00 */
[----:B------:R-:W-:Y:S02]  /*2ff0*/  @!P0 FSEL R14, R217, -INF , !P1 ;  /* 0xff800000d90e8808 */ /* 0x000fe40004800000 */
[----:B---3--:R-:W-:Y:S01]  /*3000*/  MOV R16, R207 ;  /* 0x000000cf00107202 */ /* 0x008fe20000000f00 */
[----:B------:R-:W-:Y:S02]  /*3010*/  MUFU.EX2 R228, R17 ;  /* 0x0000001100e47308 */ /* 0x000fe40000000800 */
[--C-:B------:R-:W-:Y:S08]  /*3020*/  FFMA.FTZ R14, R14, c[0x0][0x23c], -R4.reuse ;  /* 0x00008f000e0e7a23 */ /* 0x100ff00000010804 */
[----:B------:R3:W-:Y:S01]  /*3030*/  MUFU.EX2 R232, R14 ;  /* 0x0000000e00e87308 */ /* 0x0007e20000000800 */
[----:B--2---:R-:W-:Y:S02]  /*3040*/  MOV R15, R218 ;  /* 0x000000da000f7202 */ /* 0x004fe40000000f00 */
[----:B------:R-:W-:Y:S07]  /*3050*/  @!P0 FSEL R15, R218, -INF , !P2 ;  /* 0xff800000da0f8808 */ /* 0x000fee0005000000 */
[----:B------:R-:W2:Y:S01]  /*3060*/  MUFU.TANH R167, R23 ;  /* 0x0000001700a77308 */ /* 0x000ea20000002400 */
[--C-:B------:R-:W-:Y:S09]  /*3070*/  FFMA.FTZ R15, R15, c[0x0][0x23c], -R4.reuse ;  /* 0x00008f000f0f7a23 */ /* 0x100ff20000010804 */
[----:B------:R1:W-:Y:S01]  /*3080*/  MUFU.EX2 R233, R15 ;  /* 0x0000000f00e97308 */ /* 0x0003e20000000800 */
[C---:B---3--:R-:W-:Y:S09]  /*3090*/  @!P0 IADD3 R14, R0.reuse, 0x9, RZ ;  /* 0x00000009000e8810 */ /* 0x048ff20007ffe0ff */
[----:B------:R-:W3:Y:S10]  /*30a0*/  MUFU.TANH R196, R24 ;  /* 0x0000001800c47308 */ /* 0x000ef40000002400 */
[----:B------:R-:W2:Y:S01]  /*30b0*/  MUFU.TANH R195, R25 ;  /* 0x0000001900c37308 */ /* 0x000ea20000002400 */
[----:B-1----:R-:W-:Y:S04]  /*30c0*/  @!P0 IADD3 R15, R0, 0x8, RZ ;  /* 0x00000008000f8810 */ /* 0x002fe80007ffe0ff */
[-C--:B------:R-:W-:Y:S05]  /*30d0*/  @!P0 ISETP.GE.AND P1, PT, R15, R9.reuse, PT ;  /* 0x000000090f00820c */ /* 0x080fea0003f26270 */
[----:B------:R-:W1:Y:S01]  /*30e0*/  MUFU.TANH R209, R26 ;  /* 0x0000001a00d17308 */ /* 0x000e620000002400 */
[----:B------:R-:W-:Y:S02]  /*30f0*/  @!P0 FSEL R16, R207, -INF , !P1 ;  /* 0xff800000cf108808 */ /* 0x000fe40004800000 */
[----:B------:R-:W-:Y:S03]  /*3100*/  @!P0 ISETP.GE.AND P1, PT, R14, R9, PT ;  /* 0x000000090e00820c */ /* 0x000fe60003f26270 */
[--C-:B------:R-:W-:Y:S01]  /*3110*/  FFMA.FTZ R17, R16, c[0x0][0x23c], -R5.reuse ;  /* 0x00008f0010117a23 */ /* 0x100fe20000010805 */
[----:B------:R-:W-:Y:S02]  /*3120*/  MOV R16, R206 ;  /* 0x000000ce00107202 */ /* 0x000fe40000000f00 */
[----:B------:R-:W-:Y:S01]  /*3130*/  @!P0 FSEL R16, R206, -INF , !P1 ;  /* 0xff800000ce108808 */ /* 0x000fe20004800000 */
[----:B------:R-:W1:Y:S01]  /*3140*/  MUFU.TANH R208, R27 ;  /* 0x0000001b00d07308 */ /* 0x000e620000002400 */
[-C--:B------:R-:W-:Y:S03]  /*3150*/  @!P0 ISETP.GE.AND P1, PT, R15, R8.reuse, PT ;  /* 0x000000080f00820c */ /* 0x080fe60003f26270 */
        /* <DEDUP_REMOVED lines=17> */
[-C--:B------:R-:W-:Y:S05]  /*3270*/  @!P0 ISETP.GE.AND P1, PT, R14, R13.reuse, PT ;  /* 0x0000000d0e00820c */ /* 0x080fea0003f26270 */
[----:B------:R-:W1:Y:S01]  /*3280*/  MUFU.TANH R149, R33 ;  /* 0x0000002100957308 */ /* 0x000e620000002400 */
[--C-:B------:R-:W-:Y:S01]  /*3290*/  FFMA.FTZ R7, R6, c[0x0][0x23c], -R11.reuse ;  /* 0x00008f0006077a23 */ /* 0x100fe2000001080b */
[----:B------:R-:W-:Y:S02]  /*32a0*/  MOV R6, R154 ;  /* 0x0000009a00067202 */ /* 0x000fe40000000f00 */
[----:B------:R-:W-:Y:S02]  /*32b0*/  @!P0 FSEL R6, R154, -INF , !P1 ;  /* 0xff8000009a068808 */ /* 0x000fe40004800000 */
[----:B------:R-:W-:Y:S04]  /*32c0*/  @!P0 ISETP.GE.AND P1, PT, R15, R12, PT ;  /* 0x0000000c0f00820c */ /* 0x000fe80003f26270 */
        /* <DEDUP_REMOVED lines=105> */
[----:B------:R3:W-:Y:S04]  /*3960*/  MUFU.EX2 R220, R4 ;  /* 0x0000000400dc7308 */ /* 0x0007e80000000800 */
        /* <DEDUP_REMOVED lines=102> */
[----:B------:R-:W2:Y:S03]  /*3fd0*/  LDG.E R5, [R146.64+0x20] ;  /* 0x0000202892057981 */ /* 0x000ea6000c1e1900 */
[----:B------:R-:W-:Y:S01]  /*3fe0*/  FMUL.FTZ R4, R201, R4 ;  /* 0x00000004c9047220 */ /* 0x000fe20000410000 */
[----:B------:R-:W-:Y:S03]  /*3ff0*/  MOV R201, c[0x0][0x1c0] ;  /* 0x0000700000c97a02 */ /* 0x000fe60000000f00 */
[----:B------:R-:W-:Y:S02]  /*4000*/  FMUL.FTZ R148, R4, R0 ;  /* 0x0000000004947220 */ /* 0x000fe40000410000 */
[----:B------:R-:W-:Y:S01]  /*4010*/  IMAD R201, R201, c[0x0][0x22c], RZ ;  /* 0x00008b00c9c97a24 */ /* 0x000fe200078e02ff */
[----:B------:R-:W3:Y:S04]  /*4020*/  LDG.E R4, [R146.64+0x80] ;  /* 0x0000802892047981 */ /* 0x000ee8000c1e1900 */
[----:B------:R-:W4:Y:S01]  /*4030*/  LDG.E R0, [R146.64+0xa0] ;  /* 0x0000a02892007981 */ /* 0x000f22000c1e1900 */
[C---:B------:R-:W-:Y:S01]  /*4040*/  FADD.FTZ R16, -R144.reuse, R16 ;  /* 0x0000001090107221 */ /* 0x040fe20000010100 */
[----:B------:R-:W-:Y:S01]  /*4050*/  LEA R201, -R201, RZ, 0x6 ;  /* 0x000000ffc9c97211 */ /* 0x000fe200078e31ff */
[----:B------:R-:W-:Y:S03]  /*4060*/  FADD.FTZ R17, -R144, R17 ;  /* 0x0000001190117221 */ /* 0x000fe60000010100 */
[C---:B------:R-:W-:Y:S04]  /*4070*/  LEA R184, P0, R201.reuse, R184, 0x2 ;  /* 0x000000b8c9b87211 */ /* 0x040fe800078010ff */
[----:B------:R-:W-:Y:S02]  /*4080*/  LEA.HI.X.SX32 R185, R201, R185, 0x2, P0 ;  /* 0x000000b9c9b97211 */ /* 0x000fe400000f16ff */
[----:B------:R-:W-:Y:S01]  /*4090*/  PLOP3.LUT P0, PT, PT, PT, UP3, 0x80, 0x0 ;  /* 0x000000000000781c */ /* 0x000fe20003f0f038 */
[-C--:B-1----:R-:W-:Y:S08]  /*40a0*/  HMMA.16816.F32 R20, R140, R132.reuse, R20 ;  /* 0x000000848c14723c */ /* 0x082ff00000001814 */
[C---:B------:R-:W-:Y:S07]  /*40b0*/  HMMA.16816.F32 R24, R136.reuse, R132, R24 ;  /* 0x000000848818723c */ /* 0x040fee0000001818 */
[----:B------:R-:W-:Y:S01]  /*40c0*/  FFMA.FTZ R132, -R164, R164, 1 ;  /* 0x3f800000a4847423 */ /* 0x000fe200000101a4 */
[-C--:B------:R-:W-:Y:S04]  /*40d0*/  HMMA.16816.F32 R28, R136, R134.reuse, R28 ;  /* 0x00000086881c723c */ /* 0x080fe8000000181c */
[----:B------:R-:W-:Y:S02]  /*40e0*/  FMUL.FTZ R132, R132, c[0x0][0x2ec] ;  /* 0x0000bb0084847a20 */ /* 0x000fe40000410000 */
[----:B------:R-:W-:Y:S02]  /*40f0*/  FMUL.FTZ R133, R159, R16 ;  /* 0x000000109f857220 */ /* 0x000fe40000410000 */
[----:B------:R-:W-:Y:S01]  /*4100*/  FMUL.FTZ R145, R145, R132 ;  /* 0x0000008491917220 */ /* 0x000fe20000410000 */
[----:B------:R-:W-:Y:S04]  /*4110*/  HMMA.16816.F32 R32, R140, R134, R32 ;  /* 0x000000868c20723c */ /* 0x000fe80000001820 */
[----:B------:R-:W-:Y:S02]  /*4120*/  FMUL.FTZ R132, R158, R17 ;  /* 0x000000119e847220 */ /* 0x000fe40000410000 */
[----:B------:R-:W-:Y:S02]  /*4130*/  FFMA.FTZ R17, -R162, R162, 1 ;  /* 0x3f800000a2117423 */ /* 0x000fe400000101a2 */
[----:B------:R-:W-:Y:S04]  /*4140*/  FFMA.FTZ R16, -R154, R154, 1 ;  /* 0x3f8000009a107423 */ /* 0x000fe8000001019a */
[----:B------:R-:W-:Y:S02]  /*4150*/  FADD.FTZ R20, -R144, R20 ;  /* 0x0000001490147221 */ /* 0x000fe40000010100 */
[----:B------:R-:W-:Y:S02]  /*4160*/  FMUL.FTZ R17, R17, c[0x0][0x2ec] ;  /* 0x0000bb0011117a20 */ /* 0x000fe40000410000 */
[----:B------:R-:W-:Y:S02]  /*4170*/  FMUL.FTZ R16, R16, c[0x0][0x2ec] ;  /* 0x0000bb0010107a20 */ /* 0x000fe40000410000 */
[----:B------:R-:W-:Y:S02]  /*4180*/  FMUL.FTZ R135, R157, R20 ;  /* 0x000000149d877220 */ /* 0x000fe40000410000 */
[----:B------:R-:W-:Y:S02]  /*4190*/  FMUL.FTZ R141, R133, R17 ;  /* 0x00000011858d7220 */ /* 0x000fe40000410000 */
[----:B------:R-:W-:Y:S02]  /*41a0*/  FMUL.FTZ R140, R132, R16 ;  /* 0x00000010848c7220 */ /* 0x000fe40000410000 */
[C---:B------:R-:W-:Y:S02]  /*41b0*/  FADD.FTZ R20, -R144.reuse, R32 ;  /* 0x0000002090147221 */ /* 0x040fe40000010100 */
[----:B------:R-:W-:Y:S02]  /*41c0*/  FADD.FTZ R32, -R144, R33 ;  /* 0x0000002190207221 */ /* 0x000fe40000010100 */
[----:B------:R-:W-:Y:S02]  /*41d0*/  FFMA.FTZ R17, -R150, R150, 1 ;  /* 0x3f80000096117423 */ /* 0x000fe40000010196 */
[----:B------:R-:W-:Y:S02]  /*41e0*/  FFMA.FTZ R16, -R149, R149, 1 ;  /* 0x3f80000095107423 */ /* 0x000fe40000010195 */
[----:B------:R-:W-:Y:S02]  /*41f0*/  FADD.FTZ R21, -R144, R21 ;  /* 0x0000001590157221 */ /* 0x000fe40000010100 */
[----:B------:R-:W-:Y:S02]  /*4200*/  FMUL.FTZ R33, R155, R20 ;  /* 0x000000149b217220 */ /* 0x000fe40000410000 */
[----:B------:R-:W-:Y:S02]  /*4210*/  FMUL.FTZ R32, R153, R32 ;  /* 0x0000002099207220 */ /* 0x000fe40000410000 */
[----:B------:R-:W-:Y:S02]  /*4220*/  FMUL.FTZ R17, R17, c[0x0][0x2ec] ;  /* 0x0000bb0011117a20 */ /* 0x000fe40000410000 */
[----:B------:R-:W-:Y:S02]  /*4230*/  FMUL.FTZ R16, R16, c[0x0][0x2ec] ;  /* 0x0000bb0010107a20 */ /* 0x000fe40000410000 */
        /* <DEDUP_REMOVED lines=9> */
[----:B------:R-:W-:Y:S04]  /*42d0*/  FFMA.FTZ R21, -R206, R206, 1 ;  /* 0x3f800000ce157423 */ /* 0x000fe800000101ce */
[----:B------:R-:W-:Y:S02]  /*42e0*/  FMUL.FTZ R21, R21, c[0x0][0x2ec] ;  /* 0x0000bb0015157a20 */ /* 0x000fe40000410000 */
[C---:B--2---:R-:W-:Y:S02]  /*42f0*/  FADD.FTZ R17, -R5.reuse, R6 ;  /* 0x0000000605117221 */ /* 0x044fe40000010100 */
        /* <DEDUP_REMOVED lines=15> */
[----:B------:R-:W-:Y:S02]  /*43f0*/  FMUL.FTZ R7, R7, c[0x0][0x2ec] ;  /* 0x0000bb0007077a20 */ /* 0x000fe40000410000 */
[----:B------:R-:W-:Y:S02]  /*4400*/  FMUL.FTZ R6, R6, c[0x0][0x2ec] ;  /* 0x0000bb0006067a20 */ /* 0x000fe40000410000 */
[C---:B------:R-:W-:Y:S02]  /*4410*/  FADD.FTZ R20, -R5.reuse, R22 ;  /* 0x0000001605147221 */ /* 0x040fe40000010100 */
[C---:B------:R-:W-:Y:S02]  /*4420*/  FADD.FTZ R19, -R5.reuse, R23 ;  /* 0x0000001705137221 */ /* 0x040fe40000010100 */
[C---:B------:R-:W-:Y:S02]  /*4430*/  FADD.FTZ R18, -R5.reuse, R34 ;  /* 0x0000002205127221 */ /* 0x040fe40000010100 */
[----:B------:R-:W-:Y:S02]  /*4440*/  FADD.FTZ R35, -R5, R35 ;  /* 0x0000002305237221 */ /* 0x000fe40000010100 */
[----:B------:R-:W-:Y:S02]  /*4450*/  FMUL.FTZ R133, R17, R7 ;  /* 0x0000000711857220 */ /* 0x000fe40000410000 */
[----:B------:R-:W-:Y:S02]  /*4460*/  FMUL.FTZ R132, R16, R6 ;  /* 0x0000000610847220 */ /* 0x000fe40000410000 */
[----:B------:R-:W-:Y:S02]  /*4470*/  FFMA.FTZ R7, -R167, R167, 1 ;  /* 0x3f800000a7077423 */ /* 0x000fe400000101a7 */
[----:B------:R-:W-:Y:S02]  /*4480*/  FFMA.FTZ R6, -R152, R152, 1 ;  /* 0x3f80000098067423 */ /* 0x000fe40000010198 */
[----:B------:R-:W-:Y:S02]  /*4490*/  FFMA.FTZ R5, -R151, R151, 1 ;  /* 0x3f80000097057423 */ /* 0x000fe40000010197 */
        /* <DEDUP_REMOVED lines=9> */
[C---:B---3--:R-:W-:Y:S02]  /*4530*/  FADD.FTZ R5, -R4.reuse, R8 ;  /* 0x0000000804057221 */ /* 0x048fe40000010100 */
[C---:B------:R-:W-:Y:S02]  /*4540*/  FADD.FTZ R6, -R4.reuse, R9 ;  /* 0x0000000904067221 */ /* 0x040fe40000010100 */
[----:B------:R-:W-:Y:S02]  /*4550*/  FADD.FTZ R9, -R4, R12 ;  /* 0x0000000c04097221 */ /* 0x000fe40000010100 */
        /* <DEDUP_REMOVED lines=9> */
[C---:B------:R-:W-:Y:S02]  /*45f0*/  FADD.FTZ R24, -R4.reuse, R24 ;  /* 0x0000001804187221 */ /* 0x040fe40000010100 */
        /* <DEDUP_REMOVED lines=8> */
[----:B------:R-:W-:Y:S02]  /*4680*/  FFMA.FTZ R24, -R196, R196, 1 ;  /* 0x3f800000c4187423 */ /* 0x000fe400000101c4 */
[----:B------:R-:W-:Y:S02]  /*4690*/  FFMA.FTZ R23, -R195, R195, 1 ;  /* 0x3f800000c3177423 */ /* 0x000fe400000101c3 */
[----:B------:R-:W-:Y:S02]  /*46a0*/  FFMA.FTZ R28, -R165, R165, 1 ;  /* 0x3f800000a51c7423 */ /* 0x000fe400000101a5 */
[----:B------:R-:W-:Y:S02]  /*46b0*/  FMUL.FTZ R5, R216, R5 ;  /* 0x00000005d8057220 */ /* 0x000fe40000410000 */
[----:B------:R-:W-:Y:S02]  /*46c0*/  FMUL.FTZ R6, R213, R6 ;  /* 0x00000006d5067220 */ /* 0x000fe40000410000 */
[----:B------:R-:W-:Y:S02]  /*46d0*/  FMUL.FTZ R24, R24, c[0x0][0x2ec] ;  /* 0x0000bb0018187a20 */ /* 0x000fe40000410000 */
[----:B------:R-:W-:Y:S02]  /*46e0*/  FMUL.FTZ R23, R23, c[0x0][0x2ec] ;  /* 0x0000bb0017177a20 */ /* 0x000fe40000410000 */
[----:B------:R-:W-:Y:S02]  /*46f0*/  FMUL.FTZ R28, R28, c[0x0][0x2ec] ;  /* 0x0000bb001c1c7a20 */ /* 0x000fe40000410000 */
[----:B------:R-:W-:Y:S02]  /*4700*/  FFMA.FTZ R16, -R169, R169, 1 ;  /* 0x3f800000a9107423 */ /* 0x000fe400000101a9 */
[----:B------:R-:W-:Y:S02]  /*4710*/  FFMA.FTZ R25, -R163, R163, 1 ;  /* 0x3f800000a3197423 */ /* 0x000fe400000101a3 */
[----:B------:R-:W-:Y:S02]  /*4720*/  FMUL.FTZ R24, R4, R24 ;  /* 0x0000001804187220 */ /* 0x000fe40000410000 */
[----:B------:R-:W-:Y:S02]  /*4730*/  FMUL.FTZ R23, R5, R23 ;  /* 0x0000001705177220 */ /* 0x000fe40000410000 */
[----:B------:R-:W-:Y:S02]  /*4740*/  FMUL.FTZ R28, R6, R28 ;  /* 0x0000001c061c7220 */ /* 0x000fe40000410000 */
[C---:B----4-:R-:W-:Y:S02]  /*4750*/  FADD.FTZ R4, -R0.reuse, R10 ;  /* 0x0000000a00047221 */ /* 0x050fe40000010100 */
[C---:B------:R-:W-:Y:S02]  /*4760*/  FADD.FTZ R10, -R0.reuse, R11 ;  /* 0x0000000b000a7221 */ /* 0x040fe40000010100 */
[----:B------:R-:W-:Y:S02]  /*4770*/  FADD.FTZ R11, -R0, R14 ;  /* 0x0000000e000b7221 */ /* 0x000fe40000010100 */
[----:B------:R-:W-:Y:S02]  /*4780*/  FFMA.FTZ R5, -R218, R218, 1 ;  /* 0x3f800000da057423 */ /* 0x000fe400000101da */
[----:B------:R-:W-:Y:S02]  /*4790*/  FFMA.FTZ R13, -R217, R217, 1 ;  /* 0x3f800000d90d7423 */ /* 0x000fe400000101d9 */
[----:B------:R-:W-:Y:S02]  /*47a0*/  FFMA.FTZ R6, -R215, R215, 1 ;  /* 0x3f800000d7067423 */ /* 0x000fe400000101d7 */
[----:B------:R-:W-:Y:S02]  /*47b0*/  FMUL.FTZ R20, R203, R20 ;  /* 0x00000014cb147220 */ /* 0x000fe40000410000 */
[----:B------:R-:W-:Y:S02]  /*47c0*/  FMUL.FTZ R16, R16, c[0x0][0x2ec] ;  /* 0x0000bb0010107a20 */ /* 0x000fe40000410000 */
[----:B------:R-:W-:Y:S02]  /*47d0*/  FMUL.FTZ R12, R221, R12 ;  /* 0x0000000cdd0c7220 */ /* 0x000fe40000410000 */
        /* <DEDUP_REMOVED lines=23> */
[----:B------:R-:W-:Y:S02]  /*4950*/  FFMA.FTZ R19, -R199, R199, 1 ;  /* 0x3f800000c7137423 */ /* 0x000fe400000101c7 */
        /* <DEDUP_REMOVED lines=34> */
.L_x_498:
        /* <DEDUP_REMOVED lines=118> */
.L_x_499:
        /* <DEDUP_REMOVED lines=9> */
[----:B------:R-:W-:Y:S01]  /*5370*/  IMAD R157, R157, 0x18, RZ ;  /* 0x000000189d9d7824 */ /* 0x000fe200078e02ff */
[----:B------:R-:W-:Y:S01]  /*5380*/  UISETP.GT.AND UP2, UPT, UR6, UR4, UPT ;  /* 0x000000040600728c */ /* 0x000fe2000bf44270 */
[----:B------:R-:W-:Y:S01]  /*5390*/  IMAD.SHL.U32 R158, R158, 0x20, RZ ;  /* 0x000000209e9e7824 */ /* 0x000fe200078e00ff */
[----:B------:R-:W3:Y:S01]  /*53a0*/  LDSM.16.MT88.4 R28, [R0+0xd000] ;  /* 0x00d00000001c783b */ /* 0x000ee20000004200 */
[----:B------:R-:W-:Y:S01]  /*53b0*/  IMAD.MOV.U32 R160, RZ, RZ, c[0x0][0x1c0] ;  /* 0x00007000ffa07624 */ /* 0x000fe200078e00ff */
[----:B------:R-:W-:Y:S01]  /*53c0*/  UIADD3 UR6, UR6, -0x1, URZ ;  /* 0xffffffff06067890 */ /* 0x000fe2000fffe03f */
[----:B------:R-:W-:Y:S01]  /*53d0*/  IMAD.MOV.U32 R159, RZ, RZ, c[0x0][0x1c0] ;  /* 0x00007000ff9f7624 */ /* 0x000fe200078e00ff */
[----:B------:R-:W4:Y:S01]  /*53e0*/  LDL R156, [R1] ;  /* 0x00000000019c7983 */ /* 0x000f220000100800 */
[----:B------:R-:W-:Y:S02]  /*53f0*/  IMAD R160, R160, c[0x0][0x22c], RZ ;  /* 0x00008b00a0a07a24 */ /* 0x000fe400078e02ff */
[----:B------:R-:W-:Y:S01]  /*5400*/  IMAD R159, R159, c[0x0][0x22c], RZ ;  /* 0x00008b009f9f7a24 */ /* 0x000fe200078e02ff */
[----:B------:R-:W-:Y:S01]  /*5410*/  LDSM.16.M88.4 R32, [R178] ;  /* 0x00000000b220783b */ /* 0x000fe20000000200 */
[----:B------:R-:W-:Y:S02]  /*5420*/  IMAD R160, R160, 0x28, RZ ;  /* 0x00000028a0a07824 */ /* 0x000fe400078e02ff */
[----:B------:R-:W-:Y:S01]  /*5430*/  IMAD R159, R159, 0x30, RZ ;  /* 0x000000309f9f7824 */ /* 0x000fe200078e02ff */
[----:B------:R-:W1:Y:S04]  /*5440*/  LDSM.16.MT88.4 R132, [R0+0x9400] ;  /* 0x009400000084783b */ /* 0x000e680000004200 */
[----:B------:R-:W1:Y:S04]  /*5450*/  LDSM.16.MT88.4 R136, [R0+0xb400] ;  /* 0x00b400000088783b */ /* 0x000e680000004200 */
[----:B------:R-:W1:Y:S04]  /*5460*/  LDSM.16.MT88.4 R140, [R0+0xd400] ;  /* 0x00d40000008c783b */ /* 0x000e680000004200 */
[----:B------:R-:W-:Y:S04]  /*5470*/  LDSM.16.M88.4 R144, [R180] ;  /* 0x00000000b490783b */ /* 0x000fe80000000200 */
[----:B------:R-:W1:Y:S02]  /*5480*/  LDSM.16.MT88.4 R148, [R0+0x9800] ;  /* 0x009800000094783b */ /* 0x000e640000004200 */
[C---:B-12---:R-:W-:Y:S02]  /*5490*/  HMMA.16816.F32 R4, R24.reuse, R8, RZ ;  /* 0x000000081804723c */ /* 0x046fe400000018ff */
[----:B------:R-:W-:Y:S06]  /*54a0*/  LDSM.16.MT88.4 R152, [R0+0x9c00] ;  /* 0x009c00000098783b */ /* 0x000fec0000004200 */
[C---:B------:R-:W-:Y:S08]  /*54b0*/  HMMA.16816.F32 R8, R24.reuse, R10, RZ ;  /* 0x0000000a1808723c */ /* 0x040ff000000018ff */
[C---:B---3--:R-:W-:Y:S08]  /*54c0*/  HMMA.16816.F32 R12, R24.reuse, R16, RZ ;  /* 0x00000010180c723c */ /* 0x048ff000000018ff */
[C---:B------:R-:W-:Y:S08]  /*54d0*/  HMMA.16816.F32 R16, R24.reuse, R18, RZ ;  /* 0x000000121810723c */ /* 0x040ff000000018ff */
[C---:B------:R-:W-:Y:S08]  /*54e0*/  HMMA.16816.F32 R20, R24.reuse, R28, RZ ;  /* 0x0000001c1814723c */ /* 0x040ff000000018ff */
[----:B------:R-:W-:Y:S01]  /*54f0*/  HMMA.16816.F32 R24, R24, R30, RZ ;  /* 0x0000001e1818723c */ /* 0x000fe200000018ff */
[----:B------:R-:W1:Y:S07]  /*5500*/  LDSM.16.MT88.4 R28, [R0+0xb800] ;  /* 0x00b80000001c783b */ /* 0x000e6e0000004200 */
[C---:B------:R-:W-:Y:S08]  /*5510*/  HMMA.16816.F32 R4, R32.reuse, R132, R4 ;  /* 0x000000842004723c */ /* 0x040ff00000001804 */
[C---:B------:R-:W-:Y:S01]  /*5520*/  HMMA.16816.F32 R8, R32.reuse, R134, R8 ;  /* 0x000000862008723c */ /* 0x040fe20000001808 */
[----:B------:R-:W2:Y:S07]  /*5530*/  LDSM.16.MT88.4 R132, [R0+0xd800] ;  /* 0x00d800000084783b */ /* 0x000eae0000004200 */
[C---:B------:R-:W-:Y:S08]  /*5540*/  HMMA.16816.F32 R12, R32.reuse, R136, R12 ;  /* 0x00000088200c723c */ /* 0x040ff0000000180c */
[C---:B------:R-:W-:Y:S01]  /*5550*/  HMMA.16816.F32 R16, R32.reuse, R138, R16 ;  /* 0x0000008a2010723c */ /* 0x040fe20000001810 */
[----:B------:R-:W3:Y:S07]  /*5560*/  LDSM.16.M88.4 R136, [R179] ;  /* 0x00000000b388783b */ /* 0x000eee0000000200 */
[C---:B------:R-:W-:Y:S08]  /*5570*/  HMMA.16816.F32 R20, R32.reuse, R140, R20 ;  /* 0x0000008c2014723c */ /* 0x040ff00000001814 */
[----:B------:R-:W-:Y:S01]  /*5580*/  HMMA.16816.F32 R24, R32, R142, R24 ;  /* 0x0000008e2018723c */ /* 0x000fe20000001818 */
[----:B------:R-:W3:Y:S04]  /*5590*/  LDSM.16.MT88.4 R32, [R0+0xbc00] ;  /* 0x00bc00000020783b */ /* 0x000ee80000004200 */
[----:B------:R-:W3:Y:S03]  /*55a0*/  LDSM.16.MT88.4 R140, [R0+0xdc00] ;  /* 0x00dc0000008c783b */ /* 0x000ee60000004200 */
[C---:B------:R-:W-:Y:S08]  /*55b0*/  HMMA.16816.F32 R4, R144.reuse, R148, R4 ;  /* 0x000000949004723c */ /* 0x040ff00000001804 */
[C---:B------:R-:W-:Y:S01]  /*55c0*/  HMMA.16816.F32 R8, R144.reuse, R150, R8 ;  /* 0x000000969008723c */ /* 0x040fe20000001808 */
[----:B------:R-:W-:Y:S07]  /*55d0*/  LDSM.16.MT88.4 R148, [R0+0xa000] ;  /* 0x00a000000094783b */ /* 0x000fee0000004200 */
[C---:B-1----:R-:W-:Y:S08]  /*55e0*/  HMMA.16816.F32 R12, R144.reuse, R28, R12 ;  /* 0x0000001c900c723c */ /* 0x042ff0000000180c */
[C---:B------:R-:W-:Y:S01]  /*55f0*/  HMMA.16816.F32 R16, R144.reuse, R30, R16 ;  /* 0x0000001e9010723c */ /* 0x040fe20000001810 */
[----:B------:R-:W1:Y:S07]  /*5600*/  LDSM.16.M88.4 R28, [R177+0x2000] ;  /* 0x00200000b11c783b */ /* 0x000e6e0000000200 */
[C---:B--2---:R-:W-:Y:S08]  /*5610*/  HMMA.16816.F32 R20, R144.reuse, R132, R20 ;  /* 0x000000849014723c */ /* 0x044ff00000001814 */
[----:B------:R-:W-:Y:S01]  /*5620*/  HMMA.16816.F32 R24, R144, R134, R24 ;  /* 0x000000869018723c */ /* 0x000fe20000001818 */
[----:B------:R-:W2:Y:S04]  /*5630*/  LDSM.16.MT88.4 R132, [R0+0xc000] ;  /* 0x00c000000084783b */ /* 0x000ea80000004200 */
[----:B------:R-:W1:Y:S03]  /*5640*/  LDSM.16.MT88.4 R144, [R0+0xe000] ;  /* 0x00e000000090783b */ /* 0x000e660000004200 */
[C---:B---3--:R-:W-:Y:S08]  /*5650*/  HMMA.16816.F32 R4, R136.reuse, R152, R4 ;  /* 0x000000988804723c */ /* 0x048ff00000001804 */
[C---:B------:R-:W-:Y:S01]  /*5660*/  HMMA.16816.F32 R8, R136.reuse, R154, R8 ;  /* 0x0000009a8808723c */ /* 0x040fe20000001808 */
[----:B------:R-:W-:Y:S07]  /*5670*/  LDSM.16.MT88.4 R152, [R0+0xa800] ;  /* 0x00a800000098783b */ /* 0x000fee0000004200 */
[C---:B------:R-:W-:Y:S08]  /*5680*/  HMMA.16816.F32 R12, R136.reuse, R32, R12 ;  /* 0x00000020880c723c */ /* 0x040ff0000000180c */
[C---:B------:R-:W-:Y:S01]  /*5690*/  HMMA.16816.F32 R16, R136.reuse, R34, R16 ;  /* 0x000000228810723c */ /* 0x040fe20000001810 */
[----:B------:R-:W-:Y:S07]  /*56a0*/  LDSM.16.M88.4 R32, [R178+0x2000] ;  /* 0x00200000b220783b */ /* 0x000fee0000000200 */
[C---:B------:R-:W-:Y:S08]  /*56b0*/  HMMA.16816.F32 R20, R136.reuse, R140, R20 ;  /* 0x0000008c8814723c */ /* 0x040ff00000001814 */
[----:B------:R-:W-:Y:S01]  /*56c0*/  HMMA.16816.F32 R24, R136, R142, R24 ;  /* 0x0000008e8818723c */ /* 0x000fe20000001818 */
[----:B------:R-:W3:Y:S04]  /*56d0*/  LDSM.16.MT88.4 R136, [R0+0xa400] ;  /* 0x00a400000088783b */ /* 0x000ee80000004200 */
[----:B------:R-:W3:Y:S03]  /*56e0*/  LDSM.16.MT88.4 R140, [R0+0xc400] ;  /* 0x00c40000008c783b */ /* 0x000ee60000004200 */
[C---:B-1----:R-:W-:Y:S08]  /*56f0*/  HMMA.16816.F32 R4, R28.reuse, R148, R4 ;  /* 0x000000941c04723c */ /* 0x042ff00000001804 */
[C---:B------:R-:W-:Y:S01]  /*5700*/  HMMA.16816.F32 R8, R28.reuse, R150, R8 ;  /* 0x000000961c08723c */ /* 0x040fe20000001808 */
[----:B------:R-:W1:Y:S07]  /*5710*/  LDSM.16.MT88.4 R148, [R0+0xe400] ;  /* 0x00e400000094783b */ /* 0x000e6e0000004200 */
[C---:B--2---:R-:W-:Y:S08]  /*5720*/  HMMA.16816.F32 R12, R28.reuse, R132, R12 ;  /* 0x000000841c0c723c */ /* 0x044ff0000000180c */
[C---:B------:R-:W-:Y:S01]  /*5730*/  HMMA.16816.F32 R16, R28.reuse, R134, R16 ;  /* 0x000000861c10723c */ /* 0x040fe20000001810 */
[----:B------:R-:W2:Y:S07]  /*5740*/  LDSM.16.M88.4 R132, [R180+0x2000] ;  /* 0x00200000b484783b */ /* 0x000eae0000000200 */
[C---:B------:R-:W-:Y:S08]  /*5750*/  HMMA.16816.F32 R20, R28.reuse, R144, R20 ;  /* 0x000000901c14723c */ /* 0x040ff00000001814 */
[----:B------:R-:W-:Y:S01]  /*5760*/  HMMA.16816.F32 R24, R28, R146, R24 ;  /* 0x000000921c18723c */ /* 0x000fe20000001818 */
[----:B------:R-:W2:Y:S04]  /*5770*/  LDSM.16.MT88.4 R28, [R0+0xc800] ;  /* 0x00c80000001c783b */ /* 0x000ea80000004200 */
[----:B------:R-:W-:Y:S03]  /*5780*/  LDSM.16.MT88.4 R144, [R0+0xcc00] ;  /* 0x00cc00000090783b */ /* 0x000fe60000004200 */
[C---:B---3--:R-:W-:Y:S08]  /*5790*/  HMMA.16816.F32 R4, R32.reuse, R136, R4 ;  /* 0x000000882004723c */ /* 0x048ff00000001804 */
[C---:B------:R-:W-:Y:S01]  /*57a0*/  HMMA.16816.F32 R8, R32.reuse, R138, R8 ;  /* 0x0000008a2008723c */ /* 0x040fe20000001808 */
[----:B------:R-:W3:Y:S07]  /*57b0*/  LDSM.16.MT88.4 R136, [R0+0xe800] ;  /* 0x00e800000088783b */ /* 0x000eee0000004200 */
[C---:B------:R-:W-:Y:S08]  /*57c0*/  HMMA.16816.F32 R12, R32.reuse, R140, R12 ;  /* 0x0000008c200c723c */ /* 0x040ff0000000180c */
[C---:B------:R-:W-:Y:S01]  /*57d0*/  HMMA.16816.F32 R16, R32.reuse, R142, R16 ;  /* 0x0000008e2010723c */ /* 0x040fe20000001810 */
[----:B------:R-:W-:Y:S07]  /*57e0*/  LDSM.16.MT88.4 R140, [R0+0xac00] ;  /* 0x00ac0000008c783b */ /* 0x000fee0000004200 */
[C---:B-1----:R-:W-:Y:S08]  /*57f0*/  HMMA.16816.F32 R20, R32.reuse, R148, R20 ;  /* 0x000000942014723c */ /* 0x042ff00000001814 */
[----:B------:R-:W-:Y:S01]  /*5800*/  HMMA.16816.F32 R24, R32, R150, R24 ;  /* 0x000000962018723c */ /* 0x000fe20000001818 */
[----:B------:R-:W1:Y:S04]  /*5810*/  LDSM.16.M88.4 R32, [R179+0x2000] ;  /* 0x00200000b320783b */ /* 0x000e680000000200 */
[----:B------:R3:W1:Y:S03]  /*5820*/  LDSM.16.MT88.4 R148, [R0+0xec00] ;  /* 0x00ec00000094783b */ /* 0x0006660000004200 */
[C---:B--2---:R-:W-:Y:S08]  /*5830*/  HMMA.16816.F32 R4, R132.reuse, R152, R4 ;  /* 0x000000988404723c */ /* 0x044ff00000001804 */
[C---:B------:R-:W-:Y:S08]  /*5840*/  HMMA.16816.F32 R8, R132.reuse, R154, R8 ;  /* 0x0000009a8408723c */ /* 0x040ff00000001808 */
[C---:B------:R-:W-:Y:S04]  /*5850*/  HMMA.16816.F32 R12, R132.reuse, R28, R12 ;  /* 0x0000001c840c723c */ /* 0x040fe8000000180c */
[----:B---3--:R-:W-:Y:S03]  /*5860*/  IMAD.IADD R0, R238, 0x1, R251 ;  /* 0x00000001ee007824 */ /* 0x008fe600078e02fb */
[----:B------:R-:W-:Y:S01]  /*5870*/  @P0 IADD3 R28, P1, R252, UR38, RZ ;  /* 0x00000026fc1c0c10 */ /* 0x000fe2000ff3e0ff */
[C---:B------:R-:W-:Y:S01]  /*5880*/  HMMA.16816.F32 R16, R132.reuse, R30, R16 ;  /* 0x0000001e8410723c */ /* 0x040fe20000001810 */
[----:B------:R-:W-:Y:S03]  /*5890*/  @UP3 UIADD3 UR38, UP1, UR38, -0x100, URZ ;  /* 0xffffff0026263890 */ /* 0x000fe6000ff3e03f */
[----:B----4-:R-:W-:Y:S01]  /*58a0*/  @P0 IADD3.X R29, R156, UR5, RZ, P1, !PT ;  /* 0x000000059c1d0c10 */ /* 0x010fe20008ffe4ff */
[----:B------:R-:W-:Y:S01]  /*58b0*/  IMAD.MOV.U32 R156, RZ, RZ, c[0x0][0x1c0] ;  /* 0x00007000ff9c7624 */ /* 0x000fe200078e00ff */
[----:B------:R-:W-:Y:S01]  /*58c0*/  @UP3 UIADD3.X UR5, UR5, -0x1, URZ, UP1, !UPT ;  /* 0xffffffff05053890 */ /* 0x000fe20008ffe43f */
[CC--:B------:R-:W-:Y:S01]  /*58d0*/  LEA R30, P1, R238.reuse, R184.reuse, 0x2 ;  /* 0x000000b8ee1e7211 */ /* 0x0c0fe200078210ff */
[C---:B------:R-:W-:Y:S01]  /*58e0*/  HMMA.16816.F32 R20, R132.reuse, R136, R20 ;  /* 0x000000888414723c */ /* 0x040fe20000001814 */
[----:B------:R2:W5:Y:S03]  /*58f0*/  @P0 LDG.E R237, [R28.64] ;  /* 0x0000001e1ced0981 */ /* 0x000566000c1e1900 */
[-C--:B------:R-:W-:Y:S01]  /*5900*/  LEA.HI.X.SX32 R31, R238, R185.reuse, 0x2, P1 ;  /* 0x000000b9ee1f7211 */ /* 0x080fe200008f16ff */
[----:B------:R2:W5:Y:S01]  /*5910*/  @P0 LDG.E R236, [R28.64+0x20] ;  /* 0x0000201e1cec0981 */ /* 0x000562000c1e1900 */
[----:B------:R-:W-:Y:S02]  /*5920*/  IMAD R156, R156, c[0x0][0x22c], RZ ;  /* 0x00008b009c9c7a24 */ /* 0x000fe400078e02ff */
[----:B------:R-:W-:Y:S01]  /*5930*/  HMMA.16816.F32 R24, R132, R138, R24 ;  /* 0x0000008a8418723c */ /* 0x000fe20000001818 */
[----:B------:R-:W-:Y:S03]  /*5940*/  LDSM.16.MT88.4 R136, [R2+0x18800] ;  /* 0x018800000288783b */ /* 0x000fe60000004200 */
[----:B------:R-:W-:Y:S01]  /*5950*/  IMAD.SHL.U32 R156, R156, 0x10, RZ ;  /* 0x000000109c9c7824 */ /* 0x000fe200078e00ff */
[----:B------:R2:W5:Y:S03]  /*5960*/  @P0 LDG.E R235, [R28.64+0x80] ;  /* 0x0000801e1ceb0981 */ /* 0x000566000c1e1900 */
[C---:B-1----:R-:W-:Y:S01]  /*5970*/  HMMA.16816.F32 R4, R32.reuse, R140, R4 ;  /* 0x0000008c2004723c */ /* 0x042fe20000001804 */
[----:B------:R2:W5:Y:S04]  /*5980*/  @P0 LDG.E R234, [R28.64+0xa0] ;  /* 0x0000a01e1cea0981 */ /* 0x000568000c1e1900 */
[CC--:B------:R-:W-:Y:S03]  /*5990*/  LEA R132, P0, R156.reuse, R184.reuse, 0x2 ;  /* 0x000000b89c847211 */ /* 0x0c0fe600078010ff */
[C---:B------:R-:W-:Y:S01]  /*59a0*/  HMMA.16816.F32 R8, R32.reuse, R142, R8 ;  /* 0x0000008e2008723c */ /* 0x040fe20000001808 */
[----:B------:R-:W-:Y:S03]  /*59b0*/  LDSM.16.MT88.4 R140, [R3+0x1c00] ;  /* 0x001c0000038c783b */ /* 0x000fe60000004200 */
[-C--:B------:R-:W-:Y:S04]  /*59c0*/  LEA.HI.X.SX32 R133, R156, R185.reuse, 0x2, P0 ;  /* 0x000000b99c857211 */ /* 0x080fe800000f16ff */
[C---:B------:R-:W-:Y:S07]  /*59d0*/  HMMA.16816.F32 R12, R32.reuse, R144, R12 ;  /* 0x00000090200c723c */ /* 0x040fee000000180c */
[----:B------:R1:W-:Y:S01]  /*59e0*/  RED.E.ADD.F32.FTZ.RN.STRONG.GPU [R184.64], R4 ;  /* 0x00000004b800798e */ /* 0x0003e2000c10e79e */
[C---:B------:R-:W-:Y:S03]  /*59f0*/  HMMA.16816.F32 R16, R32.reuse, R146, R16 ;  /* 0x000000922010723c */ /* 0x040fe60000001810 */
[----:B------:R3:W-:Y:S01]  /*5a00*/  RED.E.ADD.F32.FTZ.RN.STRONG.GPU [R30.64], R5 ;  /* 0x000000051e00798e */ /* 0x0007e2000c10e79e */
[CC--:B--2---:R-:W-:Y:S03]  /*5a10*/  LEA R28, P2, R160.reuse, R184.reuse, 0x2 ;  /* 0x000000b8a01c7211 */ /* 0x0c4fe600078410ff */
[----:B------:R2:W-:Y:S01]  /*5a20*/  RED.E.ADD.F32.FTZ.RN.STRONG.GPU [R132.64], R6 ;  /* 0x000000068400798e */ /* 0x0005e2000c10e79e */
[C---:B------:R-:W-:Y:S04]  /*5a30*/  HMMA.16816.F32 R20, R32.reuse, R148, R20 ;  /* 0x000000942014723c */ /* 0x040fe80000001814 */
[-C--:B------:R-:W-:Y:S04]  /*5a40*/  LEA.HI.X.SX32 R29, R160, R185.reuse, 0x2, P2 ;  /* 0x000000b9a01d7211 */ /* 0x080fe800010f16ff */
[----:B------:R-:W-:Y:S07]  /*5a50*/  HMMA.16816.F32 R24, R32, R150, R24 ;  /* 0x000000962018723c */ /* 0x000fee0000001818 */
[CC--:B------:R-:W-:Y:S02]  /*5a60*/  LEA R32, P0, R158.reuse, R184.reuse, 0x2 ;  /* 0x000000b89e207211 */ /* 0x0c0fe400078010ff */
[CC--:B-1----:R-:W-:Y:S03]  /*5a70*/  LEA R4, P1, R157.reuse, R184.reuse, 0x2 ;  /* 0x000000b89d047211 */ /* 0x0c2fe600078210ff */
[-C--:B------:R-:W-:Y:S01]  /*5a80*/  LEA.HI.X.SX32 R33, R158, R185.reuse, 0x2, P0 ;  /* 0x000000b99e217211 */ /* 0x080fe200000f16ff */
[----:B------:R-:W-:Y:S01]  /*5a90*/  IMAD.MOV.U32 R158, RZ, RZ, c[0x0][0x1c0] ;  /* 0x00007000ff9e7624 */ /* 0x000fe200078e00ff */
[-C--:B---3--:R-:W-:Y:S01]  /*5aa0*/  LEA.HI.X.SX32 R5, R157, R185.reuse, 0x2, P1 ;  /* 0x000000b99d057211 */ /* 0x088fe200008f16ff */
[----:B------:R-:W-:Y:S01]  /*5ab0*/  IMAD.MOV.U32 R157, RZ, RZ, c[0x0][0x1c0] ;  /* 0x00007000ff9d7624 */ /* 0x000fe200078e00ff */
[-C--:B--2---:R-:W-:Y:S01]  /*5ac0*/  LEA R6, P1, R159, R184.reuse, 0x2 ;  /* 0x000000b89f067211 */ /* 0x084fe200078210ff */
[----:B------:R-:W-:Y:S02]  /*5ad0*/  IMAD R158, R158, c[0x0][0x22c], RZ ;  /* 0x00008b009e9e7a24 */ /* 0x000fe400078e02ff */
[----:B------:R1:W-:Y:S01]  /*5ae0*/  RED.E.ADD.F32.FTZ.RN.STRONG.GPU [R4.64], R7 ;  /* 0x000000070400798e */ /* 0x0003e2000c10e79e */
[----:B------:R-:W-:Y:S02]  /*5af0*/  IMAD R157, R157, c[0x0][0x22c], RZ ;  /* 0x00008b009d9d7a24 */ /* 0x000fe400078e02ff */
[----:B------:R-:W-:Y:S01]  /*5b00*/  IMAD.SHL.U32 R158, R158, 0x10, RZ ;  /* 0x000000109e9e7824 */ /* 0x000fe200078e00ff */
[----:B------:R2:W-:Y:S01]  /*5b10*/  RED.E.ADD.F32.FTZ.RN.STRONG.GPU [R32.64], R8 ;  /* 0x000000082000798e */ /* 0x0005e2000c10e79e */
[----:B------:R-:W-:Y:S03]  /*5b20*/  IMAD R157, R157, 0x38, RZ ;  /* 0x000000389d9d7824 */ /* 0x000fe600078e02ff */
[----:B------:R3:W-:Y:S01]  /*5b30*/  RED.E.ADD.F32.FTZ.RN.STRONG.GPU [R28.64], R9 ;  /* 0x000000091c00798e */ /* 0x0007e2000c10e79e */
[----:B------:R-:W-:Y:S03]  /*5b40*/  IADD3 R134, R158, 0x20, RZ ;  /* 0x000000209e867810 */ /* 0x000fe60007ffe0ff */
[----:B------:R-:W-:Y:S01]  /*5b50*/  LDSM.16.MT88.4 R32, [R2+0x17800] ;  /* 0x017800000220783b */ /* 0x000fe20000004200 */
[-C--:B-1----:R-:W-:Y:S02]  /*5b60*/  LEA.HI.X.SX32 R7, R159, R185.reuse, 0x2, P1 ;  /* 0x000000b99f077211 */ /* 0x082fe400008f16ff */
[CC--:B------:R-:W-:Y:S03]  /*5b70*/  LEA R4, P0, R157.reuse, R184.reuse, 0x2 ;  /* 0x000000b89d047211 */ /* 0x0c0fe600078010ff */
[----:B------:R1:W-:Y:S01]  /*5b80*/  RED.E.ADD.F32.FTZ.RN.STRONG.GPU [R6.64], R10 ;  /* 0x0000000a0600798e */ /* 0x0003e2000c10e79e */
[-C--:B------:R-:W-:Y:S02]  /*5b90*/  LEA.HI.X.SX32 R5, R157, R185.reuse, 0x2, P0 ;  /* 0x000000b99d057211 */ /* 0x080fe400000f16ff */
[CC--:B--2---:R-:W-:Y:S03]  /*5ba0*/  LEA R8, P0, R134.reuse, R184.reuse, 0x2 ;  /* 0x000000b886087211 */ /* 0x0c4fe600078010ff */
[----:B------:R2:W-:Y:S01]  /*5bb0*/  RED.E.ADD.F32.FTZ.RN.STRONG.GPU [R4.64], R11 ;  /* 0x0000000b0400798e */ /* 0x0005e2000c10e79e */
[-C--:B---3--:R-:W-:Y:S03]  /*5bc0*/  LEA.HI.X.SX32 R9, R134, R185.reuse, 0x2, P0 ;  /* 0x000000b986097211 */ /* 0x088fe600000f16ff */
[----:B------:R-:W-:Y:S04]  /*5bd0*/  RED.E.ADD.F32.FTZ.RN.STRONG.GPU [R184.64+0x80], R12 ;  /* 0x0000800cb800798e */ /* 0x000fe8000c10e79e */
[----:B------:R-:W-:Y:S04]  /*5be0*/  RED.E.ADD.F32.FTZ.RN.STRONG.GPU [R30.64+0x80], R13 ;  /* 0x0000800d1e00798e */ /* 0x000fe8000c10e79e */
[----:B------:R3:W-:Y:S04]  /*5bf0*/  RED.E.ADD.F32.FTZ.RN.STRONG.GPU [R8.64], R14 ;  /* 0x0000000e0800798e */ /* 0x0007e8000c10e79e */
[----:B------:R-:W-:Y:S01]  /*5c00*/  LDSM.16.MT88.4 R132, [R3+0x1400] ;  /* 0x001400000384783b */ /* 0x000fe20000004200 */
[CC--:B-1----:R-:W-:Y:S02]  /*5c10*/  LEA R6, P1, R251.reuse, R184.reuse, 0x2 ;  /* 0x000000b8fb067211 */ /* 0x0c2fe400078210ff */
[-C--:B------:R-:W-:Y:S02]  /*5c20*/  LEA R10, P2, R242, R184.reuse, 0x2 ;  /* 0x000000b8f20a7211 */ /* 0x080fe400078410ff */
[-C--:B------:R-:W-:Y:S02]  /*5c30*/  LEA.HI.X.SX32 R7, R251, R185.reuse, 0x2, P1 ;  /* 0x000000b9fb077211 */ /* 0x080fe400008f16ff */
[-C--:B--2---:R-:W-:Y:S02]  /*5c40*/  LEA R4, P0, R0, R184.reuse, 0x2 ;  /* 0x000000b800047211 */ /* 0x084fe400078010ff */
[-C--:B------:R-:W-:Y:S01]  /*5c50*/  LEA.HI.X.SX32 R11, R242, R185.reuse, 0x2, P2 ;  /* 0x000000b9f20b7211 */ /* 0x080fe200010f16ff */
[----:B------:R1:W-:Y:S01]  /*5c60*/  RED.E.ADD.F32.FTZ.RN.STRONG.GPU [R6.64], R15 ;  /* 0x0000000f0600798e */ /* 0x0003e2000c10e79e */
[-C--:B------:R-:W-:Y:S02]  /*5c70*/  LEA.HI.X.SX32 R5, R0, R185.reuse, 0x2, P0 ;  /* 0x000000b900057211 */ /* 0x080fe400000f16ff */
[----:B------:R-:W-:Y:S03]  /*5c80*/  IADD3 R0, R156, 0x40, RZ ;  /* 0x000000409c007810 */ /* 0x000fe60007ffe0ff */
        /* <DEDUP_REMOVED lines=10> */
[-C--:B------:R-:W-:Y:S01]  /*5d30*/  LEA.HI.X.SX32 R5, R0, R185.reuse, 0x2, P1 ;  /* 0x000000b900057211 */ /* 0x080fe200008f16ff */
[----:B------:R-:W-:Y:S01]  /*5d40*/  IMAD.IADD R0, R238, 0x1, R250 ;  /* 0x00000001ee007824 */ /* 0x000fe200078e02fa */
[-C--:B------:R-:W-:Y:S01]  /*5d50*/  LEA.HI.X.SX32 R13, R250, R185.reuse, 0x2, P0 ;  /* 0x000000b9fa0d7211 */ /* 0x080fe200000f16ff */
[----:B------:R-:W-:Y:S03]  /*5d60*/  RED.E.ADD.F32.FTZ.RN.STRONG.GPU [R184.64+0x100], R20 ;  /* 0x00010014b800798e */ /* 0x000fe6000c10e79e */
[-C--:B---3--:R-:W-:Y:S01]  /*5d70*/  LEA R10, P3, R0, R184.reuse, 0x2 ;  /* 0x000000b8000a7211 */ /* 0x088fe200078610ff */
[----:B------:R-:W-:Y:S01]  /*5d80*/  RED.E.ADD.F32.FTZ.RN.STRONG.GPU [R30.64+0x100], R21 ;  /* 0x000100151e00798e */ /* 0x000fe2000c10e79e */
[-C--:B----4-:R-:W-:Y:S02]  /*5d90*/  LEA R8, P2, R240, R184.reuse, 0x2 ;  /* 0x000000b8f0087211 */ /* 0x090fe400078410ff */
[-C--:B------:R-:W-:Y:S01]  /*5da0*/  LEA.HI.X.SX32 R11, R0, R185.reuse, 0x2, P3 ;  /* 0x000000b9000b7211 */ /* 0x080fe200018f16ff */
[----:B------:R2:W-:Y:S01]  /*5db0*/  RED.E.ADD.F32.FTZ.RN.STRONG.GPU [R4.64], R22 ;  /* 0x000000160400798e */ /* 0x0005e2000c10e79e */
[-C--:B------:R-:W-:Y:S02]  /*5dc0*/  LEA.HI.X.SX32 R9, R240, R185.reuse, 0x2, P2 ;  /* 0x000000b9f0097211 */ /* 0x080fe400010f16ff */
[----:B------:R-:W-:Y:S01]  /*5dd0*/  IADD3 R0, R3, -0x3000, RZ ;  /* 0xffffd00003007810 */ /* 0x000fe20007ffe0ff */
[----:B------:R-:W-:Y:S04]  /*5de0*/  RED.E.ADD.F32.FTZ.RN.STRONG.GPU [R12.64], R23 ;  /* 0x000000170c00798e */ /* 0x000fe8000c10e79e */
[----:B------:R-:W-:Y:S04]  /*5df0*/  RED.E.ADD.F32.FTZ.RN.STRONG.GPU [R10.64], R24 ;  /* 0x000000180a00798e */ /* 0x000fe8000c10e79e */
[----:B------:R-:W-:Y:S01]  /*5e00*/  RED.E.ADD.F32.FTZ.RN.STRONG.GPU [R8.64], R25 ;  /* 0x000000190800798e */ /* 0x000fe2000c10e79e */
[CC--:B-1----:R-:W-:Y:S03]  /*5e10*/  LEA R6, P1, R239.reuse, R184.reuse, 0x2 ;  /* 0x000000b8ef067211 */ /* 0x0c2fe600078210ff */
[----:B------:R-:W-:Y:S01]  /*5e20*/  LDSM.16.MT88.4 R8, [R3] ;  /* 0x000000000308783b */ /* 0x000fe20000004200 */
[-C--:B------:R-:W-:Y:S03]  /*5e30*/  LEA.HI.X.SX32 R7, R239, R185.reuse, 0x2, P1 ;  /* 0x000000b9ef077211 */ /* 0x080fe600008f16ff */
[----:B------:R-:W-:Y:S01]  /*5e40*/  LDSM.16.MT88.4 R12, [R2+0x17000] ;  /* 0x01700000020c783b */ /* 0x000fe20000004200 */
[----:B------:R-:W-:Y:S01]  /*5e50*/  PLOP3.LUT P1, PT, PT, PT, UP0, 0x80, 0x0 ;  /* 0x000000000000781c */ /* 0x000fe20003f2f008 */
[----:B------:R-:W-:Y:S02]  /*5e60*/  @UP3 UIADD3 UR42, UP0, UR42, -0x100, URZ ;  /* 0xffffff002a2a3890 */ /* 0x000fe4000ff1e03f */
[----:B------:R-:W-:Y:S02]  /*5e70*/  RED.E.ADD.F32.FTZ.RN.STRONG.GPU [R6.64], R26 ;  /* 0x0000001a0600798e */ /* 0x000fe4000c10e79e */
[----:B------:R-:W-:Y:S01]  /*5e80*/  @UP3 UIADD3.X UR39, UR39, -0x1, URZ, UP0, !UPT ;  /* 0xffffffff27273890 */ /* 0x000fe200087fe43f */
[C---:B--2---:R-:W-:Y:S01]  /*5e90*/  LEA R4, P0, R243.reuse, R184, 0x2 ;  /* 0x000000b8f3047211 */ /* 0x044fe200078010ff */
[----:B------:R-:W-:Y:S03]  /*5ea0*/  LDSM.16.MT88.4 R16, [R3+0x1000] ;  /* 0x001000000310783b */ /* 0x000fe60000004200 */
[----:B------:R-:W-:Y:S01]  /*5eb0*/  LEA.HI.X.SX32 R5, R243, R185, 0x2, P0 ;  /* 0x000000b9f3057211 */ /* 0x000fe200000f16ff */
[----:B------:R-:W-:Y:S01]  /*5ec0*/  LDSM.16.MT88.4 R20, [R3+0x2000] ;  /* 0x002000000314783b */ /* 0x000fe20000004200 */
[----:B------:R-:W-:Y:S02]  /*5ed0*/  PLOP3.LUT P0, PT, PT, PT, UP2, 0x80, 0x0 ;  /* 0x000000000000781c */ /* 0x000fe40003f0f028 */
[----:B------:R-:W-:Y:S01]  /*5ee0*/  @P1 IADD3 R0, R3, 0x3000, RZ ;  /* 0x0000300003001810 */ /* 0x000fe20007ffe0ff */
[----:B------:R-:W-:Y:S04]  /*5ef0*/  RED.E.ADD.F32.FTZ.RN.STRONG.GPU [R4.64], R27 ;  /* 0x0000001b0400798e */ /* 0x000fe8000c10e79e */
[----:B------:R-:W1:Y:S04]  /*5f00*/  LDSM.16.MT88.4 R4, [R2+0x15000] ;  /* 0x015000000204783b */ /* 0x000e680000004200 */
[----:B------:R-:W-:Y:S04]  /*5f10*/  LDSM.16.MT88.4 R28, [R2+0x15800] ;  /* 0x01580000021c783b */ /* 0x000fe80000004200 */
        /* <DEDUP_REMOVED lines=60> */
.L_x_497:
[----:B-1----:R-:W2:Y:S01]  /*62e0*/  LDL.64 R28, [R1+0x10] ;  /* 0x00001000011c7983 */ /* 0x002ea20000100a00 */
        /* <DEDUP_REMOVED lines=34> */
[----:B------:R-:W-:Y:S01]  /*6510*/  STS [R245], R3 ;  /* 0x00000003f5007388 */ /* 0x000fe20000000800 */
[----:B------:R-:W-:Y:S01]  /*6520*/  FMUL.FTZ R16, R101, c[0x0][0x2e0] ;  /* 0x0000b80065107a20 */ /* 0x000fe20000410000 */
[----:B------:R-:W-:Y:S01]  /*6530*/  F2FP.PACK_AB R10, R10, R94 ;  /* 0x0000005e0a0a723e */ /* 0x000fe200000000ff */
[----:B------:R-:W-:Y:S01]  /*6540*/  FMUL.FTZ R102, R102, c[0x0][0x2e0] ;  /* 0x0000b80066667a20 */ /* 0x000fe20000410000 */
[----:B------:R3:W-:Y:S01]  /*6550*/  STS [R245+0x200], R0 ;  /* 0x00020000f5007388 */ /* 0x0007e20000000800 */
        /* <DEDUP_REMOVED lines=58> */
[----:B------:R-:W-:Y:S01]  /*6900*/  ULDC.64 UR6, c[0x0][0x3a0] ;  /* 0x0000e80000067ab9 */ /* 0x000fe20000000a00 */
[----:B------:R-:W-:Y:S01]  /*6910*/  STS [R245+0x4000], R22 ;  /* 0x00400016f5007388 */ /* 0x000fe20000000800 */
[----:B------:R-:W-:Y:S01]  /*6920*/  F2FP.PACK_AB R52, R53, R52 ;  /* 0x000000343534723e */ /* 0x000fe200000000ff */
[----:B------:R-:W-:Y:S01]  /*6930*/  UIMAD UR6, UR37, UR6, URZ ;  /* 0x00000006250672a4 */ /* 0x000fe2000f8e023f */
[----:B------:R-:W-:Y:S01]  /*6940*/  F2FP.PACK_AB R126, R127, R126 ;  /* 0x0000007e7f7e723e */ /* 0x000fe200000000ff */
[----:B------:R-:W-:Y:S01]  /*6950*/  STS [R245+0x4200], R21 ;  /* 0x00420015f5007388 */ /* 0x000fe20000000800 */
[----:B------:R-:W-:Y:S01]  /*6960*/  F2FP.PACK_AB R54, R55, R54 ;  /* 0x000000363736723e */ /* 0x000fe200000000ff */
[----:B---3--:R-:W-:Y:S01]  /*6970*/  IMAD.U32 R0, RZ, RZ, UR34 ;  /* 0x00000022ff007e24 */ /* 0x008fe2000f8e00ff */
[----:B------:R-:W-:Y:S01]  /*6980*/  F2FP.PACK_AB R64, R65, R64 ;  /* 0x000000404140723e */ /* 0x000fe200000000ff */
[----:B------:R-:W-:Y:S01]  /*6990*/  STS [R246+0x4000], R128 ;  /* 0x00400080f6007388 */ /* 0x000fe20000000800 */
[----:B------:R-:W-:Y:S01]  /*69a0*/  F2FP.PACK_AB R66, R67, R66 ;  /* 0x000000424342723e */ /* 0x000fe200000000ff */
[----:B------:R-:W-:Y:S01]  /*69b0*/  ULDC.64 UR4, c[0x0][0x3a8] ;  /* 0x0000ea0000047ab9 */ /* 0x000fe20000000a00 */
[----:B------:R-:W-:Y:S01]  /*69c0*/  F2FP.PACK_AB R56, R57, R56 ;  /* 0x000000383938723e */ /* 0x000fe200000000ff */
[----:B------:R-:W-:Y:S01]  /*69d0*/  STS [R246+0x4200], R130 ;  /* 0x00420082f6007388 */ /* 0x000fe20000000800 */
[----:B------:R-:W-:Y:S01]  /*69e0*/  F2FP.PACK_AB R58, R59, R58 ;  /* 0x0000003a3b3a723e */ /* 0x000fe200000000ff */
[----:B------:R-:W-:Y:S01]  /*69f0*/  UIMAD UR4, UR37, UR4, URZ ;  /* 0x00000004250472a4 */ /* 0x000fe2000f8e023f */
[----:B------:R-:W-:Y:S01]  /*6a00*/  F2FP.PACK_AB R60, R61, R60 ;  /* 0x0000003c3d3c723e */ /* 0x000fe200000000ff */
[----:B------:R-:W-:Y:S01]  /*6a10*/  STS [R245+0x5000], R121 ;  /* 0x00500079f5007388 */ /* 0x000fe20000000800 */
[----:B------:R-:W-:Y:S01]  /*6a20*/  F2FP.PACK_AB R62, R63, R62 ;  /* 0x0000003e3f3e723e */ /* 0x000fe200000000ff */
[----:B------:R-:W-:Y:S01]  /*6a30*/  UIMAD UR6, UR34, UR7, UR6 ;  /* 0x00000007220672a4 */ /* 0x000fe2000f8e0206 */
[----:B------:R-:W-:Y:S01]  /*6a40*/  F2FP.PACK_AB R68, R69, R68 ;  /* 0x000000444544723e */ /* 0x000fe200000000ff */
[----:B------:R-:W-:Y:S01]  /*6a50*/  STS [R245+0x5200], R122 ;  /* 0x0052007af5007388 */ /* 0x000fe20000000800 */
[----:B------:R-:W-:Y:S01]  /*6a60*/  F2FP.PACK_AB R70, R71, R70 ;  /* 0x000000464746723e */ /* 0x000fe200000000ff */
[----:B------:R-:W-:Y:S01]  /*6a70*/  UIMAD UR4, UR34, UR5, UR4 ;  /* 0x00000005220472a4 */ /* 0x000fe2000f8e0204 */
[----:B------:R-:W-:Y:S01]  /*6a80*/  F2FP.PACK_AB R80, R81, R80 ;  /* 0x000000505150723e */ /* 0x000fe200000000ff */
[----:B------:R-:W3:Y:S01]  /*6a90*/  S2R R26, SR_CTAID.Z ;  /* 0x00000000001a7919 */ /* 0x000ee20000002700 */
[----:B------:R-:W-:-:S02]  /*6aa0*/  F2FP.PACK_AB R82, R83, R82 ;  /* 0x000000525352723e */ /* 0x000fc400000000ff */
[----:B------:R-:W-:Y:S01]  /*6ab0*/  F2FP.PACK_AB R72, R73, R72 ;  /* 0x000000484948723e */ /* 0x000fe200000000ff */
[----:B------:R-:W-:Y:S01]  /*6ac0*/  STS [R246+0x5000], R124 ;  /* 0x0050007cf6007388 */ /* 0x000fe20000000800 */
[----:B------:R-:W-:Y:S02]  /*6ad0*/  F2FP.PACK_AB R74, R75, R74 ;  /* 0x0000004a4b4a723e */ /* 0x000fe400000000ff */
[----:B------:R-:W-:Y:S01]  /*6ae0*/  F2FP.PACK_AB R76, R77, R76 ;  /* 0x0000004c4d4c723e */ /* 0x000fe200000000ff */
[----:B------:R-:W-:Y:S01]  /*6af0*/  STS [R246+0x5200], R126 ;  /* 0x0052007ef6007388 */ /* 0x000fe20000000800 */
[----:B------:R-:W-:Y:S02]  /*6b00*/  F2FP.PACK_AB R78, R79, R78 ;  /* 0x0000004e4f4e723e */ /* 0x000fe400000000ff */
[----:B------:R-:W-:Y:S01]  /*6b10*/  MOV R6, UR34 ;  /* 0x0000002200067c02 */ /* 0x000fe20008000f00 */
[----:B------:R-:W-:Y:S01]  /*6b20*/  STS [R245+0x6000], R36 ;  /* 0x00600024f5007388 */ /* 0x000fe20000000800 */
[----:B----4-:R-:W-:-:S03]  /*6b30*/  SHF.L.U32 R12, R247, 0x1, RZ ;  /* 0x00000001f70c7819 */ /* 0x010fc600000006ff */
[----:B------:R-:W-:Y:S04]  /*6b40*/  STS [R245+0x6200], R38 ;  /* 0x00620026f5007388 */ /* 0x000fe80000000800 */
[----:B------:R-:W-:Y:S04]  /*6b50*/  STS [R246+0x6000], R48 ;  /* 0x00600030f6007388 */ /* 0x000fe80000000800 */
[----:B------:R-:W-:Y:S04]  /*6b60*/  STS [R246+0x6200], R50 ;  /* 0x00620032f6007388 */ /* 0x000fe80000000800 */
[----:B------:R-:W-:Y:S04]  /*6b70*/  STS [R245+0x7000], R40 ;  /* 0x00700028f5007388 */ /* 0x000fe80000000800 */
[----:B------:R-:W-:Y:S04]  /*6b80*/  STS [R245+0x7200], R42 ;  /* 0x0072002af5007388 */ /* 0x000fe80000000800 */
[----:B------:R-:W-:Y:S04]  /*6b90*/  STS [R246+0x7000], R44 ;  /* 0x0070002cf6007388 */ /* 0x000fe80000000800 */
[----:B------:R-:W-:Y:S04]  /*6ba0*/  STS [R246+0x7200], R46 ;  /* 0x0072002ef6007388 */ /* 0x000fe80000000800 */
[----:B------:R-:W4:Y:S04]  /*6bb0*/  S2R R27, SR_TID.X ;  /* 0x00000000001b7919 */ /* 0x000f280000002100 */
        /* <DEDUP_REMOVED lines=8> */
[----:B------:R-:W-:-:S03]  /*6c40*/  LEA.HI R24, R24, R27, RZ, 0x2 ;  /* 0x0000001b18187211 */ /* 0x000fc600078f10ff */
        /* <DEDUP_REMOVED lines=10> */
[----:B------:R-:W1:Y:S04]  /*6cf0*/  LDS.128 R56, [R12+0x9000] ;  /* 0x009000000c387984 */ /* 0x000e680000000c00 */
[----:B------:R-:W1:Y:S04]  /*6d00*/  LDS.128 R48, [R12+0xb000] ;  /* 0x00b000000c307984 */ /* 0x000e680000000c00 */
[----:B------:R-:W1:Y:S04]  /*6d10*/  LDS.128 R40, [R12+0xd000] ;  /* 0x00d000000c287984 */ /* 0x000e680000000c00 */
[----:B------:R-:W1:Y:S04]  /*6d20*/  LDS.128 R52, [R12+0xa000] ;  /* 0x00a000000c347984 */ /* 0x000e680000000c00 */
[----:B------:R-:W3:Y:S04]  /*6d30*/  LDS.128 R44, [R12+0xc000] ;  /* 0x00c000000c2c7984 */ /* 0x000ee80000000c00 */
[----:B------:R-:W3:Y:S04]  /*6d40*/  LDS.128 R36, [R12+0xe000] ;  /* 0x00e000000c247984 */ /* 0x000ee80000000c00 */
[----:B------:R-:W4:Y:S04]  /*6d50*/  LDS.128 R32, [R12+0xf000] ;  /* 0x00f000000c207984 */ /* 0x000f280000000c00 */
[----:B------:R-:W-:Y:S04]  /*6d60*/  LDS.128 R16, [R12+0x13000] ;  /* 0x013000000c107984 */ /* 0x000fe80000000c00 */
[----:B------:R-:W-:Y:S01]  /*6d70*/  LDS.128 R20, [R12+0x12000] ;  /* 0x012000000c147984 */ /* 0x000fe20000000c00 */
[----:B--2---:R-:W-:-:S02]  /*6d80*/  SHF.R.S32.HI R5, RZ, 0x1f, R28 ;  /* 0x0000001fff057819 */ /* 0x004fc4000001141c */
[----:B------:R-:W-:Y:S02]  /*6d90*/  MOV R4, R28 ;  /* 0x0000001c00047202 */ /* 0x000fe40000000f00 */
[----:B------:R-:W-:Y:S03]  /*6da0*/  LDS.128 R28, [R12+0x10000] ;  /* 0x010000000c1c7984 */ /* 0x000fe60000000c00 */
[----:B------:R-:W-:-:S04]  /*6db0*/  IMAD.WIDE.U32 R6, R6, c[0x0][0x3a0], R4 ;  /* 0x0000e80006067a25 */ /* 0x000fc800078e0004 */
[----:B------:R-:W-:Y:S01]  /*6dc0*/  IMAD.WIDE.U32 R4, R0, c[0x0][0x3a8], R4 ;  /* 0x0000ea0000047a25 */ /* 0x000fe200078e0004 */
[----:B-1----:R-:W-:Y:S02]  /*6dd0*/  SHF.R.S32.HI R0, RZ, 0x1f, R25 ;  /* 0x0000001fff007819 */ /* 0x002fe40000011419 */
[----:B------:R-:W-:Y:S02]  /*6de0*/  IADD3 R7, R7, UR6, RZ ;  /* 0x0000000607077c10 */ /* 0x000fe4000fffe0ff */
[----:B------:R-:W-:Y:S01]  /*6df0*/  IADD3 R5, R5, UR4, RZ ;  /* 0x0000000405057c10 */ /* 0x000fe2000fffe0ff */
[C---:B------:R-:W-:Y:S02]  /*6e00*/  IMAD R8, R0.reuse, c[0x0][0x388], RZ ;  /* 0x0000e20000087a24 */ /* 0x040fe400078e02ff */
[----:B------:R-:W-:Y:S02]  /*6e10*/  IMAD R3, R0, c[0x0][0x390], RZ ;  /* 0x0000e40000037a24 */ /* 0x000fe400078e02ff */
[C---:B------:R-:W-:Y:S01]  /*6e20*/  IMAD R0, R25.reuse, c[0x0][0x38c], R8 ;  /* 0x0000e30019007a24 */ /* 0x040fe200078e0208 */
[----:B---3--:R-:W-:Y:S01]  /*6e30*/  SHF.R.S32.HI R8, RZ, 0x1f, R26 ;  /* 0x0000001fff087819 */ /* 0x008fe2000001141a */
[----:B------:R-:W-:-:S04]  /*6e40*/  IMAD.WIDE.U32 R6, R25, c[0x0][0x388], R6 ;  /* 0x0000e20019067a25 */ /* 0x000fc800078e0006 */
[C---:B------:R-:W-:Y:S02]  /*6e50*/  IMAD R3, R25.reuse, c[0x0][0x394], R3 ;  /* 0x0000e50019037a24 */ /* 0x040fe400078e0203 */
[----:B------:R-:W-:-:S04]  /*6e60*/  IMAD.WIDE.U32 R4, R25, c[0x0][0x390], R4 ;  /* 0x0000e40019047a25 */ /* 0x000fc800078e0004 */
[----:B------:R-:W-:Y:S01]  /*6e70*/  IMAD.IADD R7, R7, 0x1, R0 ;  /* 0x0000000107077824 */ /* 0x000fe200078e0200 */
[----:B------:R-:W-:Y:S01]  /*6e80*/  IADD3 R5, R5, R3, RZ ;  /* 0x0000000305057210 */ /* 0x000fe20007ffe0ff */
[----:B------:R-:W-:Y:S02]  /*6e90*/  IMAD R0, R8, c[0x0][0x3b8], RZ ;  /* 0x0000ee0008007a24 */ /* 0x000fe400078e02ff */
[----:B------:R-:W-:-:S04]  /*6ea0*/  IMAD.WIDE.U32 R6, R26, c[0x0][0x3b8], R6 ;  /* 0x0000ee001a067a25 */ /* 0x000fc800078e0006 */
[----:B------:R-:W-:Y:S02]  /*6eb0*/  IMAD R0, R26, c[0x0][0x3bc], R0 ;  /* 0x0000ef001a007a24 */ /* 0x000fe400078e0200 */
[----:B------:R-:W-:Y:S02]  /*6ec0*/  IMAD R3, R8, c[0x0][0x3c0], RZ ;  /* 0x0000f00008037a24 */ /* 0x000fe400078e02ff */
[----:B------:R-:W-:Y:S01]  /*6ed0*/  IMAD.IADD R7, R7, 0x1, R0 ;  /* 0x0000000107077824 */ /* 0x000fe200078e0200 */
[----:B------:R-:W-:Y:S01]  /*6ee0*/  SHF.R.S32.HI R0, RZ, 0x2, R24 ;  /* 0x00000002ff007819 */ /* 0x000fe20000011418 */
[C---:B------:R-:W-:Y:S02]  /*6ef0*/  IMAD R3, R26.reuse, c[0x0][0x3c4], R3 ;  /* 0x0000f1001a037a24 */ /* 0x040fe400078e0203 */
[----:B------:R-:W-:Y:S01]  /*6f00*/  IMAD.WIDE.U32 R4, R26, c[0x0][0x3c0], R4 ;  /* 0x0000f0001a047a25 */ /* 0x000fe200078e0004 */
[----:B------:R-:W-:Y:S01]  /*6f10*/  SHF.R.S32.HI R8, RZ, 0x1f, R0 ;  /* 0x0000001fff087819 */ /* 0x000fe20000011400 */
[----:B------:R-:W1:Y:S02]  /*6f20*/  LDS.128 R24, [R12+0x11000] ;  /* 0x011000000c187984 */ /* 0x000e640000000c00 */
[----:B------:R-:W-:Y:S01]  /*6f30*/  IMAD.WIDE.U32 R10, R0, c[0x0][0x3a0], R6 ;  /* 0x0000e800000a7a25 */ /* 0x000fe200078e0006 */
[----:B------:R-:W-:Y:S01]  /*6f40*/  IADD3 R5, R5, R3, RZ ;  /* 0x0000000305057210 */ /* 0x000fe20007ffe0ff */
[----:B------:R-:W2:Y:S02]  /*6f50*/  LDS.128 R12, [R12+0x14000] ;  /* 0x014000000c0c7984 */ /* 0x000ea40000000c00 */
[----:B------:R-:W-:Y:S01]  /*6f60*/  IMAD R3, R8, c[0x0][0x3a0], RZ ;  /* 0x0000e80008037a24 */ /* 0x000fe200078e02ff */
[----:B------:R-:W-:Y:S01]  /*6f70*/  LEA R6, P1, R10, c[0x0][0x340], 0x1 ;  /* 0x0000d0000a067a11 */ /* 0x000fe200078208ff */
[----:B------:R-:W-:-:S02]  /*6f80*/  IMAD R8, R8, c[0x0][0x3a8], RZ ;  /* 0x0000ea0008087a24 */ /* 0x000fc400078e02ff */
[C---:B----4-:R-:W-:Y:S02]  /*6f90*/  IMAD R60, R0.reuse, c[0x0][0x3a4], R3 ;  /* 0x0000e900003c7a24 */ /* 0x050fe400078e0203 */
[C---:B------:R-:W-:Y:S02]  /*6fa0*/  IMAD R3, R0.reuse, c[0x0][0x3ac], R8 ;  /* 0x0000eb0000037a24 */ /* 0x040fe400078e0208 */
[----:B------:R-:W-:-:S04]  /*6fb0*/  IMAD.WIDE.U32 R8, R0, c[0x0][0x3a8], R4 ;  /* 0x0000ea0000087a25 */ /* 0x000fc800078e0004 */
[----:B------:R-:W-:Y:S01]  /*6fc0*/  IMAD.IADD R5, R11, 0x1, R60 ;  /* 0x000000010b057824 */ /* 0x000fe200078e023c */
[----:B------:R-:W-:Y:S02]  /*6fd0*/  IADD3 R0, R9, R3, RZ ;  /* 0x0000000309007210 */ /* 0x000fe40007ffe0ff */
[----:B------:R-:W-:Y:S02]  /*6fe0*/  LEA R4, P0, R8, c[0x0][0x348], 0x1 ;  /* 0x0000d20008047a11 */ /* 0x000fe400078008ff */
[----:B------:R-:W-:Y:S02]  /*6ff0*/  LEA.HI.X R7, R10, c[0x0][0x344], R5, 0x1, P1 ;  /* 0x0000d1000a077a11 */ /* 0x000fe400008f0c05 */
[----:B------:R-:W-:Y:S01]  /*7000*/  LEA.HI.X R5, R8, c[0x0][0x34c], R0, 0x1, P0 ;  /* 0x0000d30008057a11 */ /* 0x000fe200000f0c00 */
[----:B------:R-:W-:Y:S01]  /*7010*/  IMAD.MOV.U32 R0, RZ, RZ, c[0x0][0x3a8] ;  /* 0x0000ea00ff007624 */ /* 0x000fe200078e00ff */
[----:B------:R-:W-:Y:S01]  /*7020*/  MOV R3, c[0x0][0x3a0] ;  /* 0x0000e80000037a02 */ /* 0x000fe20000000f00 */
[----:B------:R3:W-:Y:S01]  /*7030*/  STG.E.128 [R6.64], R56 ;  /* 0x0000003806007986 */ /* 0x0007e2000c101d1c */
[----:B------:R-:W-:-:S02]  /*7040*/  MOV R11, c[0x0][0x3a4] ;  /* 0x0000e900000b7a02 */ /* 0x000fc40000000f00 */
[C---:B------:R-:W-:Y:S01]  /*7050*/  LEA R10, P1, R3.reuse, R6, 0x7 ;  /* 0x00000006030a7211 */ /* 0x040fe200078238ff */
[----:B------:R3:W-:Y:S01]  /*7060*/  STG.E.128 [R6.64+0x40], R48 ;  /* 0x0000403006007986 */ /* 0x0007e2000c101d1c */
[----:B------:R-:W-:Y:S02]  /*7070*/  MOV R9, c[0x0][0x3ac] ;  /* 0x0000eb0000097a02 */ /* 0x000fe40000000f00 */
[C---:B------:R-:W-:Y:S01]  /*7080*/  LEA R8, P0, R0.reuse, R4, 0x7 ;  /* 0x0000000400087211 */ /* 0x040fe200078038ff */
[----:B------:R3:W-:Y:S01]  /*7090*/  STG.E.128 [R6.64+0x80], R40 ;  /* 0x0000802806007986 */ /* 0x0007e2000c101d1c */
[----:B------:R-:W-:Y:S02]  /*70a0*/  LEA.HI.X R11, R3, R7, R11, 0x7, P1 ;  /* 0x00000007030b7211 */ /* 0x000fe400008f3c0b */
[----:B------:R-:W-:-:S03]  /*70b0*/  LEA.HI.X R9, R0, R5, R9, 0x7, P0 ;  /* 0x0000000500097211 */ /* 0x000fc600000f3c09 */
[----:B------:R3:W-:Y:S04]  /*70c0*/  STG.E.128 [R10.64], R52 ;  /* 0x000000340a007986 */ /* 0x0007e8000c101d1c */
[----:B------:R3:W-:Y:S04]  /*70d0*/  STG.E.128 [R10.64+0x40], R44 ;  /* 0x0000402c0a007986 */ /* 0x0007e8000c101d1c */
[----:B------:R3:W-:Y:S04]  /*70e0*/  STG.E.128 [R10.64+0x80], R36 ;  /* 0x000080240a007986 */ /* 0x0007e8000c101d1c */
[----:B------:R3:W-:Y:S04]  /*70f0*/  STG.E.128 [R4.64], R32 ;  /* 0x0000002004007986 */ /* 0x0007e8000c101d1c */
[----:B-1----:R3:W-:Y:S04]  /*7100*/  STG.E.128 [R4.64+0x40], R24 ;  /* 0x0000401804007986 */ /* 0x0027e8000c101d1c */
[----:B------:R3:W-:Y:S04]  /*7110*/  STG.E.128 [R4.64+0x80], R16 ;  /* 0x0000801004007986 */ /* 0x0007e8000c101d1c */
[----:B------:R3:W-:Y:S04]  /*7120*/  STG.E.128 [R8.64], R28 ;  /* 0x0000001c08007986 */ /* 0x0007e8000c101d1c */
[----:B------:R3:W-:Y:S04]  /*7130*/  STG.E.128 [R8.64+0x40], R20 ;  /* 0x0000401408007986 */ /* 0x0007e8000c101d1c */
[----:B--2---:R3:W-:Y:S02]  /*7140*/  STG.E.128 [R8.64+0x80], R12 ;  /* 0x0000800c08007986 */ /* 0x0047e4000c101d1c */
.L_x_494:
        /* <DEDUP_REMOVED lines=11> */
.L_x_501:
[----:B------:R-:W-:Y:S05]  /*7200*/  EXIT ;  /* 0x000000000000794d */ /* 0x000fea0003800000 */
.L_x_503:
        /* <DEDUP_REMOVED lines=15> */
.L_x_683:


//--------------------- .text._ZN5flash44flash_bwd_dq_dk_dv_loop_seqk_parallel_kernelI23Flash_bwd_kernel_traitsILi96ELi64ELi128ELi8ELi2ELi4ELi4ELb0ELb0EN7cutlass6half_tE19Flash_kernel_traitsILi96ELi64ELi128ELi8ES3_EELb1ELb1ELb0ELb0ELb0ELb1ELb0EEEvNS_16Flash_bwd_paramsE --------------------------
	.section	.text._ZN5flash44flash_bwd_dq_dk_dv_loop_seqk_parallel_kernelI23Flash_bwd_kernel_traitsILi96ELi64ELi128ELi8ELi2ELi4ELi4ELb0ELb0EN7cutlass6half_tE19Flash_kernel_traitsILi96ELi64ELi128ELi8ES3_EELb1ELb1ELb0ELb0ELb0ELb1ELb0EEEvNS_16Flash_bwd_paramsE,"ax",@progbits
	.sectioninfo	@"SHI_REGISTERS=255"
	.align	128
        .global         _ZN5flash44flash_bwd_dq_dk_dv_loop_seqk_parallel_kernelI23Flash_bwd_kernel_traitsILi96ELi64ELi128ELi8ELi2ELi4ELi4ELb0ELb0EN7cutlass6half_tE19Flash_kernel_traitsILi96ELi64ELi128ELi8ES3_EELb1ELb1ELb0ELb0ELb0ELb1ELb0EEEvNS_16Flash_bwd_paramsE
        .type           _ZN5flash44flash_bwd_dq_dk_dv_loop_seqk_parallel_kernelI23Flash_bwd_kernel_traitsILi96ELi64ELi128ELi8ELi2ELi4ELi4ELb0ELb0EN7cutlass6half_tE19Flash_kernel_traitsILi96ELi64ELi128ELi8ES3_EELb1ELb1ELb0ELb0ELb0ELb1ELb0EEEvNS_16Flash_bwd_paramsE,@function
        .size           _ZN5flash44flash_bwd_dq_dk_dv_loop_seqk_parallel_kernelI23Flash_bwd_kernel_traitsILi96ELi64ELi128ELi8ELi2ELi4ELi4ELb0ELb0EN7cutlass6half_tE19Flash_kernel_traitsILi96ELi64ELi128ELi8ES3_EELb1ELb1ELb0ELb0ELb0ELb1ELb0EEEvNS_16Flash_bwd_paramsE,(.L_x_684 - _ZN5flash44flash_bwd_dq_dk_dv_loop_seqk_parallel_kernelI23Flash_bwd_kernel_traitsILi96ELi64ELi128ELi8ELi2ELi4ELi4ELb0ELb0EN7cutlass6half_tE19Flash_kernel_traitsILi96ELi64ELi128ELi8ES3_EELb1ELb1ELb0ELb0ELb0ELb1ELb0EEEvNS_16Flash_bwd_paramsE)
        .other          _ZN5flash44flash_bwd_dq_dk_dv_loop_seqk_parallel_kernelI23Flash_bwd_kernel_traitsILi96ELi64ELi128ELi8ELi2ELi4ELi4ELb0ELb0EN7cutlass6half_tE19Flash_kernel_traitsILi96ELi64ELi128ELi8ES3_EELb1ELb1ELb0ELb0ELb0ELb1ELb0EEEvNS_16Flash_bwd_paramsE,@"STO_CUDA_ENTRY STV_DEFAULT"
_ZN5flash44flash_bwd_dq_dk_dv_loop_seqk_parallel_kernelI23Flash_bwd_kernel_traitsILi96ELi64ELi128ELi8ELi2ELi4ELi4ELb0ELb0EN7cutlass6half_tE19Flash_kernel_traitsILi96ELi64ELi128ELi8ES3_EELb1ELb1ELb0ELb0ELb0ELb1ELb0EEEvNS_16Flash_bwd_paramsE:
.text._ZN5flash44flash_bwd_dq_dk_dv_loop_seqk_parallel_kernelI23Flash_bwd_kernel_traitsILi96ELi64ELi128ELi8ELi2ELi4ELi4ELb0ELb0EN7cutlass6half_tE19Flash_kernel_traitsILi96ELi64ELi128ELi8ES3_EELb1ELb1ELb0ELb0ELb0ELb1ELb0EEEvNS_16Flash_bwd_paramsE:
[----:B------:R-:W-:Y:S02]  /*0000*/  MOV R1, c[0x0][0x28] ;  /* 0x00000a0000017a02 */ /* 0x000fe40000000f00 */
[----:B------:R-:W1:Y:S01]  /*0010*/  S2R R215, SR_CTAID.X ;  /* 0x0000000000d77919 */ /* 0x000e620000002500 */
[----:B------:R-:W-:Y:S02]  /*0020*/  ULDC UR5, c[0x0][0x218] ;  /* 0x0000860000057ab9 */ /* 0x000fe40000000800 */
        /* <DEDUP_REMOVED lines=57> */
[----:B------:R-:W-:Y:S02]  /*03c0*/  LEA.HI R3, R3, R231, RZ, 0x3 ;  /* 0x000000e703037211 */ /* 0x000fe400078f18ff */
[----:B------:R-:W-:Y:S01]  /*03d0*/  SHF.R.S32.HI R8, RZ, 0x1f, R7 ;  /* 0x0000001fff087819 */ /* 0x000fe20000011407 */
[----:B------:R-:W-:Y:S01]  /*03e0*/  IMAD R176, R0, 0x8, R4 ;  /* 0x0000000800b07824 */ /* 0x000fe200078e0204 */
[----:B------:R-:W-:-:S02]  /*03f0*/  LEA.HI R2, R7, R7, RZ, 0x1 ;  /* 0x0000000707027211 */ /* 0x000fc400078f08ff */
[----:B------:R-:W-:Y:S02]  /*0400*/  LOP3.LUT R0, R3, 0xfffffff8, RZ, 0xc0, !PT ;  /* 0xfffffff803007812 */ /* 0x000fe400078ec0ff */
[----:B------:R-:W-:Y:S02]  /*0410*/  LEA.HI R8, R8, R7, RZ, 0x3 ;  /* 0x0000000708087211 */ /* 0x000fe400078f18ff */
[----:B------:R-:W-:Y:S01]  /*0420*/  LOP3.LUT R5, R5, R6, RZ, 0x3c, !PT ;  /* 0x0000000605057212 */ /* 0x000fe200078e3cff */
[----:B------:R-:W-:Y:S01]  /*0430*/  IMAD.IADD R0, R231, 0x1, -R0 ;  /* 0x00000001e7007824 */ /* 0x000fe200078e0a00 */
[--C-:B------:R-:W-:Y:S02]  /*0440*/  SHF.R.S32.HI R6, RZ, 0x1, R2.reuse ;  /* 0x00000001ff067819 */ /* 0x100fe40000011402 */
[----:B------:R-:W-:Y:S01]  /*0450*/  SHF.R.S32.HI R3, RZ, 0x1f, R2 ;  /* 0x0000001fff037819 */ /* 0x000fe20000011402 */
[----:B------:R-:W-:Y:S01]  /*0460*/  IMAD.U32 R242, R242, 0x20, R5 ;  /* 0x00000020f2f27824 */ /* 0x000fe200078e0005 */
[----:B------:R-:W-:-:S02]  /*0470*/  LOP3.LUT R4, R2, 0x7fffffe, RZ, 0xc0, !PT ;  /* 0x07fffffe02047812 */ /* 0x000fc400078ec0ff */
[----:B------:R-:W-:Y:S02]  /*0480*/  LOP3.LUT R2, R8, 0xfffffff8, RZ, 0xc0, !PT ;  /* 0xfffffff808027812 */ /* 0x000fe400078ec0ff */
[----:B------:R-:W-:Y:S01]  /*0490*/  LEA.HI R5, R3, R6, RZ, 0x2 ;  /* 0x0000000603057211 */ /* 0x000fe200078f10ff */
[C---:B------:R-:W-:Y:S01]  /*04a0*/  IMAD.IADD R16, R7.reuse, 0x1, -R4 ;  /* 0x0000000107107824 */ /* 0x040fe200078e0a04 */
[----:B------:R-:W-:Y:S01]  /*04b0*/  LOP3.LUT R3, R0, 0x1, RZ, 0xc0, !PT ;  /* 0x0000000100037812 */ /* 0x000fe200078ec0ff */
[----:B------:R-:W-:Y:S01]  /*04c0*/  IMAD.IADD R18, R7, 0x1, -R2 ;  /* 0x0000000107127824 */ /* 0x000fe200078e0a02 */
[----:B------:R-:W-:Y:S01]  /*04d0*/  LOP3.LUT R5, R5, 0xfffffffc, RZ, 0xc0, !PT ;  /* 0xfffffffc05057812 */ /* 0x000fe200078ec0ff */
[----:B------:R-:W-:Y:S01]  /*04e0*/  IMAD.SHL.U32 R2, R12, 0x40, RZ ;  /* 0x000000400c027824 */ /* 0x000fe200078e00ff */
[----:B------:R-:W-:Y:S01]  /*04f0*/  ISETP.NE.U32.AND P5, PT, R3, 0x1, PT ;  /* 0x000000010300780c */ /* 0x000fe20003fa5070 */
[----:B------:R-:W-:Y:S01]  /*0500*/  IMAD.SHL.U32 R4, R10, 0x10, RZ ;  /* 0x000000100a047824 */ /* 0x000fe200078e00ff */
[----:B------:R-:W-:Y:S01]  /*0510*/  SHF.R.S32.HI R3, RZ, 0x1, R11 ;  /* 0x00000001ff037819 */ /* 0x000fe2000001140b */
[----:B------:R-:W-:Y:S01]  /*0520*/  IMAD.IADD R15, R6, 0x1, -R5 ;  /* 0x00000001060f7824 */ /* 0x000fe200078e0a05 */
[----:B------:R-:W-:Y:S01]  /*0530*/  LOP3.LUT R2, R2, 0x1c0, RZ, 0xc0, !PT ;  /* 0x000001c002027812 */ /* 0x000fe200078ec0ff */
[----:B------:R-:W-:Y:S01]  /*0540*/  IMAD.SHL.U32 R7, R19, 0x2, RZ ;  /* 0x0000000213077824 */ /* 0x000fe200078e00ff */
[----:B------:R-:W-:Y:S01]  /*0550*/  LEA.HI R11, R0, R0, RZ, 0x1 ;  /* 0x00000000000b7211 */ /* 0x000fe200078f08ff */
[----:B------:R-:W-:Y:S01]  /*0560*/  IMAD.SHL.U32 R5, R3, 0x40, RZ ;  /* 0x0000004003057824 */ /* 0x000fe200078e00ff */
[----:B------:R-:W-:-:S02]  /*0570*/  LOP3.LUT R6, R2, 0x30, R4, 0xf8, !PT ;  /* 0x0000003002067812 */ /* 0x000fc400078ef804 */
[----:B------:R-:W-:Y:S02]  /*0580*/  LOP3.LUT R4, R11, 0x3fffffe, RZ, 0xc0, !PT ;  /* 0x03fffffe0b047812 */ /* 0x000fe400078ec0ff */
[----:B------:R-:W-:Y:S02]  /*0590*/  LOP3.LUT P6, RZ, R3, 0x2, RZ, 0xc0, !PT ;  /* 0x0000000203ff7812 */ /* 0x000fe400078cc0ff */
[----:B------:R-:W-:Y:S01]  /*05a0*/  SHF.R.S32.HI R3, RZ, 0x3, R8 ;  /* 0x00000003ff037819 */ /* 0x000fe20000011408 */
[C---:B------:R-:W-:Y:S01]  /*05b0*/  IMAD.IADD R8, R0.reuse, 0x1, -R4 ;  /* 0x0000000100087824 */ /* 0x040fe200078e0a04 */
[C---:B------:R-:W-:Y:S01]  /*05c0*/  LOP3.LUT P4, RZ, R0.reuse, 0x2, RZ, 0xc0, !PT ;  /* 0x0000000200ff7812 */ /* 0x040fe2000788c0ff */
[----:B------:R-:W-:Y:S01]  /*05d0*/  IMAD.SHL.U32 R0, R0, 0x40, RZ ;  /* 0x0000004000007824 */ /* 0x000fe200078e00ff */
[----:B------:R-:W-:Y:S01]  /*05e0*/  SHF.R.S32.HI R9, RZ, 0x7, R13 ;  /* 0x00000007ff097819 */ /* 0x000fe2000001140d */
[----:B------:R-:W-:Y:S01]  /*05f0*/  IMAD.SHL.U32 R13, R243, 0x20, RZ ;  /* 0x00000020f30d7824 */ /* 0x000fe200078e00ff */
[----:B------:R-:W-:Y:S01]  /*0600*/  SHF.R.U32.HI R12, RZ, 0x3, R2 ;  /* 0x00000003ff0c7819 */ /* 0x000fe20000011602 */
[----:B------:R-:W-:Y:S01]  /*0610*/  IMAD R16, R3, 0x8, R16 ;  /* 0x0000000803107824 */ /* 0x000fe200078e0210 */
[----:B------:R-:W-:Y:S01]  /*0620*/  LOP3.LUT R2, R5, 0xc0, RZ, 0xc0, !PT ;  /* 0x000000c005027812 */ /* 0x000fe200078ec0ff */
[----:B------:R-:W-:Y:S01]  /*0630*/  IMAD R19, R10, 0x2, R3 ;  /* 0x000000020a137824 */ /* 0x000fe200078e0203 */
[----:B------:R-:W-:Y:S01]  /*0640*/  LOP3.LUT R0, R0, 0x1c0, RZ, 0xc0, !PT ;  /* 0x000001c000007812 */ /* 0x000fe200078ec0ff */
[----:B------:R-:W-:Y:S01]  /*0650*/  IMAD R10, R10, 0x200, R7 ;  /* 0x000002000a0a7824 */ /* 0x000fe200078e0207 */
[----:B------:R-:W-:-:S02]  /*0660*/  LOP3.LUT R5, R2, 0x8, R17, 0xf8, !PT ;  /* 0x0000000802057812 */ /* 0x000fc400078ef811 */
[----:B------:R-:W-:Y:S01]  /*0670*/  SHF.R.U32.HI R4, RZ, 0x3, R2 ;  /* 0x00000003ff047819 */ /* 0x000fe20000011602 */
[----:B------:R-:W-:Y:S01]  /*0680*/  IMAD R10, R8, 0x20, R10 ;  /* 0x00000020080a7824 */ /* 0x000fe200078e020a */
[----:B------:R-:W-:Y:S02]  /*0690*/  LOP3.LUT R3, R0, 0x20, R13, 0xf8, !PT ;  /* 0x0000002000037812 */ /* 0x000fe400078ef80d */
[----:B------:R-:W-:Y:S01]  /*06a0*/  SHF.R.U32.HI R2, RZ, 0x3, R0 ;  /* 0x00000003ff027819 */ /* 0x000fe20000011600 */
[----:B------:R-:W-:Y:S01]  /*06b0*/  IMAD R0, R9, 0x1000, R7 ;  /* 0x0000100009007824 */ /* 0x000fe200078e0207 */
[----:B------:R-:W-:Y:S01]  /*06c0*/  LOP3.LUT R4, R5, R4, RZ, 0x3c, !PT ;  /* 0x0000000405047212 */ /* 0x000fe200078e3cff */
[----:B------:R-:W-:Y:S01]  /*06d0*/  IMAD.SHL.U32 R5, R14, 0x10, RZ ;  /* 0x000000100e057824 */ /* 0x000fe200078e00ff */
[----:B------:R-:W-:Y:S01]  /*06e0*/  LOP3.LUT R3, R3, R2, RZ, 0x3c, !PT ;  /* 0x0000000203037212 */ /* 0x000fe200078e3cff */
[----:B------:R-:W-:Y:S01]  /*06f0*/  IMAD R2, R245, 0x400, R0 ;  /* 0x00000400f5027824 */ /* 0x000fe200078e0200 */
[----:B------:R-:W-:Y:S01]  /*0700*/  LOP3.LUT R6, R6, 0x8, R17, 0xf8, !PT ;  /* 0x0000000806067812 */ /* 0x000fe200078ef811 */
[----:B------:R-:W-:Y:S01]  /*0710*/  IMAD.SHL.U32 R0, R9, 0x8, RZ ;  /* 0x0000000809007824 */ /* 0x000fe200078e00ff */
[----:B------:R-:W-:Y:S01]  /*0720*/  R2P PR, R18, 0x6 ;  /* 0x0000000612007804 */ /* 0x000fe20000000000 */
[----:B------:R-:W-:Y:S01]  /*0730*/  IMAD.U32 R176, R176, 0x20, R4 ;  /* 0x00000020b0b07824 */ /* 0x000fe200078e0004 */
[----:B------:R-:W-:Y:S01]  /*0740*/  LOP3.LUT R6, R6, R12, RZ, 0x3c, !PT ;  /* 0x0000000c06067212 */ /* 0x000fe200078e3cff */
[----:B------:R-:W-:Y:S01]  /*0750*/  IMAD.IADD R195, R3, 0x1, R2 ;  /* 0x0000000103c37824 */ /* 0x000fe200078e0202 */
[----:B------:R-:W-:Y:S01]  /*0760*/  LOP3.LUT R8, R0, 0x8, RZ, 0xc0, !PT ;  /* 0x0000000800087812 */ /* 0x000fe200078ec0ff */
[----:B------:R-:W-:Y:S01]  /*0770*/  IMAD.SHL.U32 R2, R14, 0x8, RZ ;  /* 0x000000080e027824 */ /* 0x000fe200078e00ff */
[----:B------:R-:W-:Y:S01]  /*0780*/  SHF.R.S32.HI R0, RZ, 0x1, R11 ;  /* 0x00000001ff007819 */ /* 0x000fe2000001140b */
[----:B------:R-:W-:Y:S01]  /*0790*/  IMAD.SHL.U32 R4, R18, 0x40, RZ ;  /* 0x0000004012047824 */ /* 0x000fe200078e00ff */
[----:B------:R-:W-:Y:S01]  /*07a0*/  LOP3.LUT R9, R8, 0x10, R5, 0xf8, !PT ;  /* 0x0000001008097812 */ /* 0x000fe200078ef805 */
[----:B------:R-:W-:Y:S01]  /*07b0*/  IMAD R3, R14, 0x200, R6 ;  /* 0x000002000e037824 */ /* 0x000fe200078e0206 */
[C---:B------:R-:W-:Y:S01]  /*07c0*/  LOP3.LUT P3, RZ, R0.reuse, 0x2, RZ, 0xc0, !PT ;  /* 0x0000000200ff7812 */ /* 0x040fe2000786c0ff */
[----:B------:R-:W-:Y:S01]  /*07d0*/  IMAD.SHL.U32 R0, R0, 0x40, RZ ;  /* 0x0000004000007824 */ /* 0x000fe200078e00ff */
[----:B------:R-:W-:Y:S01]  /*07e0*/  LOP3.LUT R187, R2, 0x8, RZ, 0xc0, !PT ;  /* 0x0000000802bb7812 */ /* 0x000fe200078ec0ff */
[----:B------:R-:W-:Y:S01]  /*07f0*/  IMAD.SHL.U32 R2, R15, 0x40, RZ ;  /* 0x000000400f027824 */ /* 0x000fe200078e00ff */
[----:B------:R-:W-:Y:S01]  /*0800*/  LOP3.LUT R4, R4, 0x1c0, RZ, 0xc0, !PT ;  /* 0x000001c004047812 */ /* 0x000fe200078ec0ff */
[----:B------:R-:W-:Y:S01]  /*0810*/  IMAD.SHL.U32 R195, R195, 0x2, RZ ;  /* 0x00000002c3c37824 */ /* 0x000fe200078e00ff */
[----:B------:R-:W-:Y:S01]  /*0820*/  LOP3.LUT R6, R0, 0xc0, RZ, 0xc0, !PT ;  /* 0x000000c000067812 */ /* 0x000fe200078ec0ff */
[----:B------:R-:W-:Y:S01]  /*0830*/  IMAD.SHL.U32 R0, R16, 0x20, RZ ;  /* 0x0000002010007824 */ /* 0x000fe200078e00ff */
[----:B------:R-:W-:Y:S01]  /*0840*/  SHF.R.U32.HI R181, RZ, 0x3, R4 ;  /* 0x00000003ffb57819 */ /* 0x000fe20000011604 */
[----:B------:R-:W-:Y:S01]  /*0850*/  IMAD.SHL.U32 R176, R176, 0x2, RZ ;  /* 0x00000002b0b07824 */ /* 0x000fe200078e00ff */
[----:B------:R-:W-:-:S02]  /*0860*/  LOP3.LUT R2, R2, 0xc0, RZ, 0xc0, !PT ;  /* 0x000000c002027812 */ /* 0x000fc400078ec0ff */
[----:B------:R-:W-:Y:S02]  /*0870*/  SHF.R.U32.HI R7, RZ, 0x3, R6 ;  /* 0x00000003ff077819 */ /* 0x000fe40000011606 */
[----:B------:R-:W-:Y:S01]  /*0880*/  LOP3.LUT R181, R181, R4, R187, 0x1e, !PT ;  /* 0x00000004b5b57212 */ /* 0x000fe200078e1ebb */
[----:B------:R-:W-:Y:S01]  /*0890*/  IMAD R4, R245, 0x200, R0 ;  /* 0x00000200f5047824 */ /* 0x000fe200078e0200 */
[----:B------:R-:W-:Y:S02]  /*08a0*/  SHF.R.U32.HI R5, RZ, 0x3, R2 ;  /* 0x00000003ff057819 */ /* 0x000fe40000011602 */
[----:B------:R-:W-:Y:S01]  /*08b0*/  LOP3.LUT R7, R7, R6, R8, 0x1e, !PT ;  /* 0x0000000607077212 */ /* 0x000fe200078e1e08 */
[----:B------:R-:W-:Y:S01]  /*08c0*/  IMAD.U32 R181, R19, 0x200, R181 ;  /* 0x0000020013b57824 */ /* 0x000fe200078e00b5 */
[----:B------:R-:W-:Y:S02]  /*08d0*/  LOP3.LUT R187, R5, R2, R187, 0x1e, !PT ;  /* 0x0000000205bb7212 */ /* 0x000fe400078e1ebb */
[----:B------:R-:W-:Y:S01]  /*08e0*/  LOP3.LUT P0, RZ, R15, 0x2, RZ, 0xc0, !PT ;  /* 0x000000020fff7812 */ /* 0x000fe2000780c0ff */
[----:B------:R-:W-:Y:S01]  /*08f0*/  IMAD.IADD R7, R7, 0x1, R10 ;  /* 0x0000000107077824 */ /* 0x000fe200078e020a */
[----:B------:R-:W-:Y:S01]  /*0900*/  SEL R182, R186, 0xffffffe0, !P1 ;  /* 0xffffffe0bab67807 */ /* 0x000fe20004800000 */
[----:B------:R-:W-:Y:S01]  /*0910*/  IMAD.IADD R187, R4, 0x1, R187 ;  /* 0x0000000104bb7824 */ /* 0x000fe200078e02bb */
[----:B------:R-:W-:-:S02]  /*0920*/  LEA R181, R181, 0x15000, 0x1 ;  /* 0x00015000b5b57811 */ /* 0x000fc400078e08ff */
[----:B------:R-:W-:Y:S01]  /*0930*/  LOP3.LUT R2, R5, R9, R2, 0x1e, !PT ;  /* 0x0000000905027212 */ /* 0x000fe200078e1e02 */
[----:B------:R-:W-:Y:S01]  /*0940*/  IMAD.SHL.U32 R179, R187, 0x2, RZ ;  /* 0x00000002bbb37824 */ /* 0x000fe200078e00ff */
[----:B------:R-:W-:Y:S01]  /*0950*/  SEL R177, R186, 0xffffffe0, !P6 ;  /* 0xffffffe0bab17807 */ /* 0x000fe20007000000 */
[----:B------:R-:W-:Y:S01]  /*0960*/  IMAD.IADD R182, R181, 0x1, R182 ;  /* 0x00000001b5b67824 */ /* 0x000fe200078e02b6 */
[----:B------:R-:W-:Y:S01]  /*0970*/  SEL R193, R193, 0x10, !P5 ;  /* 0x00000010c1c17807 */ /* 0x000fe20006800000 */
[----:B------:R-:W-:Y:S01]  /*0980*/  IMAD.IADD R185, R0, 0x1, R2 ;  /* 0x0000000100b97824 */ /* 0x000fe200078e0202 */
[----:B------:R-:W-:Y:S01]  /*0990*/  SEL R183, R183, 0xffffffc0, !P2 ;  /* 0xffffffc0b7b77807 */ /* 0x000fe20005000000 */
[----:B------:R-:W-:Y:S01]  /*09a0*/  IMAD.SHL.U32 R2, R3, 0x2, RZ ;  /* 0x0000000203027824 */ /* 0x000fe200078e00ff */
[C---:B------:R-:W-:Y:S01]  /*09b0*/  IADD3 R196, R195.reuse, 0x20, RZ ;  /* 0x00000020c3c47810 */ /* 0x040fe20007ffe0ff */
[----:B------:R-:W-:Y:S01]  /*09c0*/  IMAD.IADD R194, R195, 0x1, R193 ;  /* 0x00000001c3c27824 */ /* 0x000fe200078e02c1 */
[----:B------:R-:W-:Y:S01]  /*09d0*/  SHF.R.S32.HI R205, RZ, 0x2, R205 ;  /* 0x00000002ffcd7819 */ /* 0x000fe200000114cd */
[----:B------:R-:W-:Y:S01]  /*09e0*/  IMAD.IADD R184, R181, 0x1, R183 ;  /* 0x00000001b5b87824 */ /* 0x000fe200078e02b7 */
[----:B------:R-:W-:Y:S01]  /*09f0*/  SEL R186, R186, 0xffffffe0, !P0 ;  /* 0xffffffe0baba7807 */ /* 0x000fe20004000000 */
[----:B------:R-:W-:Y:S01]  /*0a00*/  IMAD.IADD R177, R176, 0x1, R177 ;  /* 0x00000001b0b17824 */ /* 0x000fe200078e02b1 */
[----:B------:R-:W-:Y:S01]  /*0a10*/  @P4 IADD3 R196, R195, -0x20, RZ ;  /* 0xffffffe0c3c44810 */ /* 0x000fe20007ffe0ff */
[----:B------:R-:W-:Y:S01]  /*0a20*/  IMAD R205, R245, 0x10, R205 ;  /* 0x00000010f5cd7824 */ /* 0x000fe200078e02cd */
[----:B------:R-:W-:Y:S01]  /*0a30*/  LEA R236, R7, 0x9000, 0x1 ;  /* 0x0000900007ec7811 */ /* 0x000fe200078e08ff */
[----:B------:R-:W-:-:S02]  /*0a40*/  IMAD.IADD R183, R182, 0x1, R183 ;  /* 0x00000001b6b77824 */ /* 0x000fc400078e02b7 */
[----:B------:R-:W-:Y:S01]  /*0a50*/  IMAD.IADD R193, R193, 0x1, R196 ;  /* 0x00000001c1c17824 */ /* 0x000fe200078e02c4 */
[C---:B------:R-:W-:Y:S01]  /*0a60*/  IADD3 R237, R236.reuse, 0x20, RZ ;  /* 0x00000020eced7810 */ /* 0x040fe20007ffe0ff */
[----:B------:R-:W-:Y:S01]  /*0a70*/  IMAD.IADD R180, R179, 0x1, R186 ;  /* 0x00000001b3b47824 */ /* 0x000fe200078e02ba */
[----:B------:R-:W-:Y:S02]  /*0a80*/  @P3 IADD3 R237, R236, -0x20, RZ ;  /* 0xffffffe0eced3810 */ /* 0x000fe40007ffe0ff */
.L_x_532:
[----:B-12-4-:R-:W1:Y:S01]  /*0a90*/  S2R R35, SR_CTAID.Y ;  /* 0x0000000000237919 */ /* 0x016e620000002600 */
[----:B------:R-:W2:Y:S01]  /*0aa0*/  LDC.U8 R0, c[0x0][0x312] ;  /* 0x0000c480ff007b82 */ /* 0x000ea20000000000 */
[----:B------:R-:W-:Y:S02]  /*0ab0*/  ISETP.NE.U32.AND P4, PT, RZ, c[0x0][0x240], PT ;  /* 0x00009000ff007a0c */ /* 0x000fe40003f85070 */
[----:B------:R-:W-:Y:S02]  /*0ac0*/  ISETP.NE.U32.AND P2, PT, RZ, c[0x0][0x250], PT ;  /* 0x00009400ff007a0c */ /* 0x000fe40003f45070 */
[----:B------:R-:W-:Y:S02]  /*0ad0*/  ISETP.NE.AND.EX P4, PT, RZ, c[0x0][0x244], PT, P4 ;  /* 0x00009100ff007a0c */ /* 0x000fe40003f85340 */
[----:B------:R-:W-:-:S02]  /*0ae0*/  ISETP.NE.AND.EX P2, PT, RZ, c[0x0][0x254], PT, P2 ;  /* 0x00009500ff007a0c */ /* 0x000fc40003f45320 */
[----:B------:R-:W-:Y:S01]  /*0af0*/  ISETP.EQ.U32.AND P5, PT, RZ, c[0x0][0x248], PT ;  /* 0x00009200ff007a0c */ /* 0x000fe20003fa2070 */
[C---:B-1----:R-:W-:Y:S01]  /*0b00*/  IMAD.SHL.U32 R9, R35.reuse, 0x4, RZ ;  /* 0x0000000423097824 */ /* 0x042fe200078e00ff */
[----:B------:R-:W-:Y:S02]  /*0b10*/  SHF.R.S32.HI R32, RZ, 0x1f, R35 ;  /* 0x0000001fff207819 */ /* 0x000fe40000011423 */
        /* <DEDUP_REMOVED lines=10> */
[----:B------:R-:W-:Y:S01]  /*0bc0*/  @P2 IADD3.X R7, R8, c[0x0][0x254], RZ, P0, !PT ;  /* 0x0000950008072a10 */ /* 0x000fe200007fe4ff */
[----:B------:R-:W-:-:S04]  /*0bd0*/  IMAD.MOV.U32 R248, RZ, RZ, -0x1 ;  /* 0xfffffffffff87424 */ /* 0x000fc800078e00ff */
[----:B---3-5:R3:W5:Y:S01]  /*0be0*/  @P2 LDG.E R232, [R6.64] ;  /* 0x0000000606e82981 */ /* 0x028762000c1e1900 */
[----:B-1----:R-:W-:-:S04]  /*0bf0*/  IADD3 R4, P1, R9, c[0x0][0x248], RZ ;  /* 0x0000920009047a10 */ /* 0x002fc80007f3e0ff */
[----:B------:R-:W-:-:S05]  /*0c00*/  IADD3.X R5, R8, c[0x0][0x24c], RZ, P1, !PT ;  /* 0x0000930008057a10 */ /* 0x000fca0000ffe4ff */
[----:B------:R3:W5:Y:S01]  /*0c10*/  @!P5 LDG.E R248, [R4.64] ;  /* 0x0000000604f8d981 */ /* 0x000762000c1e1900 */
[----:B------:R-:W-:-:S04]  /*0c20*/  ISETP.NE.U32.AND P0, PT, RZ, c[0x0][0x248], PT ;  /* 0x00009200ff007a0c */ /* 0x000fc80003f05070 */
[----:B------:R-:W-:Y:S01]  /*0c30*/  ISETP.NE.AND.EX P0, PT, RZ, c[0x0][0x24c], PT, P0 ;  /* 0x00009300ff007a0c */ /* 0x000fe20003f05300 */
[----:B--2---:R-:W-:Y:S02]  /*0c40*/  @P4 IMAD.IADD R233, R3, 0x1, -R0 ;  /* 0x0000000103e94824 */ /* 0x004fe400078e0a00 */
[----:B------:R-:W-:Y:S02]  /*0c50*/  IMAD.MOV.U32 R3, RZ, RZ, c[0x0][0x218] ;  /* 0x00008600ff037624 */ /* 0x000fe400078e00ff */
[----:B------:R-:W-:-:S08]  /*0c60*/  @!P4 IMAD.MOV.U32 R233, RZ, RZ, c[0x0][0x214] ;  /* 0x00008500ffe9c624 */ /* 0x000fd000078e00ff */
[----:B------:R-:W-:Y:S05]  /*0c70*/  @!P0 BRA `(.L_x_504) ;  /* 0x0000003000008947 */ /* 0x000fea0003800000 */
[----:B---3--:R-:W2:Y:S02]  /*0c80*/  @P3 LDG.E R3, [R4.64+0x4] ;  /* 0x0000040604033981 */ /* 0x008ea4000c1e1900 */
[----:B--2--5:R-:W-:-:S06]  /*0c90*/  @P3 IADD3 R3, R3, -R248, RZ ;  /* 0x800000f803033210 */ /* 0x024fcc0007ffe0ff */
[----:B------:R1:W5:Y:S02]  /*0ca0*/  @!P3 LDG.E R3, [R4.64] ;  /* 0x000000060403b981 */ /* 0x000364000c1e1900 */
.L_x_504:
[----:B---3--:R-:W-:-:S04]  /*0cb0*/  ISETP.NE.U32.AND P1, PT, RZ, c[0x0][0x258], PT ;  /* 0x00009600ff007a0c */ /* 0x008fc80003f25070 */
        /* <DEDUP_REMOVED lines=19> */
[----:B------:R-:W-:Y:S01]  /*0df0*/  IMAD.WIDE.U32 R6, R0, c[0x0][0x190], RZ ;  /* 0x0000640000067a25 */ /* 0x000fe200078e00ff */
[----:B------:R-:W-:-:S03]  /*0e00*/  LEA.HI R9, R9, R3, RZ, 0x6 ;  /* 0x0000000309097211 */ /* 0x000fc600078f30ff */
[----:B------:R-:W-:Y:S01]  /*0e10*/  @P0 IMAD.IADD R3, R232, 0x1, R248 ;  /* 0x00000001e8030824 */ /* 0x000fe200078e02f8 */
[----:B------:R-:W-:Y:S01]  /*0e20*/  LOP3.LUT R8, R9, 0xffffffc0, RZ, 0xc0, !PT ;  /* 0xffffffc009087812 */ /* 0x000fe200078ec0ff */
[----:B------:R-:W-:Y:S01]  /*0e30*/  IMAD R10, R0, c[0x0][0x194], RZ ;  /* 0x00006500000a7a24 */ /* 0x000fe200078e02ff */
[----:B------:R-:W-:Y:S01]  /*0e40*/  SEL R30, R30, R6, !P1 ;  /* 0x000000061e1e7207 */ /* 0x000fe20004800000 */
[----:B------:R-:W-:Y:S01]  /*0e50*/  IMAD.IADD R24, R31, 0x1, R4 ;  /* 0x000000011f187824 */ /* 0x000fe200078e0204 */
[----:B------:R-:W-:Y:S01]  /*0e60*/  IADD3 R8, R8, -0x40, RZ ;  /* 0xffffffc008087810 */ /* 0x000fe20007ffe0ff */
[----:B------:R-:W-:Y:S01]  /*0e70*/  @P0 IMAD.WIDE.U32 R4, R3, c[0x0][0x198], RZ ;  /* 0x0000660003040a25 */ /* 0x000fe200078e00ff */
[----:B------:R-:W-:Y:S02]  /*0e80*/  @P1 IADD3 R24, R7, R10, RZ ;  /* 0x0000000a07181210 */ /* 0x000fe40007ffe0ff */
        /* <DEDUP_REMOVED lines=15> */
.L_x_506:
        /* <DEDUP_REMOVED lines=15> */
.L_x_507:
        /* <DEDUP_REMOVED lines=37> */
[----:B------:R-:W-:Y:S02]  /*12c0*/  IMAD R9, R12, R35, RZ ;  /* 0x000000230c097224 */ /* 0x000fe400078e02ff */
[----:B------:R-:W-:Y:S01]  /*12d0*/  IMAD R12, R23, R0, RZ ;  /* 0x00000000170c7224 */ /* 0x000fe200078e02ff */
[----:B------:R-:W-:Y:S01]  /*12e0*/  ISETP.GT.U32.AND P5, PT, R11, R4, PT ;  /* 0x000000040b00720c */ /* 0x000fe20003fa4070 */
[----:B------:R-:W-:Y:S02]  /*12f0*/  IMAD R5, R32, c[0x0][0x224], R9 ;  /* 0x0000890020057a24 */ /* 0x000fe400078e0209 */
[----:B------:R-:W-:-:S03]  /*1300*/  IMAD R9, R23, R18, RZ ;  /* 0x0000001217097224 */ /* 0x000fc600078e02ff */
[----:B------:R-:W-:Y:S01]  /*1310*/  IADD3 R5, R19, R5, RZ ;  /* 0x0000000513057210 */ /* 0x000fe20007ffe0ff */
[----:B------:R-:W-:-:S04]  /*1320*/  IMAD.WIDE.U32 R18, R22, R18, RZ ;  /* 0x0000001216127225 */ /* 0x000fc800078e00ff */
[----:B------:R-:W-:Y:S01]  /*1330*/  IMAD R9, R22, R5, R9 ;  /* 0x0000000516097224 */ /* 0x000fe200078e0209 */
[----:B------:R-:W-:Y:S01]  /*1340*/  SEL R5, R6, RZ, P4 ;  /* 0x000000ff06057207 */ /* 0x000fe20002000000 */
[----:B------:R-:W-:Y:S01]  /*1350*/  IMAD.WIDE.U32 R6, R22, R0, RZ ;  /* 0x0000000016067225 */ /* 0x000fe200078e00ff */
[----:B------:R-:W-:Y:S02]  /*1360*/  @!P5 IADD3 R4, R4, -R11, RZ ;  /* 0x8000000b0404d210 */ /* 0x000fe40007ffe0ff */
[----:B------:R-:W-:Y:S02]  /*1370*/  IADD3 R5, P4, R8, R5, RZ ;  /* 0x0000000508057210 */ /* 0x000fe40007f9e0ff */
[----:B------:R-:W-:Y:S02]  /*1380*/  ISETP.GE.U32.AND P6, PT, R4, R11, PT ;  /* 0x0000000b0400720c */ /* 0x000fe40003fc6070 */
[----:B------:R-:W-:Y:S01]  /*1390*/  @!P5 IADD3 R3, R3, 0x1, RZ ;  /* 0x000000010303d810 */ /* 0x000fe20007ffe0ff */
[----:B------:R-:W-:Y:S01]  /*13a0*/  IMAD.X R4, R16, 0x1, R10, P4 ;  /* 0x0000000110047824 */ /* 0x000fe200020e060a */
[----:B------:R-:W-:Y:S01]  /*13b0*/  ISETP.NE.AND P4, PT, RZ, c[0x0][0x1c8], PT ;  /* 0x00007200ff007a0c */ /* 0x000fe20003f85270 */
[-C--:B------:R-:W-:Y:S01]  /*13c0*/  IMAD R17, R23, R5.reuse, RZ ;  /* 0x0000000517117224 */ /* 0x080fe200078e02ff */
[----:B------:R-:W-:Y:S01]  /*13d0*/  SEL R18, R18, R6, !P1 ;  /* 0x0000000612127207 */ /* 0x000fe20004800000 */
[----:B------:R-:W-:Y:S01]  /*13e0*/  IMAD.WIDE.U32 R10, R22, R5, RZ ;  /* 0x00000005160a7225 */ /* 0x000fe200078e00ff */
[----:B------:R-:W-:-:S02]  /*13f0*/  IADD3 R15, R19, R9, RZ ;  /* 0x00000009130f7210 */ /* 0x000fc40007ffe0ff */
[----:B------:R-:W-:Y:S01]  /*1400*/  SHF.R.S32.HI R19, RZ, 0x1f, R21 ;  /* 0x0000001fff137819 */ /* 0x000fe20000011415 */
[----:B------:R-:W-:Y:S02]  /*1410*/  @P2 IMAD R6, R35, c[0x0][0x214], RZ ;  /* 0x0000850023062a24 */ /* 0x000fe400078e02ff */
[----:B------:R-:W-:Y:S01]  /*1420*/  IMAD R5, R22, R4, R17 ;  /* 0x0000000416057224 */ /* 0x000fe200078e0211 */
[----:B------:R-:W-:Y:S01]  /*1430*/  @P6 IADD3 R3, R3, 0x1, RZ ;  /* 0x0000000103036810 */ /* 0x000fe20007ffe0ff */
[----:B----4-:R-:W-:Y:S01]  /*1440*/  IMAD.WIDE.U32 R22, R20, c[0x0][0x3d8], RZ ;  /* 0x0000f60014167a25 */ /* 0x010fe200078e00ff */
[----:B------:R-:W-:Y:S02]  /*1450*/  @P2 SEL R6, R6, R0, !P1 ;  /* 0x0000000006062207 */ /* 0x000fe40004800000 */
[----:B-----5:R-:W-:Y:S01]  /*1460*/  ISETP.NE.AND P6, PT, R29, RZ, PT ;  /* 0x000000ff1d00720c */ /* 0x020fe20003fc5270 */
[----:B------:R-:W-:Y:S01]  /*1470*/  @P1 IMAD.IADD R15, R7, 0x1, R12 ;  /* 0x00000001070f1824 */ /* 0x000fe200078e020c */
[----:B------:R-:W-:Y:S01]  /*1480*/  @!P3 IADD3 R3, -R3, RZ, RZ ;  /* 0x000000ff0303b210 */ /* 0x000fe20007ffe1ff */
[----:B------:R-:W-:Y:S01]  /*1490*/  IMAD R4, R20, c[0x0][0x3dc], R23 ;  /* 0x0000f70014047a24 */ /* 0x000fe200078e0217 */
[----:B------:R-:W-:Y:S01]  /*14a0*/  @!P4 LOP3.LUT R3, RZ, c[0x0][0x1c8], RZ, 0x33, !PT ;  /* 0x00007200ff03ca12 */ /* 0x000fe200078e33ff */
[----:B------:R-:W-:Y:S01]  /*14b0*/  IMAD R17, R36, c[0x0][0x22c], RZ ;  /* 0x00008b0024117a24 */ /* 0x000fe200078e02ff */
[----:B------:R-:W-:Y:S01]  /*14c0*/  SEL R29, R22, RZ, P6 ;  /* 0x000000ff161d7207 */ /* 0x000fe20003000000 */
[----:B------:R-:W-:Y:S01]  /*14d0*/  @!P2 IMAD R7, R35, c[0x0][0x1c0], R36 ;  /* 0x000070002307aa24 */ /* 0x000fe200078e0224 */
[----:B------:R-:W-:Y:S01]  /*14e0*/  SEL R20, R4, RZ, P6 ;  /* 0x000000ff04147207 */ /* 0x000fe20003000000 */
[----:B------:R-:W-:Y:S01]  /*14f0*/  @P2 IMAD R6, R36, c[0x0][0x234], R6 ;  /* 0x00008d0024062a24 */ /* 0x000fe200078e0206 */
[----:B------:R-:W-:Y:S01]  /*1500*/  SHF.R.S32.HI R23, RZ, 0x1f, R17 ;  /* 0x0000001fff177819 */ /* 0x000fe20000011411 */
[----:B------:R-:W-:Y:S01]  /*1510*/  @!P2 IMAD R6, R7, c[0x0][0x214], RZ ;  /* 0x000085000706aa24 */ /* 0x000fe200078e02ff */
[----:B------:R-:W-:-:S02]  /*1520*/  IADD3 R12, R11, R5, RZ ;  /* 0x000000050b0c7210 */ /* 0x000fc40007ffe0ff */
        /* <DEDUP_REMOVED lines=9> */
.L_x_508:
[----:B------:R-:W-:-:S04]  /*15c0*/  IMAD R0, R35, c[0x0][0x1c0], R36 ;  /* 0x0000700023007a24 */ /* 0x000fc800078e0224 */
[----:B------:R-:W-:Y:S02]  /*15d0*/  IMAD R0, R0, c[0x0][0x224], RZ ;  /* 0x0000890000007a24 */ /* 0x000fe400078e02ff */
.L_x_509:
[----:B------:R-:W1:Y:S01]  /*15e0*/  S2R R11, SR_TID.X ;  /* 0x00000000000b7919 */ /* 0x000e620000002100 */
[----:B------:R-:W-:Y:S01]  /*15f0*/  IMAD R33, R33, c[0x0][0x1c0], RZ ;  /* 0x0000700021217a24 */ /* 0x000fe200078e02ff */
[----:B------:R-:W-:Y:S01]  /*1600*/  IADD3 R4, P3, R250, R13, RZ ;  /* 0x0000000dfa047210 */ /* 0x000fe20007f7e0ff */
[----:B------:R-:W-:Y:S01]  /*1610*/  IMAD R7, R16, c[0x0][0x370], RZ ;  /* 0x0000dc0010077a24 */ /* 0x000fe200078e02ff */
[----:B------:R-:W-:Y:S01]  /*1620*/  SHF.R.S32.HI R251, RZ, 0x1f, R250 ;  /* 0x0000001ffffb7819 */ /* 0x000fe200000114fa */
[----:B------:R-:W-:Y:S01]  /*1630*/  IMAD.SHL.U32 R9, R33, 0x40, RZ ;  /* 0x0000004021097824 */ /* 0x000fe200078e00ff */
[----:B------:R-:W-:Y:S01]  /*1640*/  SHF.R.S32.HI R31, RZ, 0x1f, R231 ;  /* 0x0000001fff1f7819 */ /* 0x000fe200000114e7 */
[----:B------:R-:W-:Y:S01]  /*1650*/  IMAD.IADD R206, R8, 0x1, R6 ;  /* 0x0000000108ce7824 */ /* 0x000fe200078e0206 */
[----:B------:R-:W-:Y:S01]  /*1660*/  BSSY B1, `(.L_x_505) ;  /* 0x0000706000017945 */ /* 0x000fe20003800000 */
[----:B------:R-:W-:Y:S01]  /*1670*/  IMAD.X R5, R251, 0x1, R14, P3 ;  /* 0x00000001fb057824 */ /* 0x000fe200018e060e */
[----:B------:R-:W-:Y:S01]  /*1680*/  IADD3 R10, P2, P1, R10, R9, R17 ;  /* 0x000000090a0a7210 */ /* 0x000fe2000795e011 */
[C---:B------:R-:W-:Y:S01]  /*1690*/  IMAD R7, R8.reuse, c[0x0][0x374], R7 ;  /* 0x0000dd0008077a24 */ /* 0x040fe200078e0207 */
[----:B------:R-:W-:Y:S01]  /*16a0*/  SHF.R.S32.HI R9, RZ, 0x1f, R9 ;  /* 0x0000001fff097819 */ /* 0x000fe20000011409 */
[----:B------:R-:W-:Y:S01]  /*16b0*/  IMAD.WIDE.U32 R4, R8, c[0x0][0x370], R4 ;  /* 0x0000dc0008047a25 */ /* 0x000fe200078e0004 */
[----:B------:R-:W-:-:S02]  /*16c0*/  IADD3 R6, P3, R231, R8, RZ ;  /* 0x00000008e7067210 */ /* 0x000fc40007f7e0ff */
[----:B------:R-:W-:Y:S01]  /*16d0*/  IADD3.X R14, R12, R9, R23, P2, P1 ;  /* 0x000000090c0e7210 */ /* 0x000fe200017e2417 */
[----:B------:R-:W-:Y:S01]  /*16e0*/  IMAD.IADD R17, R8, 0x1, R0 ;  /* 0x0000000108117824 */ /* 0x000fe200078e0200 */
[----:B------:R-:W-:Y:S01]  /*16f0*/  IADD3 R12, P2, P1, R29, R10, R18 ;  /* 0x0000000a1d0c7210 */ /* 0x000fe2000795e012 */
[----:B------:R-:W-:Y:S01]  /*1700*/  IMAD.IADD R5, R5, 0x1, R7 ;  /* 0x0000000105057824 */ /* 0x000fe200078e0207 */
[----:B------:R-:W-:Y:S01]  /*1710*/  IADD3 R7, -R204, R233, R21 ;  /* 0x000000e9cc077210 */ /* 0x000fe20007ffe115 */
[----:B------:R-:W-:Y:S02]  /*1720*/  IMAD.X R0, R31, 0x1, R16, P3 ;  /* 0x000000011f007824 */ /* 0x000fe400018e0610 */
[----:B------:R-:W-:Y:S01]  /*1730*/  IMAD.WIDE.U32 R4, R36, c[0x0][0x378], R4 ;  /* 0x0000de0024047a25 */ /* 0x000fe200078e0004 */
[----:B-1----:R-:W-:-:S03]  /*1740*/  SHF.R.S32.HI R9, RZ, 0x1f, R11 ;  /* 0x0000001fff097819 */ /* 0x002fc6000001140b */
[----:B------:R-:W-:Y:S01]  /*1750*/  IMAD R10, R0, c[0x0][0x190], RZ ;  /* 0x00006400000a7a24 */ /* 0x000fe200078e02ff */
[-C--:B------:R-:W-:Y:S01]  /*1760*/  LEA.HI R9, R9, R11.reuse, RZ, 0x5 ;  /* 0x0000000b09097211 */ /* 0x080fe200078f28ff */
[----:B------:R-:W-:Y:S01]  /*1770*/  IMAD.MOV.U32 R207, RZ, RZ, 0x4 ;  /* 0x00000004ffcf7424 */ /* 0x000fe200078e00ff */
[----:B------:R-:W-:Y:S01]  /*1780*/  IADD3 R0, R7, -c[0x0][0x2e8], RZ ;  /* 0x8000ba0007007a10 */ /* 0x000fe20007ffe0ff */
[C---:B------:R-:W-:Y:S01]  /*1790*/  IMAD R13, R6.reuse, c[0x0][0x194], R10 ;  /* 0x00006500060d7a24 */ /* 0x040fe200078e020a */
[----:B------:R-:W-:Y:S01]  /*17a0*/  LOP3.LUT R23, R9, 0xffffffe0, RZ, 0xc0, !PT ;  /* 0xffffffe009177812 */ /* 0x000fe200078ec0ff */
[----:B------:R-:W-:Y:S01]  /*17b0*/  IMAD.WIDE.U32 R6, R6, c[0x0][0x190], R250 ;  /* 0x0000640006067a25 */ /* 0x000fe200078e00fa */
[----:B------:R-:W-:Y:S02]  /*17c0*/  SHF.R.S32.HI R8, RZ, 0x5, R9 ;  /* 0x00000005ff087819 */ /* 0x000fe40000011409 */
[----:B------:R-:W-:Y:S01]  /*17d0*/  IADD3 R23, -R23, R11, RZ ;  /* 0x0000000b17177210 */ /* 0x000fe20007ffe1ff */
[----:B------:R-:W-:Y:S01]  /*17e0*/  IMAD R11, R34, c[0x0][0x378], RZ ;  /* 0x0000de00220b7a24 */ /* 0x000fe200078e02ff */
[----:B------:R-:W-:-:S02]  /*17f0*/  SHF.R.S32.HI R9, RZ, 0x1f, R0 ;  /* 0x0000001fff097819 */ /* 0x000fc40000011400 */
[----:B------:R-:W-:Y:S01]  /*1800*/  IADD3 R6, P3, R30, R6, RZ ;  /* 0x000000061e067210 */ /* 0x000fe20007f7e0ff */
[----:B------:R-:W-:Y:S01]  /*1810*/  IMAD R8, R8, R33, R23 ;  /* 0x0000002108087224 */ /* 0x000fe200078e0217 */
[----:B------:R-:W-:Y:S01]  /*1820*/  LEA.HI R10, R9, R0, RZ, 0x6 ;  /* 0x00000000090a7211 */ /* 0x000fe200078f30ff */
[----:B------:R-:W-:Y:S01]  /*1830*/  IMAD R11, R36, c[0x0][0x37c], R11 ;  /* 0x0000df00240b7a24 */ /* 0x000fe200078e020b */
[----:B------:R-:W-:Y:S01]  /*1840*/  IADD3.X R0, R20, R14, R15, P2, P1 ;  /* 0x0000000e14007210 */ /* 0x000fe200017e240f */
[----:B------:R-:W-:Y:S01]  /*1850*/  IMAD.WIDE R14, R17, R207, c[0x0][0x3c8] ;  /* 0x0000f200110e7625 */ /* 0x000fe200078e02cf */
[----:B------:R-:W-:Y:S02]  /*1860*/  IADD3 R9, P1, R8, R12, RZ ;  /* 0x0000000c08097210 */ /* 0x000fe40007f3e0ff */
[----:B------:R-:W-:Y:S01]  /*1870*/  IADD3.X R7, R24, R7, R13, P3, !PT ;  /* 0x0000000718077210 */ /* 0x000fe20001ffe40d */
[----:B------:R-:W-:Y:S01]  /*1880*/  IMAD.IADD R5, R5, 0x1, R11 ;  /* 0x0000000105057824 */ /* 0x000fe200078e020b */
[----:B------:R-:W-:Y:S01]  /*1890*/  LEA.HI.X.SX32 R12, R8, R0, 0x1, P1 ;  /* 0x00000000080c7211 */ /* 0x000fe200008f0eff */
[----:B------:R-:W-:Y:S01]  /*18a0*/  IMAD R11, R34, c[0x0][0x1a8], RZ ;  /* 0x00006a00220b7a24 */ /* 0x000fe200078e02ff */
[----:B------:R-:W-:Y:S01]  /*18b0*/  SHF.R.S32.HI R0, RZ, 0x6, R10 ;  /* 0x00000006ff007819 */ /* 0x000fe2000001140a */
[----:B------:R-:W-:Y:S01]  /*18c0*/  IMAD R8, R31, c[0x0][0x370], RZ ;  /* 0x0000dc001f087a24 */ /* 0x000fe200078e02ff */
[C---:B------:R-:W-:Y:S01]  /*18d0*/  LEA R203, P1, R9.reuse, c[0x0][0x350], 0x2 ;  /* 0x0000d40009cb7a11 */ /* 0x040fe200078210ff */
[C---:B------:R-:W-:Y:S01]  /*18e0*/  IMAD R11, R36.reuse, c[0x0][0x1ac], R11 ;  /* 0x00006b00240b7a24 */ /* 0x040fe200078e020b */
[----:B------:R-:W-:Y:S01]  /*18f0*/  IMNMX R230, RZ, R0, !PT ;  /* 0x00000000ffe67217 */ /* 0x000fe20007800200 */
[----:B------:R-:W-:Y:S01]  /*1900*/  IMAD.WIDE.U32 R6, R36, c[0x0][0x1a8], R6 ;  /* 0x00006a0024067a25 */ /* 0x000fe200078e0006 */
[----:B------:R-:W-:-:S02]  /*1910*/  LEA.HI.X R202, R9, c[0x0][0x354], R12, 0x2, P1 ;  /* 0x0000d50009ca7a11 */ /* 0x000fc400008f140c */
[----:B------:R-:W-:Y:S01]  /*1920*/  ISETP.GT.AND P4, PT, R192, R230, PT ;  /* 0x000000e6c000720c */ /* 0x000fe20003f84270 */
[----:B------:R-:W-:Y:S01]  /*1930*/  IMAD R0, R231, c[0x0][0x374], R8 ;  /* 0x0000dd00e7007a24 */ /* 0x000fe200078e0208 */
[----:B------:R-:W-:Y:S01]  /*1940*/  IADD3 R11, R7, R11, RZ ;  /* 0x0000000b070b7210 */ /* 0x000fe20007ffe0ff */
[----:B------:R-:W-:Y:S01]  /*1950*/  IMAD.WIDE.U32 R4, R231, c[0x0][0x370], R4 ;  /* 0x0000dc00e7047a25 */ /* 0x000fe200078e0004 */
[----:B------:R-:W-:Y:S02]  /*1960*/  LEA R200, P3, R6, c[0x0][0x160], 0x1 ;  /* 0x0000580006c87a11 */ /* 0x000fe400078608ff */
[----:B------:R-:W-:Y:S01]  /*1970*/  IADD3 R192, R192, -0x1, RZ ;  /* 0xffffffffc0c07810 */ /* 0x000fe20007ffe0ff */
[----:B------:R-:W-:Y:S01]  /*1980*/  IMAD.IADD R0, R5, 0x1, R0 ;  /* 0x0000000105007824 */ /* 0x000fe200078e0200 */
[----:B------:R-:W-:Y:S01]  /*1990*/  LEA R198, P2, R4, c[0x0][0x330], 0x1 ;  /* 0x0000cc0004c67a11 */ /* 0x000fe200078408ff */
[----:B------:R-:W-:Y:S01]  /*19a0*/  IMAD.MOV.U32 R213, RZ, RZ, R14 ;  /* 0x000000ffffd57224 */ /* 0x000fe200078e000e */
[----:B------:R-:W-:Y:S01]  /*19b0*/  LEA.HI.X R201, R6, c[0x0][0x164], R11, 0x1, P3 ;  /* 0x0000590006c97a11 */ /* 0x000fe200018f0c0b */
[----:B------:R-:W-:Y:S01]  /*19c0*/  IMAD.MOV.U32 R212, RZ, RZ, R15 ;  /* 0x000000ffffd47224 */ /* 0x000fe200078e000f */
[----:B------:R-:W-:Y:S01]  /*19d0*/  LEA.HI.X R199, R4, c[0x0][0x334], R0, 0x1, P2 ;  /* 0x0000cd0004c77a11 */ /* 0x000fe200010f0c00 */
[----:B------:R-:W-:Y:S01]  /*19e0*/  IMAD.WIDE R206, R206, R207, c[0x0][0x200] ;  /* 0x00008000cece7625 */ /* 0x000fe200078e02cf */
        /* <DEDUP_REMOVED lines=16> */
.L_x_511:
        /* <DEDUP_REMOVED lines=15> */
.L_x_512:
        /* <DEDUP_REMOVED lines=24> */
.L_x_514:
[----:B------:R-:W-:Y:S05]  /*1d60*/  BSYNC B0 ;  /* 0x0000000000007941 */ /* 0x000fea0003800000 */
.L_x_513:
[----:B------:R-:W-:Y:S01]  /*1d70*/  IADD3 R0, R231, 0x40, RZ ;  /* 0x00000040e7007810 */ /* 0x000fe20007ffe0ff */
[----:B------:R-:W-:Y:S03]  /*1d80*/  BSSY B0, `(.L_x_515) ;  /* 0x000000f000007945 */ /* 0x000fe60003800000 */
[----:B------:R-:W-:-:S13]  /*1d90*/  ISETP.GE.AND P0, PT, R0, R10, PT ;  /* 0x0000000a0000720c */ /* 0x000fda0003f06270 */
        /* <DEDUP_REMOVED lines=13> */
.L_x_516:
[----:B------:R-:W-:Y:S05]  /*1e70*/  BSYNC B0 ;  /* 0x0000000000007941 */ /* 0x000fea0003800000 */
.L_x_515:
        /* <DEDUP_REMOVED lines=22> */
.L_x_518:
[----:B------:R-:W-:Y:S05]  /*1fe0*/  BSYNC B0 ;  /* 0x0000000000007941 */ /* 0x000fea0003800000 */
.L_x_517:
        /* <DEDUP_REMOVED lines=14> */
.L_x_510:
[----:B------:R-:W-:Y:S01]  /*20d0*/  IMAD R0, R215, -0x80, R204 ;  /* 0xffffff80d7007824 */ /* 0x000fe200078e02cc */
[----:B------:R-:W-:Y:S01]  /*20e0*/  IADD3 R4, R231, 0x40, RZ ;  /* 0x00000040e7047810 */ /* 0x000fe20007ffe0ff */
[----:B------:R-:W-:Y:S01]  /*20f0*/  IMAD R8, R19, c[0x0][0x198], RZ ;  /* 0x0000660013087a24 */ /* 0x000fe200078e02ff */
[----:B------:R-:W-:Y:S01]  /*2100*/  LEA.HI R10, R192, R192, RZ, 0x1 ;  /* 0x000000c0c00a7211 */ /* 0x000fe200078f08ff */
[----:B------:R-:W-:Y:S01]  /*2110*/  IMAD.WIDE.U32 R6, R21, c[0x0][0x198], R250 ;  /* 0x0000660015067a25 */ /* 0x000fe200078e00fa */
[-C--:B------:R-:W-:Y:S01]  /*2120*/  ISETP.GE.AND P0, PT, R4, R0.reuse, PT ;  /* 0x000000000400720c */ /* 0x080fe20003f06270 */
[----:B------:R-:W-:Y:S01]  /*2130*/  @P6 BAR.SYNC.DEFER_BLOCKING 0x0 ;  /* 0x0000000000006b1d */ /* 0x000fe20000010000 */
[----:B------:R-:W-:Y:S01]  /*2140*/  ISETP.GE.AND P1, PT, R231, R0, PT ;  /* 0x00000000e700720c */ /* 0x000fe20003f26270 */
[----:B------:R-:W-:Y:S01]  /*2150*/  IMAD R9, R21, c[0x0][0x19c], R8 ;  /* 0x0000670015097a24 */ /* 0x000fe200078e0208 */
[----:B------:R-:W-:Y:S01]  /*2160*/  IADD3 R6, P2, R27, R6, RZ ;  /* 0x000000061b067210 */ /* 0x000fe20007f5e0ff */
[----:B------:R-:W-:Y:S01]  /*2170*/  IMAD.WIDE.U32 R4, R21, c[0x0][0x1a0], R250 ;  /* 0x0000680015047a25 */ /* 0x000fe200078e00fa */
[----:B------:R-:W-:-:S02]  /*2180*/  MOV R217, c[0x0][0x30c] ;  /* 0x0000c30000d97a02 */ /* 0x000fc40000000f00 */
[----:B------:R-:W-:Y:S01]  /*2190*/  IADD3.X R7, R28, R7, R9, P2, !PT ;  /* 0x000000071c077210 */ /* 0x000fe200017fe409 */
[----:B------:R-:W-:Y:S01]  /*21a0*/  IMAD R8, R19, c[0x0][0x1a0], RZ ;  /* 0x0000680013087a24 */ /* 0x000fe200078e02ff */
[----:B------:R-:W-:Y:S01]  /*21b0*/  IADD3 R4, P2, R25, R4, RZ ;  /* 0x0000000419047210 */ /* 0x000fe20007f5e0ff */
[C---:B------:R-:W-:Y:S02]  /*21c0*/  IMAD R0, R22.reuse, c[0x0][0x1b8], RZ ;  /* 0x00006e0016007a24 */ /* 0x040fe400078e02ff */
[----:B------:R-:W-:Y:S02]  /*21d0*/  IMAD R8, R21, c[0x0][0x1a4], R8 ;  /* 0x0000690015087a24 */ /* 0x000fe400078e0208 */
[----:B------:R-:W-:Y:S02]  /*21e0*/  IMAD R9, R22, c[0x0][0x1b0], RZ ;  /* 0x00006c0016097a24 */ /* 0x000fe400078e02ff */
[----:B------:R-:W-:Y:S01]  /*21f0*/  IMAD.WIDE.U32 R6, R3, c[0x0][0x1b0], R6 ;  /* 0x00006c0003067a25 */ /* 0x000fe200078e0006 */
[----:B------:R-:W-:-:S02]  /*2200*/  IADD3.X R5, R26, R5, R8, P2, !PT ;  /* 0x000000051a057210 */ /* 0x000fc400017fe408 */
[----:B------:R-:W-:Y:S01]  /*2210*/  LOP3.LUT R8, R10, 0xfffffffe, RZ, 0xc0, !PT ;  /* 0xfffffffe0a087812 */ /* 0x000fe200078ec0ff */
[----:B------:R-:W-:Y:S01]  /*2220*/  IMAD R10, R3, c[0x0][0x1bc], R0 ;  /* 0x00006f00030a7a24 */ /* 0x000fe200078e0200 */
[----:B------:R-:W-:Y:S01]  /*2230*/  @!P0 IADD3 R0, P2, R231, 0x40, RZ ;  /* 0x00000040e7008810 */ /* 0x000fe20007f5e0ff */
[C---:B------:R-:W-:Y:S01]  /*2240*/  IMAD R9, R3.reuse, c[0x0][0x1b4], R9 ;  /* 0x00006d0003097a24 */ /* 0x040fe200078e0209 */
[----:B------:R-:W-:Y:S01]  /*2250*/  @!P0 MOV R12, R6 ;  /* 0x00000006000c8202 */ /* 0x000fe20000000f00 */
[----:B------:R-:W-:-:S04]  /*2260*/  IMAD.WIDE.U32 R4, R3, c[0x0][0x1b8], R4 ;  /* 0x00006e0003047a25 */ /* 0x000fc800078e0004 */
[----:B------:R-:W-:Y:S01]  /*2270*/  @!P0 IMAD.X R3, RZ, RZ, R31, P2 ;  /* 0x000000ffff038224 */ /* 0x000fe200010e061f */
[----:B------:R-:W-:Y:S01]  /*2280*/  @!P0 IADD3 R14, P2, R231, 0x40, RZ ;  /* 0x00000040e70e8810 */ /* 0x000fe20007f5e0ff */
[----:B------:R-:W-:Y:S02]  /*2290*/  IMAD.IADD R7, R7, 0x1, R9 ;  /* 0x0000000107077824 */ /* 0x000fe400078e0209 */
[----:B------:R-:W-:Y:S02]  /*22a0*/  @!P0 IMAD R3, R3, c[0x0][0x198], RZ ;  /* 0x0000660003038a24 */ /* 0x000fe400078e02ff */
[----:B------:R-:W-:Y:S02]  /*22b0*/  @!P0 IMAD.MOV.U32 R13, RZ, RZ, R7 ;  /* 0x000000ffff0d8224 */ /* 0x000fe400078e0007 */
[----:B------:R-:W-:Y:S02]  /*22c0*/  IMAD.IADD R8, R192, 0x1, -R8 ;  /* 0x00000001c0087824 */ /* 0x000fe400078e0a08 */
[----:B------:R-:W-:-:S02]  /*22d0*/  IMAD.IADD R5, R5, 0x1, R10 ;  /* 0x0000000105057824 */ /* 0x000fc400078e020a */
[C---:B------:R-:W-:Y:S01]  /*22e0*/  @!P0 IMAD R10, R0.reuse, c[0x0][0x19c], R3 ;  /* 0x00006700000a8a24 */ /* 0x040fe200078e0203 */
[----:B------:R-:W-:Y:S01]  /*22f0*/  @!P0 IADD3.X R3, RZ, R31, RZ, P2, !PT ;  /* 0x0000001fff038210 */ /* 0x000fe200017fe4ff */
[----:B------:R-:W-:Y:S01]  /*2300*/  @!P0 IMAD.WIDE.U32 R12, R0, c[0x0][0x198], R12 ;  /* 0x00006600000c8a25 */ /* 0x000fe200078e000c */
[----:B------:R-:W-:-:S03]  /*2310*/  ISETP.NE.AND P3, PT, R8, 0x1, PT ;  /* 0x000000010800780c */ /* 0x000fc60003f65270 */
[C---:B------:R-:W-:Y:S02]  /*2320*/  @!P1 IMAD R0, R31.reuse, c[0x0][0x198], RZ ;  /* 0x000066001f009a24 */ /* 0x040fe400078e02ff */
[----:B------:R-:W-:Y:S02]  /*2330*/  @!P1 IMAD R8, R31, c[0x0][0x1a0], RZ ;  /* 0x000068001f089a24 */ /* 0x000fe400078e02ff */
[C---:B------:R-:W-:Y:S02]  /*2340*/  @!P1 IMAD R0, R231.reuse, c[0x0][0x19c], R0 ;  /* 0x00006700e7009a24 */ /* 0x040fe400078e0200 */
[----:B------:R-:W-:-:S04]  /*2350*/  @!P1 IMAD.WIDE.U32 R6, R231, c[0x0][0x198], R6 ;  /* 0x00006600e7069a25 */ /* 0x000fc800078e0006 */
[----:B------:R-:W-:Y:S02]  /*2360*/  @!P0 IMAD R9, R3, c[0x0][0x1a0], RZ ;  /* 0x0000680003098a24 */ /* 0x000fe400078e02ff */
[----:B------:R-:W-:Y:S01]  /*2370*/  @!P1 IMAD R22, R231, c[0x0][0x1a4], R8 ;  /* 0x00006900e7169a24 */ /* 0x000fe200078e0208 */
[----:B------:R-:W-:Y:S01]  /*2380*/  @!P0 LEA R8, P4, R12, c[0x0][0x168], 0x1 ;  /* 0x00005a000c088a11 */ /* 0x000fe200078808ff */
[----:B------:R-:W-:Y:S01]  /*2390*/  @!P0 IMAD.IADD R3, R13, 0x1, R10 ;  /* 0x000000010d038824 */ /* 0x000fe200078e020a */
[----:B------:R-:W-:Y:S01]  /*23a0*/  @!P1 LEA R10, P5, R6, c[0x0][0x168], 0x1 ;  /* 0x00005a00060a9a11 */ /* 0x000fe200078a08ff */
[----:B------:R-:W-:Y:S02]  /*23b0*/  @!P1 IMAD.IADD R0, R7, 0x1, R0 ;  /* 0x0000000107009824 */ /* 0x000fe400078e0200 */
[----:B------:R-:W-:-:S03]  /*23c0*/  @!P1 IMAD.WIDE.U32 R16, R231, c[0x0][0x1a0], R4 ;  /* 0x00006800e7109a25 */ /* 0x000fc600078e0004 */
[----:B------:R-:W-:Y:S01]  /*23d0*/  @!P1 LEA.HI.X R11, R6, c[0x0][0x16c], R0, 0x1, P5 ;  /* 0x00005b00060b9a11 */ /* 0x000fe200028f0c00 */
[----:B------:R-:W-:Y:S01]  /*23e0*/  @!P0 IMAD.MOV.U32 R19, RZ, RZ, R5 ;  /* 0x000000ffff138224 */ /* 0x000fe200078e0005 */
[----:B------:R-:W-:Y:S01]  /*23f0*/  @!P1 LEA R6, P5, R16, c[0x0][0x170], 0x1 ;  /* 0x00005c0010069a11 */ /* 0x000fe200078a08ff */
[----:B------:R-:W-:Y:S02]  /*2400*/  IMAD R20, R192, -0x40, R233 ;  /* 0xffffffc0c0147824 */ /* 0x000fe400078e02e9 */
[----:B------:R-:W-:Y:S01]  /*2410*/  @!P0 IMAD R5, R14, c[0x0][0x1a4], R9 ;  /* 0x000069000e058a24 */ /* 0x000fe200078e0209 */
[----:B------:R-:W-:Y:S01]  /*2420*/  @!P0 LEA.HI.X R9, R12, c[0x0][0x16c], R3, 0x1, P4 ;  /* 0x00005b000c098a11 */ /* 0x000fe200020f0c03 */
[----:B------:R-:W-:Y:S01]  /*2430*/  @!P1 IMAD.IADD R3, R17, 0x1, R22 ;  /* 0x0000000111039824 */ /* 0x000fe200078e0216 */
[----:B------:R-:W-:Y:S01]  /*2440*/  ISETP.GE.AND P2, PT, R231, R20, PT ;  /* 0x00000014e700720c */ /* 0x000fe20003f46270 */
[----:B------:R-:W-:Y:S02]  /*2450*/  IMAD.SHL.U32 R0, R242, 0x2, RZ ;  /* 0x00000002f2007824 */ /* 0x000fe400078e00ff */
[----:B------:R-:W-:Y:S01]  /*2460*/  IMAD.MOV.U32 R216, RZ, RZ, c[0x0][0x308] ;  /* 0x0000c200ffd87624 */ /* 0x000fe200078e00ff */
[----:B------:R-:W-:Y:S01]  /*2470*/  @!P1 LEA.HI.X R7, R16, c[0x0][0x174], R3, 0x1, P5 ;  /* 0x00005d0010079a11 */ /* 0x000fe200028f0c03 */
[----:B------:R-:W-:Y:S01]  /*2480*/  @!P0 IMAD.MOV.U32 R18, RZ, RZ, R4 ;  /* 0x000000ffff128224 */ /* 0x000fe200078e0004 */
[----:B------:R-:W-:-:S03]  /*2490*/  IADD3 R3, R242, 0x1800, RZ ;  /* 0x00001800f2037810 */ /* 0x000fc60007ffe0ff */
[----:B------:R-:W-:Y:S01]  /*24a0*/  @!P0 IMAD.WIDE.U32 R14, R14, c[0x0][0x1a0], R18 ;  /* 0x000068000e0e8a25 */ /* 0x000fe200078e0012 */
[----:B------:R-:W-:-:S03]  /*24b0*/  SEL R3, R3, R242, !P3 ;  /* 0x000000f203037207 */ /* 0x000fc60005800000 */
[----:B------:R-:W-:Y:S01]  /*24c0*/  @P2 STS [R0+0x6000], RZ ;  /* 0x006000ff00002388 */ /* 0x000fe20000000800 */
[----:B------:R-:W-:Y:S01]  /*24d0*/  @!P0 IADD3 R5, R15, R5, RZ ;  /* 0x000000050f058210 */ /* 0x000fe20007ffe0ff */
[----:B------:R-:W-:Y:S01]  /*24e0*/  IMAD.SHL.U32 R197, R3, 0x2, RZ ;  /* 0x0000000203c57824 */ /* 0x000fe200078e00ff */
[C---:B------:R-:W-:Y:S01]  /*24f0*/  @!P0 LEA R4, P4, R14.reuse, c[0x0][0x170], 0x1 ;  /* 0x00005c000e048a11 */ /* 0x040fe200078808ff */
[----:B------:R-:W-:Y:S03]  /*2500*/  @P2 STS [R0+0x6004], RZ ;  /* 0x006004ff00002388 */ /* 0x000fe60000000800 */
[----:B------:R-:W-:Y:S01]  /*2510*/  @!P0 LEA.HI.X R5, R14, c[0x0][0x174], R5, 0x1, P4 ;  /* 0x00005d000e058a11 */ /* 0x000fe200020f0c05 */
        /* <DEDUP_REMOVED lines=66> */
[----:B------:R1:W-:Y:S04]  /*2940*/  @!P0 LDGSTS.E.BYPASS.LTC128B.128 [R0+0x14000], [R4.64+0x80] ;  /* 0x1400008004008fae */ /* 0x0003e8000b901d46 */
[----:B------:R-:W0:Y:S04]  /*2950*/  LDGDEPBAR ;  /* 0x00000000000079af */ /* 0x000e280000000000 */
[----:B---3--:R3:W4:Y:S01]  /*2960*/  LDG.E.64 R6, [R216.64+0x8] ;  /* 0x00000806d8067981 */ /* 0x008722000c1e1b00 */
[----:B------:R-:W-:Y:S01]  /*2970*/  IADD3 R3, R205, 0x20, RZ ;  /* 0x00000020cd037810 */ /* 0x000fe20007ffe0ff */
[----:B------:R-:W-:Y:S01]  /*2980*/  IMAD.MOV.U32 R208, RZ, RZ, 0x7f800000 ;  /* 0x7f800000ffd07424 */ /* 0x000fe200078e00ff */
[----:B------:R-:W-:Y:S01]  /*2990*/  MOV R209, 0x7f800000 ;  /* 0x7f80000000d17802 */ /* 0x000fe20000000f00 */
[----:B------:R-:W-:Y:S01]  /*29a0*/  IMAD.MOV.U32 R210, RZ, RZ, 0x7f800000 ;  /* 0x7f800000ffd27424 */ /* 0x000fe200078e00ff */
[-C--:B------:R-:W-:Y:S01]  /*29b0*/  ISETP.GE.AND P1, PT, R3, R20.reuse, PT ;  /* 0x000000140300720c */ /* 0x080fe20003f26270 */
[----:B------:R-:W-:Y:S01]  /*29c0*/  IMAD.MOV.U32 R211, RZ, RZ, 0x7f800000 ;  /* 0x7f800000ffd37424 */ /* 0x000fe200078e00ff */
[----:B------:R-:W-:-:S02]  /*29d0*/  ISETP.GE.AND P4, PT, R205, R20, PT ;  /* 0x00000014cd00720c */ /* 0x000fc40003f86270 */
[C---:B-1----:R-:W-:Y:S02]  /*29e0*/  IADD3 R0, R205.reuse, 0x28, RZ ;  /* 0x00000028cd007810 */ /* 0x042fe40007ffe0ff */
[C---:B------:R-:W-:Y:S02]  /*29f0*/  IADD3 R4, R205.reuse, 0x8, RZ ;  /* 0x00000008cd047810 */ /* 0x040fe40007ffe0ff */
[-C--:B------:R-:W-:Y:S01]  /*2a00*/  ISETP.GE.AND P0, PT, R0, R20.reuse, PT ;  /* 0x000000140000720c */ /* 0x080fe20003f06270 */
[----:B---3--:R-:W3:Y:S01]  /*2a10*/  LDG.E.64 R216, [R216.64] ;  /* 0x00000006d8d87981 */ /* 0x008ee2000c1e1b00 */
[----:B------:R-:W-:Y:S01]  /*2a20*/  ISETP.GE.AND P2, PT, R4, R20, PT ;  /* 0x000000140400720c */ /* 0x000fe20003f46270 */
[----:B------:R-:W-:Y:S01]  /*2a30*/  IMAD.WIDE R4, R205, 0x4, R206 ;  /* 0x00000004cd047825 */ /* 0x000fe200078e02ce */
[----:B------:R-:W-:-:S04]  /*2a40*/  SHF.R.S32.HI R3, RZ, 0x1f, R23 ;  /* 0x0000001fff037819 */ /* 0x000fc80000011417 */
[----:B------:R1:W5:Y:S05]  /*2a50*/  @!P1 LDG.E R208, [R4.64+0x80] ;  /* 0x0000800604d09981 */ /* 0x00036a000c1e1900 */
[----:B------:R-:W-:Y:S01]  /*2a60*/  @!P0 IMAD.WIDE R8, R0, 0x4, R206 ;  /* 0x0000000400088825 */ /* 0x000fe200078e02ce */
[----:B------:R1:W5:Y:S03]  /*2a70*/  @!P4 LDG.E R210, [R4.64] ;  /* 0x0000000604d2c981 */ /* 0x000366000c1e1900 */
[----:B------:R-:W-:Y:S01]  /*2a80*/  IMAD R0, R35, c[0x0][0x1c0], R36 ;  /* 0x0000700023007a24 */ /* 0x000fe200078e0224 */
[----:B------:R2:W5:Y:S03]  /*2a90*/  @!P0 LDG.E R209, [R8.64] ;  /* 0x0000000608d18981 */ /* 0x000566000c1e1900 */
[----:B------:R-:W-:Y:S01]  /*2aa0*/  IMAD.SHL.U32 R0, R0, 0x20, RZ ;  /* 0x0000002000007824 */ /* 0x000fe200078e00ff */
[----:B------:R1:W5:Y:S01]  /*2ab0*/  @!P2 LDG.E R211, [R4.64+0x20] ;  /* 0x0000200604d3a981 */ /* 0x000362000c1e1900 */
[----:B------:R-:W-:Y:S01]  /*2ac0*/  IADD3 R21, R233, 0x80, R21 ;  /* 0x00000080e9157810 */ /* 0x000fe20007ffe015 */
[----:B------:R-:W-:Y:S01]  /*2ad0*/  CS2R R126, SRZ ;  /* 0x00000000007e7805 */ /* 0x000fe2000001ff00 */
[----:B------:R-:W-:Y:S01]  /*2ae0*/  CS2R R124, SRZ ;  /* 0x00000000007c7805 */ /* 0x000fe2000001ff00 */
[----:B------:R-:W-:Y:S01]  /*2af0*/  CS2R R130, SRZ ;  /* 0x0000000000827805 */ /* 0x000fe2000001ff00 */
[----:B------:R-:W-:Y:S01]  /*2b00*/  CS2R R128, SRZ ;  /* 0x0000000000807805 */ /* 0x000fe2000001ff00 */
[----:B------:R-:W-:Y:S01]  /*2b10*/  CS2R R122, SRZ ;  /* 0x00000000007a7805 */ /* 0x000fe2000001ff00 */
[----:B------:R-:W-:Y:S01]  /*2b20*/  CS2R R120, SRZ ;  /* 0x0000000000787805 */ /* 0x000fe2000001ff00 */
[----:B------:R-:W-:Y:S01]  /*2b30*/  CS2R R118, SRZ ;  /* 0x0000000000767805 */ /* 0x000fe2000001ff00 */
[----:B-1----:R-:W-:Y:S01]  /*2b40*/  IMAD.SHL.U32 R4, R243, 0x20, RZ ;  /* 0x00000020f3047824 */ /* 0x002fe200078e00ff */
        /* <DEDUP_REMOVED lines=42> */
[----:B----4-:R-:W-:-:S02]  /*2df0*/  IADD3 R23, P1, P0, R0, R6, R23 ;  /* 0x0000000600177210 */ /* 0x010fc4000783e017 */
[----:B------:R-:W-:-:S04]  /*2e00*/  SHF.R.S32.HI R0, RZ, 0x1f, R0 ;  /* 0x0000001fff007819 */ /* 0x000fc80000011400 */
[----:B------:R-:W-:Y:S02]  /*2e10*/  IADD3.X R229, R0, R7, R3, P1, P0 ;  /* 0x0000000700e57210 */ /* 0x000fe40000fe0403 */
[----:B------:R-:W-:-:S04]  /*2e20*/  IADD3 R0, R187, 0x1800, RZ ;  /* 0x00001800bb007810 */ /* 0x000fc80007ffe0ff */
[----:B------:R-:W-:-:S05]  /*2e30*/  SEL R0, R0, R187, !P3 ;  /* 0x000000bb00007207 */ /* 0x000fca0005800000 */
[----:B------:R-:W-:Y:S02]  /*2e40*/  IMAD.SHL.U32 R178, R0, 0x2, RZ ;  /* 0x0000000200b27824 */ /* 0x000fe400078e00ff */
[----:B------:R-:W-:-:S04]  /*2e50*/  IMAD.MOV.U32 R0, RZ, RZ, c[0x0][0x22c] ;  /* 0x00008b00ff007624 */ /* 0x000fc800078e00ff */
[----:B------:R-:W-:-:S04]  /*2e60*/  IMAD R0, R0, c[0x0][0x1c0], RZ ;  /* 0x0000700000007a24 */ /* 0x000fc800078e02ff */
[C---:B------:R-:W-:Y:S01]  /*2e70*/  IMAD.SHL.U32 R244, R0.reuse, 0x10, RZ ;  /* 0x0000001000f47824 */ /* 0x040fe200078e00ff */
[----:B------:R-:W-:-:S04]  /*2e80*/  SHF.L.U32 R214, R0, 0x3, RZ ;  /* 0x0000000300d67819 */ /* 0x000fc800000006ff */
[C---:B------:R-:W-:Y:S02]  /*2e90*/  IADD3 R246, R244.reuse, 0x40, RZ ;  /* 0x00000040f4f67810 */ /* 0x040fe40007ffe0ff */
[----:B------:R-:W-:-:S03]  /*2ea0*/  IADD3 R247, R244, 0x20, RZ ;  /* 0x00000020f4f77810 */ /* 0x000fc60007ffe0ff */
[C---:B------:R-:W-:Y:S01]  /*2eb0*/  IMAD.IADD R240, R214.reuse, 0x1, R246 ;  /* 0x00000001d6f07824 */ /* 0x040fe200078e02f6 */
[C---:B---3--:R-:W-:Y:S01]  /*2ec0*/  IADD3 R4, R217.reuse, 0x32370b8f, RZ ;  /* 0x32370b8fd9047810 */ /* 0x048fe20007ffe0ff */
[C---:B------:R-:W-:Y:S01]  /*2ed0*/  IMAD.IADD R241, R214.reuse, 0x1, R247 ;  /* 0x00000001d6f17824 */ /* 0x040fe200078e02f7 */
[C---:B------:R-:W-:Y:S02]  /*2ee0*/  IADD3 R5, R217.reuse, 0x76cf5d0a, RZ ;  /* 0x76cf5d0ad9057810 */ /* 0x040fe40007ffe0ff */
[C---:B------:R-:W-:Y:S02]  /*2ef0*/  IADD3 R4, R217.reuse, -0x56f99767, RZ ;  /* 0xa9066899d9047810 */ /* 0x040fe40007ffe0ff */
[C---:B------:R-:W-:Y:S01]  /*2f00*/  IADD3 R5, R217.reuse, -0x126145ec, RZ ;  /* 0xed9eba14d9057810 */ /* 0x040fe20007ffe0ff */
[C---:B------:R-:W-:Y:S01]  /*2f10*/  IMAD.IADD R5, R214.reuse, 0x1, R241 ;  /* 0x00000001d6057824 */ /* 0x040fe200078e02f1 */
[----:B------:R-:W-:Y:S02]  /*2f20*/  IADD3 R4, R217, 0x646e171e, RZ ;  /* 0x646e171ed9047810 */ /* 0x000fe40007ffe0ff */
[C---:B------:R-:W-:Y:S01]  /*2f30*/  IADD3 R4, R214.reuse, R240, RZ ;  /* 0x000000f0d6047210 */ /* 0x040fe20007ffe0ff */
[----:B------:R-:W-:Y:S01]  /*2f40*/  IMAD.IADD R220, R214, 0x1, R5 ;  /* 0x00000001d6dc7824 */ /* 0x000fe200078e0205 */
[----:B------:R-:W-:-:S02]  /*2f50*/  IADD3 R3, R185, 0x1800, RZ ;  /* 0x00001800b9037810 */ /* 0x000fc40007ffe0ff */
[----:B------:R-:W-:Y:S01]  /*2f60*/  IADD3 R218, R214, R4, RZ ;  /* 0x00000004d6da7210 */ /* 0x000fe20007ffe0ff */
[----:B------:R-:W-:Y:S01]  /*2f70*/  IMAD.WIDE.U32 R234, R23, -0x2daee0ad, RZ ;  /* 0xd2511f5317ea7825 */ /* 0x000fe200078e00ff */
[----:B------:R-:W-:Y:S02]  /*2f80*/  LOP3.LUT R229, R229, R216, RZ, 0x3c, !PT ;  /* 0x000000d8e5e57212 */ /* 0x000fe400078e3cff */
[----:B------:R-:W-:Y:S01]  /*2f90*/  IADD3 R228, R216, -0x61c88647, RZ ;  /* 0x9e3779b9d8e47810 */ /* 0x000fe20007ffe0ff */
[----:B------:R-:W-:Y:S01]  /*2fa0*/  IMAD.IADD R219, R214, 0x1, R220 ;  /* 0x00000001d6db7824 */ /* 0x000fe200078e02dc */
[C---:B------:R-:W-:Y:S02]  /*2fb0*/  IADD3 R238, R216.reuse, 0x3c6ef372, RZ ;  /* 0x3c6ef372d8ee7810 */ /* 0x040fe40007ffe0ff */
[C---:B------:R-:W-:Y:S02]  /*2fc0*/  IADD3 R227, R216.reuse, -0x255992d5, RZ ;  /* 0xdaa66d2bd8e37810 */ /* 0x040fe40007ffe0ff */
[----:B------:R-:W-:-:S02]  /*2fd0*/  IADD3 R226, R216, 0x78dde6e4, RZ ;  /* 0x78dde6e4d8e27810 */ /* 0x000fc40007ffe0ff */
[C---:B------:R-:W-:Y:S02]  /*2fe0*/  IADD3 R225, R216.reuse, 0x1715609d, RZ ;  /* 0x1715609dd8e17810 */ /* 0x040fe40007ffe0ff */
[----:B------:R-:W-:Y:S01]  /*2ff0*/  IADD3 R223, R216, -0x4ab325aa, RZ ;  /* 0xb54cda56d8df7810 */ /* 0x000fe20007ffe0ff */
[----:B------:R-:W-:Y:S01]  /*3000*/  IMAD.IADD R216, R214, 0x1, R218 ;  /* 0x00000001d6d87824 */ /* 0x000fe200078e02da */
[----:B------:R-:W-:Y:S02]  /*3010*/  SEL R3, R3, R185, !P3 ;  /* 0x000000b903037207 */ /* 0x000fe40005800000 */
[----:B------:R-:W-:Y:S01]  /*3020*/  IADD3 R224, R217, -0x4498517b, RZ ;  /* 0xbb67ae85d9e07810 */ /* 0x000fe20007ffe0ff */
[C---:B------:R-:W-:Y:S01]  /*3030*/  IMAD.U32 R252, R0.reuse, -0x40, RZ ;  /* 0xffffffc000fc7824 */ /* 0x040fe200078e00ff */
[----:B------:R-:W-:Y:S01]  /*3040*/  SHF.L.U32 R3, R3, 0x1, RZ ;  /* 0x0000000103037819 */ /* 0x000fe200000006ff */
[----:B------:R-:W-:Y:S01]  /*3050*/  IMAD R249, R0, 0x38, RZ ;  /* 0x0000003800f97824 */ /* 0x000fe200078e02ff */
[----:B------:R-:W-:Y:S01]  /*3060*/  LOP3.LUT R224, R234, R224, RZ, 0x3c, !PT ;  /* 0x000000e0eae07212 */ /* 0x000fe200078e3cff */
[C---:B------:R-:W-:Y:S01]  /*3070*/  IMAD.IADD R221, R214.reuse, 0x1, R216 ;  /* 0x00000001d6dd7824 */ /* 0x040fe200078e02d8 */
[----:B--2---:R-:W-:-:S02]  /*3080*/  IADD3 R222, R214, R219, RZ ;  /* 0x000000dbd6de7210 */ /* 0x004fc40007ffe0ff */
.L_x_522:
        /* <DEDUP_REMOVED lines=97> */
[--C-:B------:R-:W-:Y:S01]  /*36a0*/  LOP3.LUT R160, R139, R144, R228.reuse, 0x96, !PT ;  /* 0x000000908ba07212 */ /* 0x100fe200078e96e4 */
        /* <DEDUP_REMOVED lines=56> */
[--C-:B------:R-:W-:Y:S01]  /*3a30*/  FFMA.FTZ R9, R9, c[0x0][0x23c], -R138.reuse ;  /* 0x00008f0009097a23 */ /* 0x100fe2000001088a */
        /* <DEDUP_REMOVED lines=91> */
[----:B------:R-:W-:Y:S01]  /*3ff0*/  LOP3.LUT R4, R17, R10, R225, 0x96, !PT ;  /* 0x0000000a11047212 */ /* 0x000fe200078e96e1 */
[----:B------:R-:W-:Y:S01]  /*4000*/  MUFU.EX2 R160, R20 ;  /* 0x0000001400a07308 */ /* 0x000fe20000000800 */
[--C-:B------:R-:W-:Y:S01]  /*4010*/  LOP3.LUT R11, R11, R162, R226.reuse, 0x96, !PT ;  /* 0x000000a20b0b7212 */ /* 0x100fe200078e96e2 */
        /* <DEDUP_REMOVED lines=370> */
[C---:B---3--:R-:W-:Y:S01]  /*5740*/  FADD.FTZ R5, -R0.reuse, R14 ;  /* 0x0000000e00057221 */ /* 0x048fe20000010100 */
        /* <DEDUP_REMOVED lines=67> */
.L_x_520:
        /* <DEDUP_REMOVED lines=13> */
[----:B------:R-:W-:Y:S01]  /*5c50*/  F2FP.PACK_AB R7, R158, R159 ;  /* 0x0000009f9e07723e */ /* 0x000fe200000000ff */
[----:B------:R-:W-:Y:S01]  /*5c60*/  IMAD.SHL.U32 R160, R242, 0x2, RZ ;  /* 0x00000002f2a07824 */ /* 0x000fe200078e00ff */
        /* <DEDUP_REMOVED lines=103> */
.L_x_521:
[----:B------:R-:W-:Y:S01]  /*62e0*/  LDSM.16.M88.4 R24, [R181] ;  /* 0x00000000b518783b */ /* 0x000fe20000000200 */
[C---:B------:R-:W-:Y:S01]  /*62f0*/  LEA R203, P0, R252.reuse, R162, 0x2 ;  /* 0x000000a2fccb7211 */ /* 0x040fe200078010ff */
[----:B------:R-:W-:Y:S02]  /*6300*/  IMAD.MOV.U32 R166, RZ, RZ, c[0x0][0x22c] ;  /* 0x00008b00ffa67624 */ /* 0x000fe400078e00ff */
[----:B------:R-:W2:Y:S01]  /*6310*/  LDSM.16.MT88.4 R8, [R0+0x9000] ;  /* 0x009000000008783b */ /* 0x000ea20000004200 */
[----:B------:R-:W-:Y:S01]  /*6320*/  LEA.HI.X.SX32 R202, R252, R163, 0x2, P0 ;  /* 0x000000a3fcca7211 */ /* 0x000fe200000f16ff */
[----:B------:R-:W-:Y:S02]  /*6330*/  IMAD R166, R166, c[0x0][0x1c0], RZ ;  /* 0x00007000a6a67a24 */ /* 0x000fe400078e02ff */
[----:B------:R-:W3:Y:S01]  /*6340*/  LDSM.16.MT88.4 R16, [R0+0xb000] ;  /* 0x00b000000010783b */ /* 0x000ee20000004200 */
[----:B------:R-:W-:Y:S02]  /*6350*/  IMAD.MOV.U32 R165, RZ, RZ, c[0x0][0x22c] ;  /* 0x00008b00ffa57624 */ /* 0x000fe400078e00ff */
[----:B------:R-:W-:Y:S01]  /*6360*/  IMAD R166, R166, 0x18, RZ ;  /* 0x00000018a6a67824 */ /* 0x000fe200078e02ff */
[----:B------:R-:W4:Y:S01]  /*6370*/  LDSM.16.MT88.4 R28, [R0+0xd000] ;  /* 0x00d00000001c783b */ /* 0x000f220000004200 */
[----:B------:R-:W-:Y:S02]  /*6380*/  IMAD R165, R165, c[0x0][0x1c0], RZ ;  /* 0x00007000a5a57a24 */ /* 0x000fe400078e02ff */
[----:B------:R-:W-:Y:S01]  /*6390*/  IMAD.MOV.U32 R164, RZ, RZ, c[0x0][0x22c] ;  /* 0x00008b00ffa47624 */ /* 0x000fe200078e00ff */
[----:B------:R-:W-:Y:S01]  /*63a0*/  LDSM.16.M88.4 R32, [R182] ;  /* 0x00000000b620783b */ /* 0x000fe20000000200 */
[----:B------:R-:W-:Y:S02]  /*63b0*/  IMAD.SHL.U32 R165, R165, 0x20, RZ ;  /* 0x00000020a5a57824 */ /* 0x000fe400078e00ff */
[----:B------:R-:W-:Y:S01]  /*63c0*/  IMAD R164, R164, c[0x0][0x1c0], RZ ;  /* 0x00007000a4a47a24 */ /* 0x000fe200078e02ff */
[----:B------:R-:W1:Y:S01]  /*63d0*/  LDSM.16.MT88.4 R132, [R0+0x9400] ;  /* 0x009400000084783b */ /* 0x000e620000004200 */
[----:B------:R-:W-:Y:S02]  /*63e0*/  IMAD.MOV.U32 R161, RZ, RZ, c[0x0][0x22c] ;  /* 0x00008b00ffa17624 */ /* 0x000fe400078e00ff */
[----:B------:R-:W-:Y:S01]  /*63f0*/  IMAD R164, R164, 0x28, RZ ;  /* 0x00000028a4a47824 */ /* 0x000fe200078e02ff */
[----:B------:R-:W1:Y:S01]  /*6400*/  LDSM.16.MT88.4 R136, [R0+0xb400] ;  /* 0x00b400000088783b */ /* 0x000e620000004200 */
[----:B------:R-:W-:Y:S03]  /*6410*/  IMAD R161, R161, c[0x0][0x1c0], RZ ;  /* 0x00007000a1a17a24 */ /* 0x000fe600078e02ff */
[----:B------:R-:W1:Y:S01]  /*6420*/  LDSM.16.MT88.4 R140, [R0+0xd400] ;  /* 0x00d40000008c783b */ /* 0x000e620000004200 */
[----:B------:R-:W-:Y:S03]  /*6430*/  IMAD R161, R161, 0x30, RZ ;  /* 0x00000030a1a17824 */ /* 0x000fe600078e02ff */
[----:B------:R-:W-:Y:S04]  /*6440*/  LDSM.16.M88.4 R144, [R184] ;  /* 0x00000000b890783b */ /* 0x000fe80000000200 */
[----:B------:R-:W1:Y:S04]  /*6450*/  LDSM.16.MT88.4 R148, [R0+0x9800] ;  /* 0x009800000094783b */ /* 0x000e680000004200 */
[----:B------:R-:W1:Y:S01]  /*6460*/  LDSM.16.MT88.4 R152, [R0+0xb800] ;  /* 0x00b800000098783b */ /* 0x000e620000004200 */
[C---:B--2---:R-:W-:Y:S03]  /*6470*/  HMMA.16816.F32 R4, R24.reuse, R8, RZ ;  /* 0x000000081804723c */ /* 0x044fe600000018ff */
[----:B------:R-:W-:Y:S05]  /*6480*/  LDSM.16.MT88.4 R156, [R0+0xbc00] ;  /* 0x00bc0000009c783b */ /* 0x000fea0000004200 */
        /* <DEDUP_REMOVED lines=8> */
[----:B------:R-:W-:Y:S07]  /*6510*/  LDSM.16.M88.4 R132, [R183] ;  /* 0x00000000b784783b */ /* 0x000fee0000000200 */
[C---:B------:R-:W-:Y:S08]  /*6520*/  HMMA.16816.F32 R12, R32.reuse, R136, R12 ;  /* 0x00000088200c723c */ /* 0x040ff0000000180c */
[C---:B------:R-:W-:Y:S01]  /*6530*/  HMMA.16816.F32 R16, R32.reuse, R138, R16 ;  /* 0x0000008a2010723c */ /* 0x040fe20000001810 */
[----:B------:R-:W1:Y:S07]  /*6540*/  LDSM.16.MT88.4 R136, [R0+0x9c00] ;  /* 0x009c00000088783b */ /* 0x000e6e0000004200 */
        /* <DEDUP_REMOVED lines=10> */
[C---:B--2---:R-:W-:Y:S08]  /*65f0*/  HMMA.16816.F32 R20, R144.reuse, R28, R20 ;  /* 0x0000001c9014723c */ /* 0x044ff00000001814 */
[----:B------:R-:W-:Y:S01]  /*6600*/  HMMA.16816.F32 R24, R144, R30, R24 ;  /* 0x0000001e9018723c */ /* 0x000fe20000001818 */
[----:B------:R-:W2:Y:S04]  /*6610*/  LDSM.16.MT88.4 R28, [R0+0xe000] ;  /* 0x00e00000001c783b */ /* 0x000ea80000004200 */
[----:B------:R-:W-:Y:S03]  /*6620*/  LDSM.16.MT88.4 R144, [R0+0xa400] ;  /* 0x00a400000090783b */ /* 0x000fe60000004200 */
[C---:B-1----:R-:W-:Y:S08]  /*6630*/  HMMA.16816.F32 R4, R132.reuse, R136, R4 ;  /* 0x000000888404723c */ /* 0x042ff00000001804 */
[C---:B------:R-:W-:Y:S01]  /*6640*/  HMMA.16816.F32 R8, R132.reuse, R138, R8 ;  /* 0x0000008a8408723c */ /* 0x040fe20000001808 */
[----:B------:R-:W1:Y:S07]  /*6650*/  LDSM.16.M88.4 R136, [R182+0x2000] ;  /* 0x00200000b688783b */ /* 0x000e6e0000000200 */
        /* <DEDUP_REMOVED lines=16> */
[----:B------:R-:W-:Y:S03]  /*6760*/  LDSM.16.M88.4 R140, [R183+0x2000] ;  /* 0x00200000b78c783b */ /* 0x000fe60000000200 */
[C---:B-1----:R-:W-:Y:S08]  /*6770*/  HMMA.16816.F32 R4, R136.reuse, R144, R4 ;  /* 0x000000908804723c */ /* 0x042ff00000001804 */
[C---:B------:R-:W-:Y:S01]  /*6780*/  HMMA.16816.F32 R8, R136.reuse, R146, R8 ;  /* 0x000000928808723c */ /* 0x040fe20000001808 */
[----:B------:R-:W1:Y:S07]  /*6790*/  LDSM.16.MT88.4 R144, [R0+0xac00] ;  /* 0x00ac00000090783b */ /* 0x000e6e0000004200 */
[C---:B------:R-:W-:Y:S08]  /*67a0*/  HMMA.16816.F32 R12, R136.reuse, R156, R12 ;  /* 0x0000009c880c723c */ /* 0x040ff0000000180c */
[C---:B------:R-:W-:Y:S01]  /*67b0*/  HMMA.16816.F32 R16, R136.reuse, R158, R16 ;  /* 0x0000009e8810723c */ /* 0x040fe20000001810 */
[----:B------:R-:W1:Y:S07]  /*67c0*/  LDSM.16.MT88.4 R156, [R0+0xcc00] ;  /* 0x00cc0000009c783b */ /* 0x000e6e0000004200 */
[C---:B---3--:R-:W-:Y:S08]  /*67d0*/  HMMA.16816.F32 R20, R136.reuse, R32, R20 ;  /* 0x000000208814723c */ /* 0x048ff00000001814 */
[----:B------:R-:W-:Y:S01]  /*67e0*/  HMMA.16816.F32 R24, R136, R34, R24 ;  /* 0x000000228818723c */ /* 0x000fe20000001818 */
[----:B------:R3:W1:Y:S04]  /*67f0*/  LDSM.16.MT88.4 R32, [R0+0xec00] ;  /* 0x00ec00000020783b */ /* 0x0006680000004200 */
[----:B------:R-:W-:Y:S03]  /*6800*/  LDSM.16.MT88.4 R136, [R2+0x18800] ;  /* 0x018800000288783b */ /* 0x000fe60000004200 */
[C---:B----4-:R-:W-:Y:S08]  /*6810*/  HMMA.16816.F32 R4, R132.reuse, R148, R4 ;  /* 0x000000948404723c */ /* 0x050ff00000001804 */
[C---:B------:R-:W-:Y:S08]  /*6820*/  HMMA.16816.F32 R8, R132.reuse, R150, R8 ;  /* 0x000000968408723c */ /* 0x040ff00000001808 */
[C---:B------:R-:W-:Y:S04]  /*6830*/  HMMA.16816.F32 R12, R132.reuse, R152, R12 ;  /* 0x00000098840c723c */ /* 0x040fe8000000180c */
[C---:B---3--:R-:W-:Y:S04]  /*6840*/  IMAD.IADD R0, R214.reuse, 0x1, R240 ;  /* 0x00000001d6007824 */ /* 0x048fe800078e02f0 */
[C---:B------:R-:W-:Y:S08]  /*6850*/  HMMA.16816.F32 R16, R132.reuse, R154, R16 ;  /* 0x0000009a8410723c */ /* 0x040ff00000001810 */
[C---:B--2---:R-:W-:Y:S07]  /*6860*/  HMMA.16816.F32 R20, R132.reuse, R28, R20 ;  /* 0x0000001c8414723c */ /* 0x044fee0000001814 */
[----:B------:R-:W-:Y:S01]  /*6870*/  IMAD.MOV.U32 R28, RZ, RZ, R203 ;  /* 0x000000ffff1c7224 */ /* 0x000fe200078e00cb */
[----:B------:R-:W-:Y:S04]  /*6880*/  HMMA.16816.F32 R24, R132, R30, R24 ;  /* 0x0000001e8418723c */ /* 0x000fe80000001818 */
[----:B------:R-:W-:Y:S03]  /*6890*/  IMAD.MOV.U32 R29, RZ, RZ, R202 ;  /* 0x000000ffff1d7224 */ /* 0x000fe600078e00ca */
[CC--:B------:R-:W-:Y:S01]  /*68a0*/  LEA R30, P1, R214.reuse, R28.reuse, 0x2 ;  /* 0x0000001cd61e7211 */ /* 0x0c0fe200078210ff */
[C---:B-1----:R-:W-:Y:S05]  /*68b0*/  HMMA.16816.F32 R4, R140.reuse, R144, R4 ;  /* 0x000000908c04723c */ /* 0x042fea0000001804 */
        /* <DEDUP_REMOVED lines=21> */
[-C--:B------:R-:W-:Y:S02]  /*6a10*/  LEA.HI.X.SX32 R133, R166, R29.reuse, 0x2, P1 ;  /* 0x0000001da6857211 */ /* 0x080fe400008f16ff */
[CC--:B--2---:R-:W-:Y:S03]  /*6a20*/  LEA R4, P1, R161.reuse, R28.reuse, 0x2 ;  /* 0x0000001ca1047211 */ /* 0x0c4fe600078210ff */
[----:B------:R1:W-:Y:S01]  /*6a30*/  RED.E.ADD.F32.FTZ.RN.STRONG.GPU [R132.64], R7 ;  /* 0x000000078400798e */ /* 0x0003e2000c10e786 */
[-C--:B---3--:R-:W-:Y:S01]  /*6a40*/  LEA.HI.X.SX32 R5, R161, R29.reuse, 0x2, P1 ;  /* 0x0000001da1057211 */ /* 0x088fe200008f16ff */
[----:B------:R-:W-:Y:S02]  /*6a50*/  IMAD.IADD R161, R214, 0x1, R241 ;  /* 0x00000001d6a17824 */ /* 0x000fe400078e02f1 */
[----:B------:R2:W-:Y:S04]  /*6a60*/  RED.E.ADD.F32.FTZ.RN.STRONG.GPU [R34.64], R8 ;  /* 0x000000082200798e */ /* 0x0005e8000c10e786 */
[----:B------:R-:W-:Y:S01]  /*6a70*/  LDSM.16.MT88.4 R132, [R2+0x17800] ;  /* 0x017800000284783b */ /* 0x000fe20000004200 */
[CC--:B----4-:R-:W-:Y:S02]  /*6a80*/  LEA R32, P2, R164.reuse, R28.reuse, 0x2 ;  /* 0x0000001ca4207211 */ /* 0x0d0fe400078410ff */
[CC--:B------:R-:W-:Y:S02]  /*6a90*/  LEA R6, P0, R249.reuse, R28.reuse, 0x2 ;  /* 0x0000001cf9067211 */ /* 0x0c0fe400078010ff */
        /* <DEDUP_REMOVED lines=16> */
[-C--:B------:R-:W-:Y:S02]  /*6ba0*/  LEA.HI.X.SX32 R11, R161, R29.reuse, 0x2, P0 ;  /* 0x0000001da10b7211 */ /* 0x080fe400000f16ff */
        /* <DEDUP_REMOVED lines=12> */
[-C--:B--2---:R-:W-:Y:S01]  /*6c70*/  LEA R10, P3, R0, R28.reuse, 0x2 ;  /* 0x0000001c000a7211 */ /* 0x084fe200078610ff */
[----:B------:R1:W-:Y:S01]  /*6c80*/  RED.E.ADD.F32.FTZ.RN.STRONG.GPU [R4.64], R19 ;  /* 0x000000130400798e */ /* 0x0003e2000c10e786 */
[-C--:B----4-:R-:W-:Y:S03]  /*6c90*/  LEA R8, P2, R218, R28.reuse, 0x2 ;  /* 0x0000001cda087211 */ /* 0x090fe600078410ff */
[----:B------:R-:W-:Y:S01]  /*6ca0*/  RED.E.ADD.F32.FTZ.RN.STRONG.GPU [R28.64+0x100], R20 ;  /* 0x000100141c00798e */ /* 0x000fe2000c10e786 */
[-C--:B------:R-:W-:Y:S02]  /*6cb0*/  LEA.HI.X.SX32 R11, R0, R29.reuse, 0x2, P3 ;  /* 0x0000001d000b7211 */ /* 0x080fe400018f16ff */
[----:B------:R-:W-:Y:S01]  /*6cc0*/  LEA R6, P1, R216, R28, 0x2 ;  /* 0x0000001cd8067211 */ /* 0x000fe200078210ff */
[----:B------:R-:W-:Y:S01]  /*6cd0*/  RED.E.ADD.F32.FTZ.RN.STRONG.GPU [R30.64+0x100], R21 ;  /* 0x000100151e00798e */ /* 0x000fe2000c10e786 */
[-C--:B------:R-:W-:Y:S02]  /*6ce0*/  LEA.HI.X.SX32 R9, R218, R29.reuse, 0x2, P2 ;  /* 0x0000001dda097211 */ /* 0x080fe400010f16ff */
[-C--:B------:R-:W-:Y:S01]  /*6cf0*/  LEA.HI.X.SX32 R7, R216, R29.reuse, 0x2, P1 ;  /* 0x0000001dd8077211 */ /* 0x080fe200008f16ff */
        /* <DEDUP_REMOVED lines=89> */
[----:B------:R-:W-:Y:S01]  /*7290*/  ISETP.NE.AND P0, PT, R248, -0x1, PT ;  /* 0xfffffffff800780c */ /* 0x000fe20003f05270 */
[----:B------:R-:W-:-:S02]  /*72a0*/  FMUL.FTZ R48, R46, c[0x0][0x2dc] ;  /* 0x0000b7002e307a20 */ /* 0x000fc40000410000 */
[----:B------:R-:W-:Y:S01]  /*72b0*/  FMUL.FTZ R18, R47, c[0x0][0x2dc] ;  /* 0x0000b7002f127a20 */ /* 0x000fe20000410000 */
[----:B------:R-:W1:Y:S01]  /*72c0*/  S2R R144, SR_CTAID.Y ;  /* 0x0000000000907919 */ /* 0x000e620000002600 */
        /* <DEDUP_REMOVED lines=190> */
[----:B--2---:R-:W-:-:S05]  /*7eb0*/  @P0 IADD3 R0, R232, R248, RZ ;  /* 0x000000f8e8000210 */ /* 0x004fca0007ffe0ff */
        /* <DEDUP_REMOVED lines=14> */
.L_x_523:
        /* <DEDUP_REMOVED lines=15> */
.L_x_524:
        /* <DEDUP_REMOVED lines=30> */
[----:B------:R-:W2:Y:S01]  /*8270*/  LDS.128 R20, [R160+0xb000] ;  /* 0x00b00000a0147984 */ /* 0x000ea20000000c00 */
[----:B------:R-:W-:Y:S01]  /*8280*/  MOV R4, R8 ;  /* 0x0000000800047202 */ /* 0x000fe20000000f00 */
[----:B------:R-:W-:Y:S01]  /*8290*/  IMAD R3, R41, c[0x0][0x3a0], RZ ;  /* 0x0000e80029037a24 */ /* 0x000fe200078e02ff */
[----:B------:R-:W-:Y:S01]  /*82a0*/  MOV R5, R24 ;  /* 0x0000001800057202 */ /* 0x000fe20000000f00 */
[----:B------:R-:W4:Y:S02]  /*82b0*/  LDS.128 R16, [R160+0x9000] ;  /* 0x00900000a0107984 */ /* 0x000f240000000c00 */
[----:B------:R-:W-:-:S02]  /*82c0*/  IMAD R3, R231, c[0x0][0x3a4], R3 ;  /* 0x0000e900e7037a24 */ /* 0x000fc400078e0203 */
[----:B------:R-:W3:Y:S01]  /*82d0*/  LDS.128 R12, [R160+0xd000] ;  /* 0x00d00000a00c7984 */ /* 0x000ee20000000c00 */
[----:B------:R-:W-:-:S05]  /*82e0*/  IMAD.WIDE.U32 R10, R231, c[0x0][0x3a0], R4 ;  /* 0x0000e800e70a7a25 */ /* 0x000fca00078e0004 */
[----:B------:R-:W-:Y:S02]  /*82f0*/  IADD3 R3, R3, R11, RZ ;  /* 0x0000000b03037210 */ /* 0x000fe40007ffe0ff */
[----:B------:R-:W-:-:S04]  /*8300*/  LEA R4, P0, R10, c[0x0][0x340], 0x1 ;  /* 0x0000d0000a047a11 */ /* 0x000fc800078008ff */
[----:B------:R-:W-:-:S05]  /*8310*/  LEA.HI.X R5, R10, c[0x0][0x344], R3, 0x1, P0 ;  /* 0x0000d1000a057a11 */ /* 0x000fca00000f0c03 */
[----:B--2---:R2:W-:Y:S04]  /*8320*/  STG.E.128 [R4.64+0x40], R20 ;  /* 0x0000401404007986 */ /* 0x0045e8000c101d06 */
[----:B----4-:R2:W-:Y:S04]  /*8330*/  STG.E.128 [R4.64], R16 ;  /* 0x0000001004007986 */ /* 0x0105e8000c101d06 */
[----:B---3--:R2:W-:Y:S02]  /*8340*/  STG.E.128 [R4.64+0x80], R12 ;  /* 0x0000800c04007986 */ /* 0x0085e4000c101d06 */
.L_x_526:
[----:B------:R-:W-:Y:S05]  /*8350*/  BSYNC B0 ;  /* 0x0000000000007941 */ /* 0x000fea0003800000 */
.L_x_525:
[----:B------:R-:W-:Y:S01]  /*8360*/  IADD3 R3, R231, 0x40, RZ ;  /* 0x00000040e7037810 */ /* 0x000fe20007ffe0ff */
[----:B------:R-:W-:Y:S03]  /*8370*/  BSSY B0, `(.L_x_527) ;  /* 0x0000010000007945 */ /* 0x000fe60003800000 */
[----:B------:R-:W-:-:S13]  /*8380*/  ISETP.GE.AND P1, PT, R3, R25, PT ;  /* 0x000000190300720c */ /* 0x000fda0003f26270 */
[----:B------:R-:W-:Y:S05]  /*8390*/  @P1 BRA `(.L_x_528) ;  /* 0x000000d000001947 */ /* 0x000fea0003800000 */
[----:B------:R-:W-:Y:S02]  /*83a0*/  IADD3 R3, P0, R231, 0x40, RZ ;  /* 0x00000040e7037810 */ /* 0x000fe40007f1e0ff */
[----:B--2---:R-:W-:-:S03]  /*83b0*/  MOV R5, R24 ;  /* 0x0000001800057202 */ /* 0x004fc60000000f00 */
        /* <DEDUP_REMOVED lines=8> */
[----:B---3--:R2:W-:Y:S04]  /*8440*/  STG.E.128 [R4.64], R36 ;  /* 0x0000002404007986 */ /* 0x0085e8000c101d06 */
[----:B----4-:R2:W-:Y:S04]  /*8450*/  STG.E.128 [R4.64+0x40], R32 ;  /* 0x0000402004007986 */ /* 0x0105e8000c101d06 */
[----:B-1----:R2:W-:Y:S02]  /*8460*/  STG.E.128 [R4.64+0x80], R28 ;  /* 0x0000801c04007986 */ /* 0x0025e4000c101d06 */
.L_x_528:
[----:B------:R-:W-:Y:S05]  /*8470*/  BSYNC B0 ;  /* 0x0000000000007941 */ /* 0x000fea0003800000 */
.L_x_527:
        /* <DEDUP_REMOVED lines=11> */
[----:B--2---:R-:W-:Y:S01]  /*8530*/  MOV R4, R6 ;  /* 0x0000000600047202 */ /* 0x004fe20000000f00 */
[----:B------:R-:W-:Y:S01]  /*8540*/  IMAD R0, R41, c[0x0][0x3a8], RZ ;  /* 0x0000ea0029007a24 */ /* 0x000fe200078e02ff */
[----:B------:R-:W-:-:S03]  /*8550*/  MOV R5, R3 ;  /* 0x0000000300057202 */ /* 0x000fc60000000f00 */
[C---:B------:R-:W-:Y:S02]  /*8560*/  IMAD R0, R231.reuse, c[0x0][0x3ac], R0 ;  /* 0x0000eb00e7007a24 */ /* 0x040fe400078e0200 */
[----:B------:R-:W-:-:S05]  /*8570*/  IMAD.WIDE.U32 R8, R231, c[0x0][0x3a8], R4 ;  /* 0x0000ea00e7087a25 */ /* 0x000fca00078e0004 */
[----:B------:R-:W-:Y:S02]  /*8580*/  IADD3 R0, R0, R9, RZ ;  /* 0x0000000900007210 */ /* 0x000fe40007ffe0ff */
[----:B------:R-:W-:-:S04]  /*8590*/  LEA R4, P0, R8, c[0x0][0x348], 0x1 ;  /* 0x0000d20008047a11 */ /* 0x000fc800078008ff */
[----:B------:R-:W-:-:S05]  /*85a0*/  LEA.HI.X R5, R8, c[0x0][0x34c], R0, 0x1, P0 ;  /* 0x0000d30008057a11 */ /* 0x000fca00000f0c00 */
[----:B-1----:R1:W-:Y:S04]  /*85b0*/  STG.E.128 [R4.64], R52 ;  /* 0x0000003404007986 */ /* 0x0023e8000c101d06 */
[----:B------:R1:W-:Y:S04]  /*85c0*/  STG.E.128 [R4.64+0x40], R48 ;  /* 0x0000403004007986 */ /* 0x0003e8000c101d06 */
[----:B------:R1:W-:Y:S02]  /*85d0*/  STG.E.128 [R4.64+0x80], R44 ;  /* 0x0000802c04007986 */ /* 0x0003e4000c101d06 */
.L_x_530:
[----:B------:R-:W-:Y:S05]  /*85e0*/  BSYNC B0 ;  /* 0x0000000000007941 */ /* 0x000fea0003800000 */
.L_x_529:
[----:B------:R-:W-:Y:S05]  /*85f0*/  @P1 BRA `(.L_x_519) ;  /* 0x000000c000001947 */ /* 0x000fea0003800000 */
[----:B------:R-:W-:Y:S02]  /*8600*/  IADD3 R0, P0, R231, 0x40, RZ ;  /* 0x00000040e7007810 */ /* 0x000fe40007f1e0ff */
[----:B------:R-:W-:-:S02]  /*8610*/  MOV R7, R3 ;  /* 0x0000000300077202 */ /* 0x000fc40000000f00 */
[----:B-12---:R-:W-:-:S03]  /*8620*/  IADD3.X R4, RZ, R41, RZ, P0, !PT ;  /* 0x00000029ff047210 */ /* 0x006fc600007fe4ff */
        /* <DEDUP_REMOVED lines=9> */
.L_x_519:
[----:B------:R-:W-:Y:S05]  /*86c0*/  BSYNC B1 ;  /* 0x0000000000017941 */ /* 0x000fea0003800000 */
.L_x_505:
        /* <DEDUP_REMOVED lines=9> */
.L_x_531:
[----:B------:R-:W-:Y:S05]  /*8760*/  EXIT ;  /* 0x000000000000794d */ /* 0x000fea0003800000 */
.L_x_533:
        /* <DEDUP_REMOVED lines=9> */
.L_x_684:


//--------------------- .text._ZN5flash44flash_bwd_dq_dk_dv_loop_seqk_parallel_kernelI23Flash_bwd_kernel_traitsILi96ELi64ELi128ELi8ELi2ELi4ELi4ELb0ELb0EN7cutlass6half_tE19Flash_kernel_traitsILi96ELi64ELi128ELi8ES3_EELb0ELb1ELb0ELb0ELb0ELb1ELb1EEEvNS_16Flash_bwd_paramsE --------------------------
	.section	.text._ZN5flash44flash_bwd_dq_dk_dv_loop_seqk_parallel_kernelI23Flash_bwd_kernel_traitsILi96ELi64ELi128ELi8ELi2ELi4ELi4ELb0ELb0EN7cutlass6half_tE19Flash_kernel_traitsILi96ELi64ELi128ELi8ES3_EELb0ELb1ELb0ELb0ELb0ELb1ELb1EEEvNS_16Flash_bwd_paramsE,"ax",@progbits
	.sectioninfo	@"SHI_REGISTERS=255"
	.align	128
        .global         _ZN5flash44flash_bwd_dq_dk_dv_loop_seqk_parallel_kernelI23Flash_bwd_kernel_traitsILi96ELi64ELi128ELi8ELi2ELi4ELi4ELb0ELb0EN7cutlass6half_tE19Flash_kernel_traitsILi96ELi64ELi128ELi8ES3_EELb0ELb1ELb0ELb0ELb0ELb1ELb1EEEvNS_16Flash_bwd_paramsE
        .type           _ZN5flash44flash_bwd_dq_dk_dv_loop_seqk_parallel_kernelI23Flash_bwd_kernel_traitsILi96ELi64ELi128ELi8ELi2ELi4ELi4ELb0ELb0EN7cutlass6half_tE19Flash_kernel_traitsILi96ELi64ELi128ELi8ES3_EELb0ELb1ELb0ELb0ELb0ELb1ELb1EEEvNS_16Flash_bwd_paramsE,@function
        .size           _ZN5flash44flash_bwd_dq_dk_dv_loop_seqk_parallel_kernelI23Flash_bwd_kernel_traitsILi96ELi64ELi128ELi8ELi2ELi4ELi4ELb0ELb0EN7cutlass6half_tE19Flash_kernel_traitsILi96ELi64ELi128ELi8ES3_EELb0ELb1ELb0ELb0ELb0ELb1ELb1EEEvNS_16Flash_bwd_paramsE,(.L_x_685 - _ZN5flash44flash_bwd_dq_dk_dv_loop_seqk_parallel_kernelI23Flash_bwd_kernel_traitsILi96ELi64ELi128ELi8ELi2ELi4ELi4ELb0ELb0EN7cutlass6half_tE19Flash_kernel_traitsILi96ELi64ELi128ELi8ES3_EELb0ELb1ELb0ELb0ELb0ELb1ELb1EEEvNS_16Flash_bwd_paramsE)
        .other          _ZN5flash44flash_bwd_dq_dk_dv_loop_seqk_parallel_kernelI23Flash_bwd_kernel_traitsILi96ELi64ELi128ELi8ELi2ELi4ELi4ELb0ELb0EN7cutlass6half_tE19Flash_kernel_traitsILi96ELi64ELi128ELi8ES3_EELb0ELb1ELb0ELb0ELb0ELb1ELb1EEEvNS_16Flash_bwd_paramsE,@"STO_CUDA_ENTRY STV_DEFAULT"
_ZN5flash44flash_bwd_dq_dk_dv_loop_seqk_parallel_kernelI23Flash_bwd_kernel_traitsILi96ELi64ELi128ELi8ELi2ELi4ELi4ELb0ELb0EN7cutlass6half_tE19Flash_kernel_traitsILi96ELi64ELi128ELi8ES3_EELb0ELb1ELb0ELb0ELb0ELb1ELb1EEEvNS_16Flash_bwd_paramsE:
.text._ZN5flash44flash_bwd_dq_dk_dv_loop_seqk_parallel_kernelI23Flash_bwd_kernel_traitsILi96ELi64ELi128ELi8ELi2ELi4ELi4ELb0ELb0EN7cutlass6half_tE19Flash_kernel_traitsILi96ELi64ELi128ELi8ES3_EELb0ELb1ELb0ELb0ELb0ELb1ELb1EEEvNS_16Flash_bwd_paramsE:
        /* <DEDUP_REMOVED lines=87> */
[----:B------:R1:W-:Y:S01]  /*0570*/  STL [R1+0x10], R18 ;  /* 0x0000101201007387 */ /* 0x0003e20000100800 */
        /* <DEDUP_REMOVED lines=9> */
[----:B------:R-:W-:Y:S01]  /*0610*/  USHF.R.S32.HI UR58, URZ, 0x1f, UR29 ;  /* 0x0000001f3f3a7899 */ /* 0x000fe2000801141d */
[----:B------:R-:W-:Y:S01]  /*0620*/  LOP3.LUT R4, R13, 0xfffffff0, RZ, 0xc0, !PT ;  /* 0xfffffff00d047812 */ /* 0x000fe200078ec0ff */
[----:B------:R-:W-:Y:S01]  /*0630*/  IMAD.IADD R3, R7, 0x1, -R0 ;  /* 0x0000000107037824 */ /* 0x000fe200078e0a00 */
[----:B------:R-:W-:Y:S01]  /*0640*/  LEA.HI R8, R20, R21, RZ, 0x7 ;  /* 0x0000001514087211 */ /* 0x000fe200078f38ff */
[----:B------:R-:W-:Y:S01]  /*0650*/  IMAD R2, R11, 0x4, R14 ;  /* 0x000000040b027824 */ /* 0x000fe200078e020e */
[----:B------:R-:W-:Y:S01]  /*0660*/  LOP3.LUT P4, RZ, R9, 0x2, RZ, 0xc0, !PT ;  /* 0x0000000209ff7812 */ /* 0x000fe2000788c0ff */
[C---:B------:R-:W-:Y:S01]  /*0670*/  IMAD.IADD R0, R21.reuse, 0x1, -R4 ;  /* 0x0000000115007824 */ /* 0x040fe200078e0a04 */
[----:B------:R-:W-:Y:S01]  /*0680*/  USHF.R.S32.HI UR57, URZ, 0x1f, UR36 ;  /* 0x0000001f3f397899 */ /* 0x000fe20008011424 */
[----:B------:R-:W-:Y:S01]  /*0690*/  IMAD R19, R2, 0x8, R3 ;  /* 0x0000000802137824 */ /* 0x000fe200078e0203 */
[----:B------:R-:W-:Y:S01]  /*06a0*/  UIMAD.WIDE.U32 UR40, UR34, UR42, URZ ;  /* 0x0000002a222872a5 */ /* 0x000fe2000f8e003f */
[----:B------:R-:W-:Y:S01]  /*06b0*/  IMAD.SHL.U32 R21, R21, 0x2, RZ ;  /* 0x0000000215157824 */ /* 0x000fe200078e00ff */
[----:B------:R-:W-:Y:S01]  /*06c0*/  SHF.R.S32.HI R3, RZ, 0x1f, R0 ;  /* 0x0000001fff037819 */ /* 0x000fe20000011400 */
[----:B------:R-:W-:Y:S01]  /*06d0*/  UIMAD UR50, UR35, UR42, URZ ;  /* 0x0000002a233272a4 */ /* 0x000fe2000f8e023f */
[-C--:B------:R-:W-:Y:S01]  /*06e0*/  LEA.HI R2, R0, R0.reuse, RZ, 0x1 ;  /* 0x0000000000027211 */ /* 0x080fe200078f08ff */
[----:B------:R-:W-:Y:S01]  /*06f0*/  USHF.R.S32.HI UR52, URZ, 0x1f, UR46 ;  /* 0x0000001f3f347899 */ /* 0x000fe2000801142e */
[----:B------:R-:W-:Y:S01]  /*0700*/  LEA.HI R10, R3, R0, RZ, 0x3 ;  /* 0x00000000030a7211 */ /* 0x000fe200078f18ff */
[----:B------:R-:W-:Y:S01]  /*0710*/  UIMAD UR49, UR4, UR49, URZ ;  /* 0x00000031043172a4 */ /* 0x000fe2000f8e023f */
[----:B------:R-:W-:Y:S01]  /*0720*/  LOP3.LUT R4, R2, 0x7fffffe, RZ, 0xc0, !PT ;  /* 0x07fffffe02047812 */ /* 0x000fe200078ec0ff */
[----:B------:R-:W-:Y:S01]  /*0730*/  @!UP5 UIMAD UR48, UR5, UR48, URZ ;  /* 0x000000300530d2a4 */ /* 0x000fe2000f8e023f */
[----:B------:R-:W-:Y:S01]  /*0740*/  LOP3.LUT R3, R10, 0xfffffff8, RZ, 0xc0, !PT ;  /* 0xfffffff80a037812 */ /* 0x000fe200078ec0ff */
[----:B------:R-:W-:Y:S01]  /*0750*/  USHF.R.S32.HI UR47, URZ, 0x1f, UR44 ;  /* 0x0000001f3f2f7899 */ /* 0x000fe2000801142c */
[----:B------:R-:W-:Y:S01]  /*0760*/  SHF.R.S32.HI R6, RZ, 0x1, R2 ;  /* 0x00000001ff067819 */ /* 0x000fe20000011402 */
[C---:B-1----:R-:W-:Y:S01]  /*0770*/  IMAD.IADD R18, R0.reuse, 0x1, -R4 ;  /* 0x0000000100127824 */ /* 0x042fe200078e0a04 */
[----:B------:R-:W-:Y:S01]  /*0780*/  LOP3.LUT R4, R9, 0x1, RZ, 0xc0, !PT ;  /* 0x0000000109047812 */ /* 0x000fe200078ec0ff */
[----:B------:R-:W-:Y:S01]  /*0790*/  IMAD.IADD R15, R0, 0x1, -R3 ;  /* 0x00000001000f7824 */ /* 0x000fe200078e0a03 */
[----:B------:R-:W-:Y:S01]  /*07a0*/  SHF.R.S32.HI R3, RZ, 0x1, R5 ;  /* 0x00000001ff037819 */ /* 0x000fe20000011405 */
[----:B------:R-:W-:Y:S01]  /*07b0*/  IMAD.SHL.U32 R0, R7, 0x40, RZ ;  /* 0x0000004007007824 */ /* 0x000fe200078e00ff */
[----:B------:R-:W-:Y:S01]  /*07c0*/  SHF.R.S32.HI R2, RZ, 0x1f, R2 ;  /* 0x0000001fff027819 */ /* 0x000fe20000011402 */
[----:B------:R-:W-:Y:S01]  /*07d0*/  UMOV UR39, 0xffffd000 ;  /* 0xffffd00000277882 */ /* 0x000fe20000000000 */
[C---:B------:R-:W-:Y:S01]  /*07e0*/  LOP3.LUT P6, RZ, R3.reuse, 0x2, RZ, 0xc0, !PT ;  /* 0x0000000203ff7812 */ /* 0x040fe200078cc0ff */
[----:B------:R-:W-:Y:S01]  /*07f0*/  IMAD.SHL.U32 R3, R3, 0x40, RZ ;  /* 0x0000004003037824 */ /* 0x000fe200078e00ff */
[----:B------:R-:W-:Y:S01]  /*0800*/  LOP3.LUT R5, R0, 0x1c0, RZ, 0xc0, !PT ;  /* 0x000001c000057812 */ /* 0x000fe200078ec0ff */
        /* <DEDUP_REMOVED lines=82> */
[----:B------:R-:W-:Y:S01]  /*0d30*/  IADD3 R246, R245, 0x20, RZ ;  /* 0x00000020f5f67810 */ /* 0x000fe20007ffe0ff */
        /* <DEDUP_REMOVED lines=9> */
[----:B------:R2:W-:Y:S01]  /*0dd0*/  STL [R1], R0 ;  /* 0x0000000001007387 */ /* 0x0005e20000100800 */
[----:B-1--4-:R-:W-:-:S03]  /*0de0*/  IMAD.SHL.U32 R2, R3, 0x2, RZ ;  /* 0x0000000203027824 */ /* 0x012fc600078e00ff */
.L_x_562:
        /* <DEDUP_REMOVED lines=12> */
[----:B-1----:R-:W-:Y:S01]  /*0eb0*/  IMAD.U32 R4, RZ, RZ, UR4 ;  /* 0x00000004ff047e24 */ /* 0x002fe2000f8e00ff */
        /* <DEDUP_REMOVED lines=9> */
[----:B------:R1:W4:Y:S01]  /*0f50*/  @P2 LDG.E R3, [R4.64+0x4] ;  /* 0x0000040c04032981 */ /* 0x000322000c1e1900 */
        /* <DEDUP_REMOVED lines=30> */
.L_x_534:
        /* <DEDUP_REMOVED lines=59> */
.L_x_536:
        /* <DEDUP_REMOVED lines=18> */
.L_x_537:
        /* <DEDUP_REMOVED lines=68> */
.L_x_538:
[----:B------:R-:W-:Y:S02]  /*1a50*/  UMOV UR6, UR49 ;  /* 0x0000003100067c82 */ /* 0x000fe40008000000 */
.L_x_539:
        /* <DEDUP_REMOVED lines=98> */
.L_x_541:
        /* <DEDUP_REMOVED lines=18> */
.L_x_542:
        /* <DEDUP_REMOVED lines=29> */
.L_x_544:
[----:B------:R-:W-:Y:S05]  /*2370*/  BSYNC B0 ;  /* 0x0000000000007941 */ /* 0x000fea0003800000 */
.L_x_543:
        /* <DEDUP_REMOVED lines=16> */
.L_x_546:
[----:B------:R-:W-:Y:S05]  /*2480*/  BSYNC B0 ;  /* 0x0000000000007941 */ /* 0x000fea0003800000 */
.L_x_545:
        /* <DEDUP_REMOVED lines=26> */
.L_x_548:
[----:B------:R-:W-:Y:S05]  /*2630*/  BSYNC B0 ;  /* 0x0000000000007941 */ /* 0x000fea0003800000 */
.L_x_547:
        /* <DEDUP_REMOVED lines=14> */
.L_x_540:
[----:B-1----:R-:W2:Y:S01]  /*2720*/  LDL R17, [R1+0x18] ;  /* 0x0000180001117983 */ /* 0x002ea20000100800 */
[----:B------:R-:W-:Y:S01]  /*2730*/  ULDC.64 UR16, c[0x0][0x198] ;  /* 0x0000660000107ab9 */ /* 0x000fe20000000a00 */
[----:B------:R-:W-:Y:S01]  /*2740*/  IMAD.U32 R4, RZ, RZ, UR24 ;  /* 0x00000018ff047e24 */ /* 0x000fe2000f8e00ff */
[----:B------:R-:W-:Y:S01]  /*2750*/  UIMAD UR4, UR20, UR16, URZ ;  /* 0x00000010140472a4 */ /* 0x000fe2000f8e023f */
[----:B------:R-:W-:Y:S01]  /*2760*/  IADD3 R8, R0, 0x40, RZ ;  /* 0x0000004000087810 */ /* 0x000fe20007ffe0ff */
[----:B------:R-:W-:Y:S01]  /*2770*/  IMAD R9, R12, c[0x0][0x1b0], RZ ;  /* 0x00006c000c097a24 */ /* 0x000fe200078e02ff */
[----:B------:R-:W-:Y:S01]  /*2780*/  MOV R234, 0x7f800000 ;  /* 0x7f80000000ea7802 */ /* 0x000fe20000000f00 */
[----:B------:R-:W-:Y:S01]  /*2790*/  UIMAD UR15, UR24, UR17, UR4 ;  /* 0x00000011180f72a4 */ /* 0x000fe2000f8e0204 */
[----:B------:R-:W-:Y:S01]  /*27a0*/  IMAD.WIDE.U32 R6, R4, c[0x0][0x198], R14 ;  /* 0x0000660004067a25 */ /* 0x000fe200078e000e */
[----:B------:R-:W-:-:S02]  /*27b0*/  UIMAD UR4, UR18, -0x80, UR14 ;  /* 0xffffff80120478a4 */ /* 0x000fc4000f8e020e */
[----:B------:R-:W-:Y:S01]  /*27c0*/  ULDC.64 UR16, c[0x0][0x1a0] ;  /* 0x0000680000107ab9 */ /* 0x000fe20000000a00 */
[----:B------:R-:W-:Y:S01]  /*27d0*/  IMAD.WIDE.U32 R4, R4, c[0x0][0x1a0], R14 ;  /* 0x0000680004047a25 */ /* 0x000fe200078e000e */
[----:B------:R-:W-:Y:S01]  /*27e0*/  UIMAD UR6, UR20, UR16, URZ ;  /* 0x00000010140672a4 */ /* 0x000fe2000f8e023f */
[----:B------:R-:W-:Y:S02]  /*27f0*/  IADD3 R6, P2, R6, UR31, RZ ;  /* 0x0000001f06067c10 */ /* 0x000fe4000ff5e0ff */
[----:B------:R-:W-:Y:S01]  /*2800*/  ISETP.GE.AND P1, PT, R8, UR4, PT ;  /* 0x0000000408007c0c */ /* 0x000fe2000bf26270 */
[----:B------:R-:W-:Y:S01]  /*2810*/  UIMAD UR6, UR24, UR17, UR6 ;  /* 0x00000011180672a4 */ /* 0x000fe2000f8e0206 */
[----:B------:R-:W-:Y:S01]  /*2820*/  IMAD.U32 R8, RZ, RZ, UR15 ;  /* 0x0000000fff087e24 */ /* 0x000fe2000f8e00ff */
[----:B------:R-:W-:Y:S01]  /*2830*/  IADD3 R4, P0, R4, UR27, RZ ;  /* 0x0000001b04047c10 */ /* 0x000fe2000ff1e0ff */
[----:B------:R-:W-:Y:S02]  /*2840*/  IMAD R9, R3, c[0x0][0x1b4], R9 ;  /* 0x00006d0003097a24 */ /* 0x000fe400078e0209 */
[----:B------:R-:W-:Y:S01]  /*2850*/  IMAD.MOV.U32 R235, RZ, RZ, 0x7f800000 ;  /* 0x7f800000ffeb7424 */ /* 0x000fe200078e00ff */
[----:B------:R-:W-:Y:S01]  /*2860*/  IADD3.X R7, R7, UR33, R8, P2, !PT ;  /* 0x0000002107077c10 */ /* 0x000fe200097fe408 */
[----:B------:R-:W-:Y:S01]  /*2870*/  IMAD.U32 R10, RZ, RZ, UR6 ;  /* 0x00000006ff0a7e24 */ /* 0x000fe2000f8e00ff */
[----:B------:R-:W-:Y:S01]  /*2880*/  ISETP.GE.AND P2, PT, R0, UR4, PT ;  /* 0x0000000400007c0c */ /* 0x000fe2000bf46270 */
[----:B------:R-:W-:Y:S01]  /*2890*/  IMAD R8, R12, c[0x0][0x1b8], RZ ;  /* 0x00006e000c087a24 */ /* 0x000fe200078e02ff */
[----:B------:R-:W-:Y:S01]  /*28a0*/  UIMAD UR4, UR5, -0x40, UR26 ;  /* 0xffffffc0050478a4 */ /* 0x000fe2000f8e021a */
[----:B------:R-:W-:Y:S01]  /*28b0*/  IMAD.WIDE.U32 R6, R3, c[0x0][0x1b0], R6 ;  /* 0x00006c0003067a25 */ /* 0x000fe200078e0006 */
[----:B------:R-:W-:Y:S01]  /*28c0*/  IADD3.X R5, R5, UR28, R10, P0, !PT ;  /* 0x0000001c05057c10 */ /* 0x000fe200087fe40a */
[----:B------:R-:W-:Y:S01]  /*28d0*/  ULEA.HI UR6, UR5, UR5, URZ, 0x1 ;  /* 0x0000000505067291 */ /* 0x000fe2000f8f083f */
[C---:B------:R-:W-:Y:S01]  /*28e0*/  @!P1 IADD3 R14, P0, R0.reuse, 0x40, RZ ;  /* 0x00000040000e9810 */ /* 0x040fe20007f1e0ff */
[C---:B------:R-:W-:Y:S01]  /*28f0*/  IMAD R8, R3.reuse, c[0x0][0x1bc], R8 ;  /* 0x00006f0003087a24 */ /* 0x040fe200078e0208 */
[----:B------:R-:W-:Y:S01]  /*2900*/  ISETP.GE.AND P3, PT, R0, UR4, PT ;  /* 0x0000000400007c0c */ /* 0x000fe2000bf66270 */
[----:B------:R-:W-:Y:S01]  /*2910*/  IMAD.WIDE.U32 R4, R3, c[0x0][0x1b8], R4 ;  /* 0x00006e0003047a25 */ /* 0x000fe200078e0004 */
[----:B------:R-:W-:-:S03]  /*2920*/  ULOP3.LUT UR6, UR6, 0xfffffffe, URZ, 0xc0, !UPT ;  /* 0xfffffffe06067892 */ /* 0x000fc6000f8ec03f */
[----:B------:R-:W-:Y:S01]  /*2930*/  IMAD.IADD R7, R7, 0x1, R9 ;  /* 0x0000000107077824 */ /* 0x000fe200078e0209 */
[----:B------:R-:W-:Y:S01]  /*2940*/  IADD3 R5, R5, R8, RZ ;  /* 0x0000000805057210 */ /* 0x000fe20007ffe0ff */
[----:B------:R-:W-:Y:S01]  /*2950*/  @!P2 IMAD R10, R16, c[0x0][0x198], RZ ;  /* 0x00006600100aaa24 */ /* 0x000fe200078e02ff */
[----:B------:R-:W-:Y:S01]  /*2960*/  @!P1 MOV R18, R4 ;  /* 0x0000000400129202 */ /* 0x000fe20000000f00 */
[----:B------:R-:W-:Y:S01]  /*2970*/  @!P1 IMAD.MOV.U32 R8, RZ, RZ, R6 ;  /* 0x000000ffff089224 */ /* 0x000fe200078e0006 */
[----:B------:R-:W-:Y:S01]  /*2980*/  UIADD3 UR6, UR5, -UR6, URZ ;  /* 0x8000000605067290 */ /* 0x000fe2000fffe03f */
[--C-:B------:R-:W-:Y:S02]  /*2990*/  @!P1 IMAD.MOV.U32 R9, RZ, RZ, R7.reuse ;  /* 0x000000ffff099224 */ /* 0x100fe400078e0007 */
[C---:B------:R-:W-:Y:S01]  /*29a0*/  @!P2 IMAD R10, R0.reuse, c[0x0][0x19c], R10 ;  /* 0x00006700000aaa24 */ /* 0x040fe200078e020a */
[----:B------:R-:W-:Y:S01]  /*29b0*/  UISETP.NE.AND UP0, UPT, UR6, 0x1, UPT ;  /* 0x000000010600788c */ /* 0x000fe2000bf05270 */
[----:B------:R-:W-:-:S04]  /*29c0*/  @!P2 IMAD.WIDE.U32 R6, R0, c[0x0][0x198], R6 ;  /* 0x000066000006aa25 */ /* 0x000fc800078e0006 */
[----:B------:R-:W-:Y:S02]  /*29d0*/  @!P2 IMAD R11, R16, c[0x0][0x1a0], RZ ;  /* 0x00006800100baa24 */ /* 0x000fe400078e02ff */
[----:B------:R-:W-:Y:S02]  /*29e0*/  @!P2 IMAD.IADD R7, R7, 0x1, R10 ;  /* 0x000000010707a824 */ /* 0x000fe400078e020a */
[--C-:B------:R-:W-:Y:S02]  /*29f0*/  @!P1 IMAD.MOV.U32 R19, RZ, RZ, R5.reuse ;  /* 0x000000ffff139224 */ /* 0x100fe400078e0005 */
[----:B------:R-:W-:-:S04]  /*2a00*/  @!P2 IMAD.WIDE.U32 R4, R0, c[0x0][0x1a0], R4 ;  /* 0x000068000004aa25 */ /* 0x000fc800078e0004 */
[----:B------:R-:W-:Y:S02]  /*2a10*/  IMAD.MOV.U32 R236, RZ, RZ, 0x7f800000 ;  /* 0x7f800000ffec7424 */ /* 0x000fe400078e00ff */
[----:B------:R-:W-:Y:S01]  /*2a20*/  IMAD.MOV.U32 R237, RZ, RZ, 0x7f800000 ;  /* 0x7f800000ffed7424 */ /* 0x000fe200078e00ff */
[----:B--2---:R-:W-:-:S04]  /*2a30*/  IADD3 R3, R17, 0x8, RZ ;  /* 0x0000000811037810 */ /* 0x004fc80007ffe0ff */
[----:B------:R-:W-:Y:S01]  /*2a40*/  ISETP.GE.AND P6, PT, R3, UR4, PT ;  /* 0x0000000403007c0c */ /* 0x000fe2000bfc6270 */
[----:B------:R-:W-:Y:S01]  /*2a50*/  @!P1 IMAD.X R3, RZ, RZ, R16, P0 ;  /* 0x000000ffff039224 */ /* 0x000fe200000e0610 */
[----:B------:R-:W-:-:S03]  /*2a60*/  @!P1 IADD3 R12, P0, R0, 0x40, RZ ;  /* 0x00000040000c9810 */ /* 0x000fc60007f1e0ff */
[----:B------:R-:W-:-:S04]  /*2a70*/  @!P1 IMAD R3, R3, c[0x0][0x198], RZ ;  /* 0x0000660003039a24 */ /* 0x000fc800078e02ff */
[----:B------:R-:W-:Y:S02]  /*2a80*/  @!P1 IMAD R13, R14, c[0x0][0x19c], R3 ;  /* 0x000067000e0d9a24 */ /* 0x000fe400078e0203 */
[----:B------:R-:W-:Y:S01]  /*2a90*/  @!P1 IMAD.X R3, RZ, RZ, R16, P0 ;  /* 0x000000ffff039224 */ /* 0x000fe200000e0610 */
[----:B------:R-:W-:Y:S01]  /*2aa0*/  @!P2 LEA R10, P0, R6, c[0x0][0x168], 0x1 ;  /* 0x00005a00060aaa11 */ /* 0x000fe200078008ff */
[----:B------:R-:W-:-:S04]  /*2ab0*/  @!P1 IMAD.WIDE.U32 R14, R14, c[0x0][0x198], R8 ;  /* 0x000066000e0e9a25 */ /* 0x000fc800078e0008 */
[----:B------:R-:W-:Y:S01]  /*2ac0*/  @!P2 IMAD R8, R0, c[0x0][0x1a4], R11 ;  /* 0x000069000008aa24 */ /* 0x000fe200078e020b */
[----:B------:R-:W-:Y:S01]  /*2ad0*/  @!P2 LEA.HI.X R11, R6, c[0x0][0x16c], R7, 0x1, P0 ;  /* 0x00005b00060baa11 */ /* 0x000fe200000f0c07 */
[----:B------:R-:W-:Y:S01]  /*2ae0*/  @!P1 IMAD R0, R3, c[0x0][0x1a0], RZ ;  /* 0x0000680003009a24 */ /* 0x000fe200078e02ff */
[----:B------:R-:W-:Y:S01]  /*2af0*/  PLOP3.LUT P0, PT, PT, PT, UP6, 0x80, 0x0 ;  /* 0x000000000000781c */ /* 0x000fe20003f0f068 */
[----:B------:R-:W-:Y:S01]  /*2b00*/  @!P2 IMAD.IADD R3, R5, 0x1, R8 ;  /* 0x000000010503a824 */ /* 0x000fe200078e0208 */
[----:B------:R-:W-:Y:S01]  /*2b10*/  @!P2 LEA R6, P4, R4, c[0x0][0x170], 0x1 ;  /* 0x00005c000406aa11 */ /* 0x000fe200078808ff */
[C---:B------:R-:W-:Y:S01]  /*2b20*/  @!P1 IMAD R16, R12.reuse, c[0x0][0x1a4], R0 ;  /* 0x000069000c109a24 */ /* 0x040fe200078e0200 */
[----:B------:R-:W-:Y:S01]  /*2b30*/  @!P1 IADD3 R0, R15, R13, RZ ;  /* 0x0000000d0f009210 */ /* 0x000fe20007ffe0ff */
[----:B------:R-:W-:Y:S01]  /*2b40*/  @!P1 IMAD.WIDE.U32 R12, R12, c[0x0][0x1a0], R18 ;  /* 0x000068000c0c9a25 */ /* 0x000fe200078e0012 */
[----:B------:R-:W-:Y:S02]  /*2b50*/  @!P1 LEA R8, P5, R14, c[0x0][0x168], 0x1 ;  /* 0x00005a000e089a11 */ /* 0x000fe400078a08ff */
[----:B------:R-:W-:Y:S01]  /*2b60*/  @!P2 LEA.HI.X R7, R4, c[0x0][0x174], R3, 0x1, P4 ;  /* 0x00005d000407aa11 */ /* 0x000fe200020f0c03 */
[----:B------:R-:W-:Y:S01]  /*2b70*/  @!P1 IMAD.IADD R13, R13, 0x1, R16 ;  /* 0x000000010d0d9824 */ /* 0x000fe200078e0210 */
[----:B------:R-:W-:-:S02]  /*2b80*/  IADD3 R3, R250, 0x1800, RZ ;  /* 0x00001800fa037810 */ /* 0x000fc40007ffe0ff */
[----:B------:R-:W-:Y:S01]  /*2b90*/  @!P1 LEA.HI.X R9, R14, c[0x0][0x16c], R0, 0x1, P5 ;  /* 0x00005b000e099a11 */ /* 0x000fe200028f0c00 */
[----:B------:R-:W-:Y:S01]  /*2ba0*/  @P0 BAR.SYNC.DEFER_BLOCKING 0x0 ;  /* 0x0000000000000b1d */ /* 0x000fe20000010000 */
[----:B------:R-:W-:Y:S01]  /*2bb0*/  PLOP3.LUT P0, PT, PT, PT, UP0, 0x80, 0x0 ;  /* 0x000000000000781c */ /* 0x000fe20003f0f008 */
[----:B------:R-:W-:Y:S01]  /*2bc0*/  IMAD.SHL.U32 R0, R250, 0x2, RZ ;  /* 0x00000002fa007824 */ /* 0x000fe200078e00ff */
[----:B------:R-:W-:Y:S02]  /*2bd0*/  IADD3 R5, R17, 0x20, RZ ;  /* 0x0000002011057810 */ /* 0x000fe40007ffe0ff */
[----:B------:R-:W-:Y:S02]  /*2be0*/  SEL R3, R3, R250, !P0 ;  /* 0x000000fa03037207 */ /* 0x000fe40004000000 */
[----:B------:R-:W-:Y:S02]  /*2bf0*/  @!P1 LEA R4, P4, R12, c[0x0][0x170], 0x1 ;  /* 0x00005c000c049a11 */ /* 0x000fe400078808ff */
[----:B------:R-:W-:-:S02]  /*2c00*/  SHF.L.U32 R193, R3, 0x1, RZ ;  /* 0x0000000103c17819 */ /* 0x000fc400000006ff */
[----:B------:R-:W-:Y:S02]  /*2c10*/  IADD3 R3, R17, 0x28, RZ ;  /* 0x0000002811037810 */ /* 0x000fe40007ffe0ff */
[----:B------:R-:W-:Y:S02]  /*2c20*/  ISETP.GE.AND P5, PT, R5, UR4, PT ;  /* 0x0000000405007c0c */ /* 0x000fe4000bfa6270 */
[----:B------:R-:W-:Y:S02]  /*2c30*/  @!P1 LEA.HI.X R5, R12, c[0x0][0x174], R13, 0x1, P4 ;  /* 0x00005d000c059a11 */ /* 0x000fe400020f0c0d */
[----:B------:R-:W-:Y:S01]  /*2c40*/  ISETP.GE.AND P4, PT, R17, UR4, PT ;  /* 0x0000000411007c0c */ /* 0x000fe2000bf86270 */
        /* <DEDUP_REMOVED lines=58> */
[----:B---3--:R-:W-:-:S03]  /*2ff0*/  SHF.R.S32.HI R8, RZ, 0x1f, R17 ;  /* 0x0000001fff087819 */ /* 0x008fc60000011411 */
[----:B------:R4:W-:Y:S04]  /*3000*/  @!P2 LDGSTS.E.BYPASS.LTC128B.128 [R0+0x11000], [R6.64+0x40] ;  /* 0x110000400600afae */ /* 0x0009e8000b901d4c */
[----:B------:R4:W-:Y:S01]  /*3010*/  @!P2 LDGSTS.E.BYPASS.LTC128B.128 [R0+0x13000], [R6.64+0x80] ;  /* 0x130000800600afae */ /* 0x0009e2000b901d4c */
[----:B------:R-:W-:-:S03]  /*3020*/  ISETP.GE.AND P2, PT, R3, UR4, PT ;  /* 0x0000000403007c0c */ /* 0x000fc6000bf46270 */
        /* <DEDUP_REMOVED lines=9> */
[----:B----4-:R-:W-:-:S03]  /*30c0*/  IMAD.SHL.U32 R6, R17, 0x4, RZ ;  /* 0x0000000411067824 */ /* 0x010fc600078e00ff */
[----:B------:R-:W0:Y:S02]  /*30d0*/  LDGDEPBAR ;  /* 0x00000000000079af */ /* 0x000e240000000000 */
[----:B---3--:R-:W-:Y:S02]  /*30e0*/  IADD3 R4, P3, R6, UR8, RZ ;  /* 0x0000000806047c10 */ /* 0x008fe4000ff7e0ff */
[----:B-1----:R-:W-:Y:S02]  /*30f0*/  SHF.R.S32.HI R0, RZ, 0x1f, R3 ;  /* 0x0000001fff007819 */ /* 0x002fe40000011403 */
[----:B------:R-:W-:Y:S02]  /*3100*/  @!P2 LEA R6, P1, R3, UR8, 0x2 ;  /* 0x000000080306ac11 */ /* 0x000fe4000f8210ff */
[----:B------:R-:W-:Y:S02]  /*3110*/  SHF.L.U64.HI R5, R17, 0x2, R8 ;  /* 0x0000000211057819 */ /* 0x000fe40000010208 */
[----:B------:R-:W-:-:S02]  /*3120*/  @!P2 LEA.HI.X R7, R3, UR7, R0, 0x2, P1 ;  /* 0x000000070307ac11 */ /* 0x000fc400088f1400 */
[----:B------:R-:W-:-:S03]  /*3130*/  IADD3.X R5, R5, UR7, RZ, P3, !PT ;  /* 0x0000000705057c10 */ /* 0x000fc60009ffe4ff */
[----:B------:R2:W5:Y:S01]  /*3140*/  @!P2 LDG.E R235, [R6.64] ;  /* 0x0000000c06eba981 */ /* 0x000562000c1e1900 */
[----:B------:R-:W-:Y:S01]  /*3150*/  IMAD.U32 R0, RZ, RZ, UR26 ;  /* 0x0000001aff007e24 */ /* 0x000fe2000f8e00ff */
[----:B------:R-:W-:Y:S02]  /*3160*/  IADD3 R3, R17, 0x1, RZ ;  /* 0x0000000111037810 */ /* 0x000fe40007ffe0ff */
[----:B------:R1:W5:Y:S02]  /*3170*/  @!P4 LDG.E R236, [R4.64] ;  /* 0x0000000c04ecc981 */ /* 0x000364000c1e1900 */
[----:B------:R-:W-:Y:S02]  /*3180*/  IADD3 R249, R3, UR14, -R0 ;  /* 0x0000000e03f97c10 */ /* 0x000fe4000fffe800 */
[----:B------:R-:W-:Y:S01]  /*3190*/  IADD3 R3, R183, 0x1800, RZ ;  /* 0x00001800b7037810 */ /* 0x000fe20007ffe0ff */
[----:B------:R1:W5:Y:S01]  /*31a0*/  @!P6 LDG.E R237, [R4.64+0x20] ;  /* 0x0000200c04ede981 */ /* 0x000362000c1e1900 */
[----:B------:R-:W-:-:S02]  /*31b0*/  IADD3 R0, R181, 0x1800, RZ ;  /* 0x00001800b5007810 */ /* 0x000fc40007ffe0ff */
[----:B------:R-:W-:Y:S01]  /*31c0*/  SEL R3, R3, R183, !P0 ;  /* 0x000000b703037207 */ /* 0x000fe20004000000 */
[----:B------:R1:W5:Y:S01]  /*31d0*/  @!P5 LDG.E R234, [R4.64+0x80] ;  /* 0x0000800c04ead981 */ /* 0x000362000c1e1900 */
[----:B------:R-:W-:-:S03]  /*31e0*/  SEL R0, R0, R181, !P0 ;  /* 0x000000b500007207 */ /* 0x000fc60004000000 */
[----:B------:R-:W-:Y:S01]  /*31f0*/  IMAD.SHL.U32 R174, R3, 0x2, RZ ;  /* 0x0000000203ae7824 */ /* 0x000fe200078e00ff */
[----:B------:R-:W-:Y:S01]  /*3200*/  SHF.L.U32 R3, R0, 0x1, RZ ;  /* 0x0000000100037819 */ /* 0x000fe200000006ff */
[----:B------:R-:W-:-:S04]  /*3210*/  IMAD.MOV.U32 R0, RZ, RZ, c[0x0][0x22c] ;  /* 0x00008b00ff007624 */ /* 0x000fc800078e00ff */
[----:B------:R-:W-:-:S04]  /*3220*/  IMAD R0, R0, c[0x0][0x1c0], RZ ;  /* 0x0000700000007a24 */ /* 0x000fc800078e02ff */
[C---:B------:R-:W-:Y:S02]  /*3230*/  IMAD.SHL.U32 R21, R0.reuse, 0x10, RZ ;  /* 0x0000001000157824 */ /* 0x040fe400078e00ff */
[----:B------:R-:W-:-:S03]  /*3240*/  IMAD.SHL.U32 R238, R0, 0x8, RZ ;  /* 0x0000000800ee7824 */ /* 0x000fc600078e00ff */
[C---:B------:R-:W-:Y:S02]  /*3250*/  IADD3 R0, R21.reuse, 0x40, RZ ;  /* 0x0000004015007810 */ /* 0x040fe40007ffe0ff */
[----:B------:R-:W-:-:S03]  /*3260*/  IADD3 R20, R21, 0x20, RZ ;  /* 0x0000002015147810 */ /* 0x000fc60007ffe0ff */
[C---:B------:R-:W-:Y:S02]  /*3270*/  IMAD.IADD R251, R238.reuse, 0x1, R0 ;  /* 0x00000001eefb7824 */ /* 0x040fe400078e0200 */
[C---:B------:R-:W-:Y:S02]  /*3280*/  IMAD.IADD R252, R238.reuse, 0x1, R20 ;  /* 0x00000001eefc7824 */ /* 0x040fe400078e0214 */
[C---:B-1----:R-:W-:Y:S02]  /*3290*/  IMAD.IADD R4, R238.reuse, 0x1, R251 ;  /* 0x00000001ee047824 */ /* 0x042fe400078e02fb */
[----:B------:R-:W-:-:S03]  /*32a0*/  IMAD.IADD R5, R238, 0x1, R252 ;  /* 0x00000001ee057824 */ /* 0x000fc600078e02fc */
[C---:B------:R-:W-:Y:S01]  /*32b0*/  IADD3 R240, R238.reuse, R4, RZ ;  /* 0x00000004eef07210 */ /* 0x040fe20007ffe0ff */
[----:B------:R-:W-:Y:S01]  /*32c0*/  IMAD.IADD R242, R238, 0x1, R5 ;  /* 0x00000001eef27824 */ /* 0x000fe200078e0205 */
[----:B------:R-:W-:-:S03]  /*32d0*/  SHF.L.U32 R175, R183, 0x1, RZ ;  /* 0x00000001b7af7819 */ /* 0x000fc600000006ff */
[C---:B------:R-:W-:Y:S02]  /*32e0*/  IMAD.IADD R241, R238.reuse, 0x1, R242 ;  /* 0x00000001eef17824 */ /* 0x040fe400078e02f2 */
[C---:B------:R-:W-:Y:S01]  /*32f0*/  IMAD.IADD R239, R238.reuse, 0x1, R240 ;  /* 0x00000001eeef7824 */ /* 0x040fe200078e02f0 */
        /* <DEDUP_REMOVED lines=49> */
[C---:B------:R-:W-:Y:S01]  /*3610*/  SHF.L.U64.HI R248, R17.reuse, 0x2, R8 ;  /* 0x0000000211f87819 */ /* 0x040fe20000010208 */
[----:B------:R-:W-:Y:S01]  /*3620*/  IMAD.SHL.U32 R247, R17, 0x4, RZ ;  /* 0x0000000411f77824 */ /* 0x000fe200078e00ff */
[----:B------:R-:W-:Y:S01]  /*3630*/  IADD3 R176, R175, R182, RZ ;  /* 0x000000b6afb07210 */ /* 0x000fe20007ffe0ff */
[C---:B------:R-:W-:Y:S01]  /*3640*/  IMAD.IADD R243, R238.reuse, 0x1, R239 ;  /* 0x00000001eef37824 */ /* 0x040fe200078e02ef */
[----:B------:R-:W-:Y:S01]  /*3650*/  IADD3 R244, R238, R241, RZ ;  /* 0x000000f1eef47210 */ /* 0x000fe20007ffe0ff */
[----:B--2---:R-:W-:-:S02]  /*3660*/  UIADD3 UR15, UR15, -UR14, URZ ;  /* 0x8000000e0f0f7290 */ /* 0x004fc4000fffe03f */
.L_x_552:
        /* <DEDUP_REMOVED lines=8> */
[----:B------:R-:W-:Y:S02]  /*36f0*/  UISETP.GT.AND UP3, UPT, UR5, UR11, UPT ;  /* 0x0000000b0500728c */ /* 0x000fe4000bf64270 */
[----:B------:R-:W-:Y:S06]  /*3700*/  UISETP.LT.AND UP0, UPT, UR4, UR14, UP0 ;  /* 0x0000000e0400728c */ /* 0x000fec0008701270 */
[----:B------:R-:W-:Y:S01]  /*3710*/  PLOP3.LUT P0, PT, PT, PT, UP0, 0x80, 0x0 ;  /* 0x000000000000781c */ /* 0x000fe20003f0f008 */
        /* <DEDUP_REMOVED lines=15> */
[----:B------:R-:W1:Y:S01]  /*3810*/  LDSM.16.M88.4 R156, [R173+0xb000] ;  /* 0x00b00000ad9c783b */ /* 0x000e620000000200 */
[-C--:B----4-:R-:W-:Y:S07]  /*3820*/  HMMA.16816.F32 R20, R32, R132.reuse, RZ ;  /* 0x000000842014723c */ /* 0x090fee00000018ff */
        /* <DEDUP_REMOVED lines=12> */
[-C--:B---3--:R-:W-:Y:S08]  /*38f0*/  HMMA.16816.F32 R20, R136, R148.reuse, R20 ;  /* 0x000000948814723c */ /* 0x088ff00000001814 */
[C---:B------:R-:W-:Y:S08]  /*3900*/  HMMA.16816.F32 R24, R144.reuse, R148, R24 ;  /* 0x000000949018723c */ /* 0x040ff00000001818 */
[-C--:B------:R-:W-:Y:S01]  /*3910*/  HMMA.16816.F32 R28, R144, R150.reuse, R28 ;  /* 0x00000096901c723c */ /* 0x080fe2000000181c */
[----:B------:R-:W-:Y:S07]  /*3920*/  LDSM.16.M88.4 R144, [R174+0x2000] ;  /* 0x00200000ae90783b */ /* 0x000fee0000000200 */
[----:B------:R-:W-:Y:S01]  /*3930*/  HMMA.16816.F32 R32, R136, R150, R32 ;  /* 0x000000968820723c */ /* 0x000fe20000001820 */
[----:B------:R-:W1:Y:S07]  /*3940*/  LDSM.16.M88.4 R136, [R0+0x1800] ;  /* 0x001800000088783b */ /* 0x000e6e0000000200 */
[-C--:B------:R-:W-:Y:S01]  /*3950*/  HMMA.16816.F32 R4, R152, R156.reuse, R4 ;  /* 0x0000009c9804723c */ /* 0x080fe20000001804 */
[----:B------:R-:W3:Y:S07]  /*3960*/  LDSM.16.M88.4 R148, [R173+0xd000] ;  /* 0x00d00000ad94783b */ /* 0x000eee0000000200 */
        /* <DEDUP_REMOVED lines=18> */
[----:B------:R1:W2:Y:S07]  /*3a90*/  LDSM.16.M88.4 R136, [R0+0x2800] ;  /* 0x002800000088783b */ /* 0x0002ae0000000200 */
[----:B------:R-:W-:Y:S08]  /*3aa0*/  HMMA.16816.F32 R32, R164, R142, R32 ;  /* 0x0000008ea420723c */ /* 0x000ff00000001820 */
[-C--:B---3--:R-:W-:Y:S08]  /*3ab0*/  HMMA.16816.F32 R4, R144, R148.reuse, R4 ;  /* 0x000000949004723c */ /* 0x088ff00000001804 */
[C---:B----4-:R-:W-:Y:S01]  /*3ac0*/  HMMA.16816.F32 R8, R132.reuse, R148, R8 ;  /* 0x000000948408723c */ /* 0x050fe20000001808 */
[----:B-1----:R-:W-:Y:S04]  /*3ad0*/  MOV R0, UR18 ;  /* 0x0000001200007c02 */ /* 0x002fe80008000f00 */
[----:B--2---:R-:W-:Y:S03]  /*3ae0*/  @!P0 LEA R0, R0, R195, 0x7 ;  /* 0x000000c300008211 */ /* 0x004fe600078e38ff */
        /* <DEDUP_REMOVED lines=31> */
[----:B---3--:R-:W-:Y:S09]  /*3ce0*/  @!P0 IADD3 R8, R249, UR6, RZ ;  /* 0x00000006f9088c10 */ /* 0x008ff2000fffe0ff */
        /* <DEDUP_REMOVED lines=343> */
[----:B------:R-:W-:Y:S04]  /*5260*/  FMUL.FTZ R4, R201, R4 ;  /* 0x00000004c9047220 */ /* 0x000fe80000410000 */
[----:B------:R-:W-:Y:S02]  /*5270*/  FMUL.FTZ R148, R4, R0 ;  /* 0x0000000004947220 */ /* 0x000fe40000410000 */
[----:B------:R-:W3:Y:S04]  /*5280*/  LDG.E R4, [R146.64+0x80] ;  /* 0x0000800c92047981 */ /* 0x000ee8000c1e1900 */
[----:B------:R-:W4:Y:S02]  /*5290*/  LDG.E R0, [R146.64+0xa0] ;  /* 0x0000a00c92007981 */ /* 0x000f24000c1e1900 */
        /* <DEDUP_REMOVED lines=106> */
[----:B------:R-:W-:Y:S01]  /*5940*/  FFMA.FTZ R25, -R163, R163, 1 ;  /* 0x3f800000a3197423 */ /* 0x000fe200000101a3 */
[----:B------:R-:W-:Y:S01]  /*5950*/  MOV R163, R192 ;  /* 0x000000c000a37202 */ /* 0x000fe20000000f00 */
        /* <DEDUP_REMOVED lines=70> */
.L_x_550:
        /* <DEDUP_REMOVED lines=118> */
.L_x_551:
        /* <DEDUP_REMOVED lines=11> */
[----:B------:R-:W-:Y:S01]  /*65d0*/  IMAD R166, R166, 0x30, RZ ;  /* 0x00000030a6a67824 */ /* 0x000fe200078e02ff */
[----:B------:R-:W3:Y:S01]  /*65e0*/  LDSM.16.MT88.4 R28, [R0+0xd000] ;  /* 0x00d00000001c783b */ /* 0x000ee20000004200 */
[----:B------:R-:W-:Y:S01]  /*65f0*/  IMAD.MOV.U32 R161, RZ, RZ, c[0x0][0x22c] ;  /* 0x00008b00ffa17624 */ /* 0x000fe200078e00ff */
[----:B------:R-:W-:Y:S02]  /*6600*/  UIADD3 UR4, UR5, -0x1, URZ ;  /* 0xffffffff05047890 */ /* 0x000fe4000fffe03f */
[----:B------:R-:W4:Y:S01]  /*6610*/  LDL R165, [R1] ;  /* 0x0000000001a57983 */ /* 0x000f220000100800 */
[----:B------:R-:W-:Y:S03]  /*6620*/  IMAD R161, R161, c[0x0][0x1c0], RZ ;  /* 0x00007000a1a17a24 */ /* 0x000fe600078e02ff */
[----:B------:R-:W-:Y:S01]  /*6630*/  LDSM.16.M88.4 R32, [R178] ;  /* 0x00000000b220783b */ /* 0x000fe20000000200 */
[----:B------:R-:W-:Y:S01]  /*6640*/  IMAD.U32 R161, R161, -0x40, RZ ;  /* 0xffffffc0a1a17824 */ /* 0x000fe200078e00ff */
[----:B------:R-:W-:Y:S02]  /*6650*/  UMOV UR5, UR4 ;  /* 0x0000000400057c82 */ /* 0x000fe40008000000 */
[----:B------:R-:W4:Y:S02]  /*6660*/  LDL R164, [R1+0x4] ;  /* 0x0000040001a47983 */ /* 0x000f240000100800 */
[C---:B------:R-:W-:Y:S02]  /*6670*/  LEA R194, P1, R161.reuse, R162, 0x2 ;  /* 0x000000a2a1c27211 */ /* 0x040fe400078210ff */
[----:B------:R-:W1:Y:S02]  /*6680*/  LDSM.16.MT88.4 R132, [R0+0x9400] ;  /* 0x009400000084783b */ /* 0x000e640000004200 */
[----:B------:R-:W-:Y:S01]  /*6690*/  LEA.HI.X.SX32 R192, R161, R163, 0x2, P1 ;  /* 0x000000a3a1c07211 */ /* 0x000fe200008f16ff */
[----:B------:R-:W-:Y:S01]  /*66a0*/  IMAD.MOV.U32 R161, RZ, RZ, c[0x0][0x22c] ;  /* 0x00008b00ffa17624 */ /* 0x000fe200078e00ff */
[----:B------:R-:W1:Y:S03]  /*66b0*/  LDSM.16.MT88.4 R136, [R0+0xb400] ;  /* 0x00b400000088783b */ /* 0x000e660000004200 */
[----:B------:R-:W-:Y:S01]  /*66c0*/  IMAD R161, R161, c[0x0][0x1c0], RZ ;  /* 0x00007000a1a17a24 */ /* 0x000fe200078e02ff */
[----:B------:R-:W1:Y:S03]  /*66d0*/  LDSM.16.MT88.4 R140, [R0+0xd400] ;  /* 0x00d40000008c783b */ /* 0x000e660000004200 */
[----:B------:R-:W-:Y:S01]  /*66e0*/  IMAD.SHL.U32 R161, R161, 0x10, RZ ;  /* 0x00000010a1a17824 */ /* 0x000fe200078e00ff */
[----:B------:R-:W-:Y:S01]  /*66f0*/  LDSM.16.M88.4 R144, [R180] ;  /* 0x00000000b490783b */ /* 0x000fe20000000200 */
[C---:B--2---:R-:W-:Y:S03]  /*6700*/  HMMA.16816.F32 R4, R24.reuse, R8, RZ ;  /* 0x000000081804723c */ /* 0x044fe600000018ff */
[----:B------:R-:W2:Y:S04]  /*6710*/  LDSM.16.MT88.4 R148, [R0+0x9800] ;  /* 0x009800000094783b */ /* 0x000ea80000004200 */
[----:B------:R-:W1:Y:S01]  /*6720*/  LDSM.16.MT88.4 R152, [R0+0xb800] ;  /* 0x00b800000098783b */ /* 0x000e620000004200 */
[C---:B------:R-:W-:Y:S03]  /*6730*/  HMMA.16816.F32 R8, R24.reuse, R10, RZ ;  /* 0x0000000a1808723c */ /* 0x040fe600000018ff */
[----:B------:R-:W-:Y:S05]  /*6740*/  LDSM.16.MT88.4 R156, [R0+0xbc00] ;  /* 0x00bc0000009c783b */ /* 0x000fea0000004200 */
[C---:B---3--:R-:W-:Y:S08]  /*6750*/  HMMA.16816.F32 R12, R24.reuse, R16, RZ ;  /* 0x00000010180c723c */ /* 0x048ff000000018ff */
[C---:B------:R-:W-:Y:S08]  /*6760*/  HMMA.16816.F32 R16, R24.reuse, R18, RZ ;  /* 0x000000121810723c */ /* 0x040ff000000018ff */
[C---:B------:R-:W-:Y:S08]  /*6770*/  HMMA.16816.F32 R20, R24.reuse, R28, RZ ;  /* 0x0000001c1814723c */ /* 0x040ff000000018ff */
[----:B------:R-:W-:Y:S01]  /*6780*/  HMMA.16816.F32 R24, R24, R30, RZ ;  /* 0x0000001e1818723c */ /* 0x000fe200000018ff */
[----:B------:R-:W3:Y:S07]  /*6790*/  LDSM.16.MT88.4 R28, [R0+0xd800] ;  /* 0x00d80000001c783b */ /* 0x000eee0000004200 */
        /* <DEDUP_REMOVED lines=15> */
[----:B------:R-:W2:Y:S07]  /*6890*/  LDSM.16.MT88.4 R152, [R0+0xc000] ;  /* 0x00c000000098783b */ /* 0x000eae0000004200 */
[C---:B---3--:R-:W-:Y:S08]  /*68a0*/  HMMA.16816.F32 R20, R144.reuse, R28, R20 ;  /* 0x0000001c9014723c */ /* 0x048ff00000001814 */
[----:B------:R-:W-:Y:S01]  /*68b0*/  HMMA.16816.F32 R24, R144, R30, R24 ;  /* 0x0000001e9018723c */ /* 0x000fe20000001818 */
[----:B------:R-:W3:Y:S04]  /*68c0*/  LDSM.16.MT88.4 R28, [R0+0xe000] ;  /* 0x00e00000001c783b */ /* 0x000ee80000004200 */
[----:B------:R-:W-:Y:S03]  /*68d0*/  LDSM.16.MT88.4 R144, [R0+0xa400] ;  /* 0x00a400000090783b */ /* 0x000fe60000004200 */
[C---:B-1----:R-:W-:Y:S08]  /*68e0*/  HMMA.16816.F32 R4, R132.reuse, R136, R4 ;  /* 0x000000888404723c */ /* 0x042ff00000001804 */
[C---:B------:R-:W-:Y:S01]  /*68f0*/  HMMA.16816.F32 R8, R132.reuse, R138, R8 ;  /* 0x0000008a8408723c */ /* 0x040fe20000001808 */
[----:B------:R-:W1:Y:S07]  /*6900*/  LDSM.16.M88.4 R136, [R178+0x2000] ;  /* 0x00200000b288783b */ /* 0x000e6e0000000200 */
        /* <DEDUP_REMOVED lines=16> */
[----:B------:R-:W-:Y:S03]  /*6a10*/  LDSM.16.M88.4 R140, [R179+0x2000] ;  /* 0x00200000b38c783b */ /* 0x000fe60000000200 */
[C---:B-1----:R-:W-:Y:S08]  /*6a20*/  HMMA.16816.F32 R4, R136.reuse, R144, R4 ;  /* 0x000000908804723c */ /* 0x042ff00000001804 */
[C---:B------:R-:W-:Y:S01]  /*6a30*/  HMMA.16816.F32 R8, R136.reuse, R146, R8 ;  /* 0x000000928808723c */ /* 0x040fe20000001808 */
[----:B------:R-:W1:Y:S07]  /*6a40*/  LDSM.16.MT88.4 R144, [R0+0xac00] ;  /* 0x00ac00000090783b */ /* 0x000e6e0000004200 */
[C---:B------:R-:W-:Y:S08]  /*6a50*/  HMMA.16816.F32 R12, R136.reuse, R156, R12 ;  /* 0x0000009c880c723c */ /* 0x040ff0000000180c */
[C---:B------:R-:W-:Y:S01]  /*6a60*/  HMMA.16816.F32 R16, R136.reuse, R158, R16 ;  /* 0x0000009e8810723c */ /* 0x040fe20000001810 */
[----:B------:R-:W1:Y:S07]  /*6a70*/  LDSM.16.MT88.4 R156, [R0+0xcc00] ;  /* 0x00cc0000009c783b */ /* 0x000e6e0000004200 */
[C---:B------:R-:W-:Y:S08]  /*6a80*/  HMMA.16816.F32 R20, R136.reuse, R32, R20 ;  /* 0x000000208814723c */ /* 0x040ff00000001814 */
[----:B------:R-:W-:Y:S01]  /*6a90*/  HMMA.16816.F32 R24, R136, R34, R24 ;  /* 0x000000228818723c */ /* 0x000fe20000001818 */
[----:B------:R1:W4:Y:S07]  /*6aa0*/  LDSM.16.MT88.4 R32, [R0+0xec00] ;  /* 0x00ec00000020783b */ /* 0x00032e0000004200 */
[C---:B--2---:R-:W-:Y:S08]  /*6ab0*/  HMMA.16816.F32 R4, R132.reuse, R148, R4 ;  /* 0x000000948404723c */ /* 0x044ff00000001804 */
[C---:B------:R-:W-:Y:S08]  /*6ac0*/  HMMA.16816.F32 R8, R132.reuse, R150, R8 ;  /* 0x000000968408723c */ /* 0x040ff00000001808 */
[C---:B------:R-:W-:Y:S04]  /*6ad0*/  HMMA.16816.F32 R12, R132.reuse, R152, R12 ;  /* 0x00000098840c723c */ /* 0x040fe8000000180c */
[----:B-1----:R-:W-:Y:S04]  /*6ae0*/  IMAD.IADD R0, R238, 0x1, R252 ;  /* 0x00000001ee007824 */ /* 0x002fe800078e02fc */
        /* <DEDUP_REMOVED lines=15> */
[----:B------:R-:W-:Y:S02]  /*6be0*/  IMAD.SHL.U32 R165, R165, 0x20, RZ ;  /* 0x00000020a5a57824 */ /* 0x000fe400078e00ff */
[----:B------:R1:W5:Y:S01]  /*6bf0*/  @P0 LDG.E R237, [R30.64+0x20] ;  /* 0x0000200c1eed0981 */ /* 0x000362000c1e1900 */
[----:B------:R-:W-:Y:S01]  /*6c00*/  IMAD R164, R164, c[0x0][0x1c0], RZ ;  /* 0x00007000a4a47a24 */ /* 0x000fe200078e02ff */
[C---:B------:R-:W-:Y:S02]  /*6c10*/  HMMA.16816.F32 R12, R140.reuse, R156, R12 ;  /* 0x0000009c8c0c723c */ /* 0x040fe4000000180c */
[----:B------:R1:W5:Y:S02]  /*6c20*/  @P0 LDG.E R234, [R30.64+0x80] ;  /* 0x0000800c1eea0981 */ /* 0x000364000c1e1900 */
[----:B------:R-:W-:Y:S02]  /*6c30*/  IMAD R164, R164, 0x18, RZ ;  /* 0x00000018a4a47824 */ /* 0x000fe400078e02ff */
[----:B------:R1:W5:Y:S01]  /*6c40*/  @P0 LDG.E R235, [R30.64+0xa0] ;  /* 0x0000a00c1eeb0981 */ /* 0x000362000c1e1900 */
[CC--:B------:R-:W-:Y:S01]  /*6c50*/  LEA R134, P0, R161.reuse, R28.reuse, 0x2 ;  /* 0x0000001ca1867211 */ /* 0x0c0fe200078010ff */
[C---:B------:R-:W-:Y:S02]  /*6c60*/  HMMA.16816.F32 R16, R140.reuse, R158, R16 ;  /* 0x0000009e8c10723c */ /* 0x040fe40000001810 */
[----:B------:R2:W-:Y:S02]  /*6c70*/  RED.E.ADD.F32.FTZ.RN.STRONG.GPU [R28.64], R4 ;  /* 0x000000041c00798e */ /* 0x0005e4000c10e78c */
[-C--:B------:R-:W-:Y:S04]  /*6c80*/  LEA.HI.X.SX32 R135, R161, R29.reuse, 0x2, P0 ;  /* 0x0000001da1877211 */ /* 0x080fe800000f16ff */
[C---:B------:R-:W-:Y:S07]  /*6c90*/  HMMA.16816.F32 R20, R140.reuse, R32, R20 ;  /* 0x000000208c14723c */ /* 0x040fee0000001814 */
[CC--:B------:R-:W-:Y:S01]  /*6ca0*/  LEA R32, P1, R238.reuse, R28.reuse, 0x2 ;  /* 0x0000001cee207211 */ /* 0x0c0fe200078210ff */
[----:B------:R-:W-:Y:S01]  /*6cb0*/  HMMA.16816.F32 R24, R140, R34, R24 ;  /* 0x000000228c18723c */ /* 0x000fe20000001818 */
[----:B------:R-:W-:Y:S03]  /*6cc0*/  LDSM.16.MT88.4 R140, [R3+0x1c00] ;  /* 0x001c0000038c783b */ /* 0x000fe60000004200 */
[-C--:B------:R-:W-:Y:S02]  /*6cd0*/  LEA.HI.X.SX32 R33, R238, R29.reuse, 0x2, P1 ;  /* 0x0000001dee217211 */ /* 0x080fe400008f16ff */
[CC--:B------:R-:W-:Y:S02]  /*6ce0*/  LEA R132, P1, R164.reuse, R28.reuse, 0x2 ;  /* 0x0000001ca4847211 */ /* 0x0c0fe400078210ff */
[-C--:B------:R-:W-:Y:S01]  /*6cf0*/  LEA R34, P0, R165, R28.reuse, 0x2 ;  /* 0x0000001ca5227211 */ /* 0x080fe200078010ff */
[----:B------:R3:W-:Y:S03]  /*6d00*/  RED.E.ADD.F32.FTZ.RN.STRONG.GPU [R32.64], R5 ;  /* 0x000000052000798e */ /* 0x0007e6000c10e78c */
[-C--:B------:R-:W-:Y:S01]  /*6d10*/  LEA.HI.X.SX32 R133, R164, R29.reuse, 0x2, P1 ;  /* 0x0000001da4857211 */ /* 0x080fe200008f16ff */
[----:B------:R4:W-:Y:S01]  /*6d20*/  RED.E.ADD.F32.FTZ.RN.STRONG.GPU [R134.64], R6 ;  /* 0x000000068600798e */ /* 0x0009e2000c10e78c */
[-C--:B-1----:R-:W-:Y:S01]  /*6d30*/  LEA R30, P2, R167, R28.reuse, 0x2 ;  /* 0x0000001ca71e7211 */ /* 0x082fe200078410ff */
[----:B------:R-:W-:Y:S01]  /*6d40*/  IMAD.MOV.U32 R164, RZ, RZ, c[0x0][0x22c] ;  /* 0x00008b00ffa47624 */ /* 0x000fe200078e00ff */
[-C--:B------:R-:W-:Y:S01]  /*6d50*/  LEA.HI.X.SX32 R35, R165, R29.reuse, 0x2, P0 ;  /* 0x0000001da5237211 */ /* 0x080fe200000f16ff */
[----:B------:R1:W-:Y:S01]  /*6d60*/  RED.E.ADD.F32.FTZ.RN.STRONG.GPU [R132.64], R7 ;  /* 0x000000078400798e */ /* 0x0003e2000c10e78c */
[-C--:B--2---:R-:W-:Y:S01]  /*6d70*/  LEA R4, P1, R166, R28.reuse, 0x2 ;  /* 0x0000001ca6047211 */ /* 0x084fe200078210ff */
[----:B------:R-:W-:Y:S01]  /*6d80*/  IMAD R164, R164, c[0x0][0x1c0], RZ ;  /* 0x00007000a4a47a24 */ /* 0x000fe200078e02ff */
[-C--:B------:R-:W-:Y:S01]  /*6d90*/  LEA.HI.X.SX32 R31, R167, R29.reuse, 0x2, P2 ;  /* 0x0000001da71f7211 */ /* 0x080fe200010f16ff */
[----:B------:R2:W-:Y:S01]  /*6da0*/  RED.E.ADD.F32.FTZ.RN.STRONG.GPU [R34.64], R8 ;  /* 0x000000082200798e */ /* 0x0005e2000c10e78c */
[----:B------:R-:W-:Y:S02]  /*6db0*/  IMAD.MOV.U32 R165, RZ, RZ, c[0x0][0x22c] ;  /* 0x00008b00ffa57624 */ /* 0x000fe400078e00ff */
[----:B------:R-:W-:Y:S01]  /*6dc0*/  IMAD R164, R164, 0x38, RZ ;  /* 0x00000038a4a47824 */ /* 0x000fe200078e02ff */
[----:B------:R2:W-:Y:S01]  /*6dd0*/  RED.E.ADD.F32.FTZ.RN.STRONG.GPU [R30.64], R9 ;  /* 0x000000091e00798e */ /* 0x0005e2000c10e78c */
[----:B------:R-:W-:Y:S04]  /*6de0*/  IMAD R165, R165, c[0x0][0x1c0], RZ ;  /* 0x00007000a5a57a24 */ /* 0x000fe800078e02ff */
[----:B------:R-:W-:Y:S05]  /*6df0*/  IMAD.SHL.U32 R165, R165, 0x10, RZ ;  /* 0x00000010a5a57824 */ /* 0x000fea00078e00ff */
[----:B------:R-:W-:Y:S02]  /*6e00*/  IADD3 R136, R165, 0x20, RZ ;  /* 0x00000020a5887810 */ /* 0x000fe40007ffe0ff */
[-C--:B---3--:R-:W-:Y:S02]  /*6e10*/  LEA.HI.X.SX32 R5, R166, R29.reuse, 0x2, P1 ;  /* 0x0000001da6057211 */ /* 0x088fe400008f16ff */
[CC--:B----4-:R-:W-:Y:S03]  /*6e20*/  LEA R6, P0, R164.reuse, R28.reuse, 0x2 ;  /* 0x0000001ca4067211 */ /* 0x0d0fe600078010ff */
[----:B------:R3:W-:Y:S01]  /*6e30*/  RED.E.ADD.F32.FTZ.RN.STRONG.GPU [R4.64], R10 ;  /* 0x0000000a0400798e */ /* 0x0007e2000c10e78c */
[----:B------:R-:W-:Y:S02]  /*6e40*/  IADD3 R134, R161, 0x40, RZ ;  /* 0x00000040a1867810 */ /* 0x000fe40007ffe0ff */
[-C--:B-1----:R-:W-:Y:S02]  /*6e50*/  LEA.HI.X.SX32 R7, R164, R29.reuse, 0x2, P0 ;  /* 0x0000001da4077211 */ /* 0x082fe400000f16ff */
[-C--:B--2---:R-:W-:Y:S03]  /*6e60*/  LEA R8, P2, R242, R28.reuse, 0x2 ;  /* 0x0000001cf2087211 */ /* 0x084fe600078410ff */
[----:B------:R1:W-:Y:S01]  /*6e70*/  RED.E.ADD.F32.FTZ.RN.STRONG.GPU [R6.64], R11 ;  /* 0x0000000b0600798e */ /* 0x0003e2000c10e78c */
[-C--:B------:R-:W-:Y:S03]  /*6e80*/  LEA R30, P1, R252, R28.reuse, 0x2 ;  /* 0x0000001cfc1e7211 */ /* 0x080fe600078210ff */
[----:B------:R2:W-:Y:S01]  /*6e90*/  RED.E.ADD.F32.FTZ.RN.STRONG.GPU [R28.64+0x80], R12 ;  /* 0x0000800c1c00798e */ /* 0x0005e2000c10e78c */
[-C--:B------:R-:W-:Y:S02]  /*6ea0*/  LEA.HI.X.SX32 R9, R242, R29.reuse, 0x2, P2 ;  /* 0x0000001df2097211 */ /* 0x080fe400010f16ff */
[-C--:B------:R-:W-:Y:S01]  /*6eb0*/  LEA.HI.X.SX32 R31, R252, R29.reuse, 0x2, P1 ;  /* 0x0000001dfc1f7211 */ /* 0x080fe200008f16ff */
[----:B------:R4:W-:Y:S01]  /*6ec0*/  RED.E.ADD.F32.FTZ.RN.STRONG.GPU [R32.64+0x80], R13 ;  /* 0x0000800d2000798e */ /* 0x0009e2000c10e78c */
[CC--:B---3--:R-:W-:Y:S04]  /*6ed0*/  LEA R4, P0, R136.reuse, R28.reuse, 0x2 ;  /* 0x0000001c88047211 */ /* 0x0c8fe800078010ff */
[-C--:B------:R-:W-:Y:S02]  /*6ee0*/  LEA.HI.X.SX32 R5, R136, R29.reuse, 0x2, P0 ;  /* 0x0000001d88057211 */ /* 0x080fe400000f16ff */
[CC--:B------:R-:W-:Y:S01]  /*6ef0*/  LEA R10, P0, R0.reuse, R28.reuse, 0x2 ;  /* 0x0000001c000a7211 */ /* 0x0c0fe200078010ff */
[----:B------:R-:W-:Y:S01]  /*6f00*/  LDSM.16.MT88.4 R136, [R2+0x18800] ;  /* 0x018800000288783b */ /* 0x000fe20000004200 */
[CC--:B-1----:R-:W-:Y:S02]  /*6f10*/  LEA R6, P1, R241.reuse, R28.reuse, 0x2 ;  /* 0x0000001cf1067211 */ /* 0x0c2fe400078210ff */
[-C--:B------:R-:W-:Y:S01]  /*6f20*/  LEA.HI.X.SX32 R11, R0, R29.reuse, 0x2, P0 ;  /* 0x0000001d000b7211 */ /* 0x080fe200000f16ff */
[----:B------:R1:W-:Y:S01]  /*6f30*/  RED.E.ADD.F32.FTZ.RN.STRONG.GPU [R4.64], R14 ;  /* 0x0000000e0400798e */ /* 0x0003e2000c10e78c */
[-C--:B------:R-:W-:Y:S01]  /*6f40*/  LEA.HI.X.SX32 R7, R241, R29.reuse, 0x2, P1 ;  /* 0x0000001df1077211 */ /* 0x080fe200008f16ff */
[----:B------:R-:W-:Y:S01]  /*6f50*/  IMAD.IADD R0, R238, 0x1, R251 ;  /* 0x00000001ee007824 */ /* 0x000fe200078e02fb */
[CC--:B--2---:R-:W-:Y:S01]  /*6f60*/  LEA R12, P4, R251.reuse, R28.reuse, 0x2 ;  /* 0x0000001cfb0c7211 */ /* 0x0c4fe200078810ff */
[----:B------:R2:W-:Y:S03]  /*6f70*/  RED.E.ADD.F32.FTZ.RN.STRONG.GPU [R30.64], R15 ;  /* 0x0000000f1e00798e */ /* 0x0005e6000c10e78c */
[-C--:B----4-:R-:W-:Y:S01]  /*6f80*/  LEA.HI.X.SX32 R13, R251, R29.reuse, 0x2, P4 ;  /* 0x0000001dfb0d7211 */ /* 0x090fe200020f16ff */
[----:B------:R3:W-:Y:S04]  /*6f90*/  RED.E.ADD.F32.FTZ.RN.STRONG.GPU [R10.64], R16 ;  /* 0x000000100a00798e */ /* 0x0007e8000c10e78c */
[----:B------:R4:W-:Y:S04]  /*6fa0*/  RED.E.ADD.F32.FTZ.RN.STRONG.GPU [R8.64], R17 ;  /* 0x000000110800798e */ /* 0x0009e8000c10e78c */
[----:B------:R4:W-:Y:S01]  /*6fb0*/  RED.E.ADD.F32.FTZ.RN.STRONG.GPU [R6.64], R18 ;  /* 0x000000120600798e */ /* 0x0009e2000c10e78c */
[-C--:B-1----:R-:W-:Y:S02]  /*6fc0*/  LEA R4, P0, R244, R28.reuse, 0x2 ;  /* 0x0000001cf4047211 */ /* 0x082fe400078010ff */
[-C--:B------:R-:W-:Y:S02]  /*6fd0*/  LEA R14, P5, R134, R28.reuse, 0x2 ;  /* 0x0000001c860e7211 */ /* 0x080fe400078a10ff */
[-C--:B------:R-:W-:Y:S02]  /*6fe0*/  LEA.HI.X.SX32 R5, R244, R29.reuse, 0x2, P0 ;  /* 0x0000001df4057211 */ /* 0x080fe400000f16ff */
[-C--:B--2---:R-:W-:Y:S02]  /*6ff0*/  LEA.HI.X.SX32 R15, R134, R29.reuse, 0x2, P5 ;  /* 0x0000001d860f7211 */ /* 0x084fe400028f16ff */
[-C--:B---3--:R-:W-:Y:S01]  /*7000*/  LEA R10, P3, R0, R28.reuse, 0x2 ;  /* 0x0000001c000a7211 */ /* 0x088fe200078610ff */
[----:B------:R1:W-:Y:S01]  /*7010*/  RED.E.ADD.F32.FTZ.RN.STRONG.GPU [R4.64], R19 ;  /* 0x000000130400798e */ /* 0x0003e2000c10e78c */
[-C--:B----4-:R-:W-:Y:S03]  /*7020*/  LEA R8, P2, R240, R28.reuse, 0x2 ;  /* 0x0000001cf0087211 */ /* 0x090fe600078410ff */
[----:B------:R-:W-:Y:S01]  /*7030*/  RED.E.ADD.F32.FTZ.RN.STRONG.GPU [R28.64+0x100], R20 ;  /* 0x000100141c00798e */ /* 0x000fe2000c10e78c */
[-C--:B------:R-:W-:Y:S02]  /*7040*/  LEA.HI.X.SX32 R11, R0, R29.reuse, 0x2, P3 ;  /* 0x0000001d000b7211 */ /* 0x080fe400018f16ff */
[CC--:B------:R-:W-:Y:S01]  /*7050*/  LEA R6, P1, R239.reuse, R28.reuse, 0x2 ;  /* 0x0000001cef067211 */ /* 0x0c0fe200078210ff */
[----:B------:R-:W-:Y:S01]  /*7060*/  RED.E.ADD.F32.FTZ.RN.STRONG.GPU [R32.64+0x100], R21 ;  /* 0x000100152000798e */ /* 0x000fe2000c10e78c */
[-C--:B------:R-:W-:Y:S02]  /*7070*/  LEA.HI.X.SX32 R9, R240, R29.reuse, 0x2, P2 ;  /* 0x0000001df0097211 */ /* 0x080fe400010f16ff */
[-C--:B------:R-:W-:Y:S01]  /*7080*/  LEA.HI.X.SX32 R7, R239, R29.reuse, 0x2, P1 ;  /* 0x0000001def077211 */ /* 0x080fe200008f16ff */
[----:B------:R-:W-:Y:S01]  /*7090*/  RED.E.ADD.F32.FTZ.RN.STRONG.GPU [R14.64], R22 ;  /* 0x000000160e00798e */ /* 0x000fe2000c10e78c */
[----:B------:R-:W-:Y:S01]  /*70a0*/  PLOP3.LUT P1, PT, PT, PT, UP0, 0x80, 0x0 ;  /* 0x000000000000781c */ /* 0x000fe20003f2f008 */
[----:B------:R-:W-:Y:S01]  /*70b0*/  @UP3 UIADD3 UR10, UP0, UR10, -0x100, URZ ;  /* 0xffffff000a0a3890 */ /* 0x000fe2000ff1e03f */
[C---:B------:R-:W-:Y:S01]  /*70c0*/  IADD3 R0, R3.reuse, -0x3000, RZ ;  /* 0xffffd00003007810 */ /* 0x040fe20007ffe0ff */
[----:B------:R-:W-:Y:S02]  /*70d0*/  RED.E.ADD.F32.FTZ.RN.STRONG.GPU [R12.64], R23 ;  /* 0x000000170c00798e */ /* 0x000fe4000c10e78c */
[----:B------:R-:W-:Y:S02]  /*70e0*/  @UP3 UIADD3.X UR9, UR9, -0x1, URZ, UP0, !UPT ;  /* 0xffffffff09093890 */ /* 0x000fe400087fe43f */
[----:B------:R-:W-:Y:S04]  /*70f0*/  RED.E.ADD.F32.FTZ.RN.STRONG.GPU [R10.64], R24 ;  /* 0x000000180a00798e */ /* 0x000fe8000c10e78c */
[----:B------:R-:W-:Y:S02]  /*7100*/  RED.E.ADD.F32.FTZ.RN.STRONG.GPU [R8.64], R25 ;  /* 0x000000190800798e */ /* 0x000fe4000c10e78c */
[----:B------:R-:W-:Y:S02]  /*7110*/  @P1 IADD3 R0, R3, 0x3000, RZ ;  /* 0x0000300003001810 */ /* 0x000fe40007ffe0ff */
[C---:B-1----:R-:W-:Y:S01]  /*7120*/  LEA R4, P0, R243.reuse, R28, 0x2 ;  /* 0x0000001cf3047211 */ /* 0x042fe200078010ff */
[----:B------:R-:W-:Y:S03]  /*7130*/  RED.E.ADD.F32.FTZ.RN.STRONG.GPU [R6.64], R26 ;  /* 0x0000001a0600798e */ /* 0x000fe6000c10e78c */
[----:B------:R-:W-:Y:S01]  /*7140*/  LEA.HI.X.SX32 R5, R243, R29, 0x2, P0 ;  /* 0x0000001df3057211 */ /* 0x000fe200000f16ff */
[----:B------:R-:W-:Y:S01]  /*7150*/  LDSM.16.MT88.4 R8, [R3] ;  /* 0x000000000308783b */ /* 0x000fe20000004200 */
[----:B------:R-:W-:Y:S03]  /*7160*/  PLOP3.LUT P0, PT, PT, PT, UP2, 0x80, 0x0 ;  /* 0x000000000000781c */ /* 0x000fe60003f0f028 */
[----:B------:R-:W-:Y:S04]  /*7170*/  RED.E.ADD.F32.FTZ.RN.STRONG.GPU [R4.64], R27 ;  /* 0x0000001b0400798e */ /* 0x000fe8000c10e78c */
[----:B------:R-:W1:Y:S04]  /*7180*/  LDSM.16.MT88.4 R4, [R2+0x15000] ;  /* 0x015000000204783b */ /* 0x000e680000004200 */
[----:B------:R-:W2:Y:S04]  /*7190*/  LDSM.16.MT88.4 R12, [R2+0x17000] ;  /* 0x01700000020c783b */ /* 0x000ea80000004200 */
[----:B------:R-:W3:Y:S04]  /*71a0*/  LDSM.16.MT88.4 R16, [R3+0x1000] ;  /* 0x001000000310783b */ /* 0x000ee80000004200 */
[----:B------:R-:W4:Y:S04]  /*71b0*/  LDSM.16.MT88.4 R28, [R3+0x2000] ;  /* 0x00200000031c783b */ /* 0x000f280000004200 */
[----:B------:R-:W-:Y:S04]  /*71c0*/  LDSM.16.MT88.4 R32, [R2+0x15800] ;  /* 0x015800000220783b */ /* 0x000fe80000004200 */
[----:B------:R-:W3:Y:S04]  /*71d0*/  LDSM.16.MT88.4 R20, [R3+0x400] ;  /* 0x000400000314783b */ /* 0x000ee80000004200 */
        /* <DEDUP_REMOVED lines=226> */
.L_x_553:
        /* <DEDUP_REMOVED lines=18> */
.L_x_554:
[----:B-1----:R-:W2:Y:S01]  /*8120*/  LDL.64 R4, [R1+0x10] ;  /* 0x0000100001047983 */ /* 0x002ea20000100a00 */
[----:B------:R-:W-:Y:S01]  /*8130*/  USHF.L.U32 UR4, UR18, 0x7, URZ ;  /* 0x0000000712047899 */ /* 0x000fe2000800063f */
[----:B------:R-:W-:Y:S01]  /*8140*/  BSSY B0, `(.L_x_555) ;  /* 0x0000032000007945 */ /* 0x000fe20003800000 */
[----:B------:R-:W-:Y:S01]  /*8150*/  ULDC.64 UR6, c[0x0][0x3a0] ;  /* 0x0000e80000067ab9 */ /* 0x000fe20000000a00 */
[----:B------:R-:W-:Y:S01]  /*8160*/  BAR.SYNC.DEFER_BLOCKING 0x0 ;  /* 0x0000000000007b1d */ /* 0x000fe20000010000 */
[----:B------:R-:W-:Y:S02]  /*8170*/  USHF.R.S32.HI UR8, URZ, 0x1f, UR4 ;  /* 0x0000001f3f087899 */ /* 0x000fe40008011404 */
[----:B------:R-:W-:Y:S02]  /*8180*/  IMAD.U32 R25, RZ, RZ, UR4 ;  /* 0x00000004ff197e24 */ /* 0x000fe4000f8e00ff */
[----:B------:R-:W-:Y:S01]  /*8190*/  UIMAD UR5, UR8, UR6, URZ ;  /* 0x00000006080572a4 */ /* 0x000fe2000f8e023f */
[----:B------:R-:W1:Y:S03]  /*81a0*/  S2R R8, SR_TID.X ;  /* 0x0000000000087919 */ /* 0x000e660000002100 */
        /* <DEDUP_REMOVED lines=10> */
[----:B------:R-:W-:Y:S01]  /*8250*/  LEA.HI R0, R0, R8, RZ, 0x2 ;  /* 0x0000000800007211 */ /* 0x000fe200078f10ff */
[----:B------:R-:W-:Y:S02]  /*8260*/  IMAD.U32 R8, RZ, RZ, UR36 ;  /* 0x00000024ff087e24 */ /* 0x000fe4000f8e00ff */
        /* <DEDUP_REMOVED lines=13> */
[----:B------:R-:W-:-:S05]  /*8340*/  IADD3.X R5, R5, UR15, R3, P0, !PT ;  /* 0x0000000f05057c10 */ /* 0x000fca00087fe403 */
[----:B------:R-:W-:-:S05]  /*8350*/  IMAD.WIDE.U32 R8, R8, c[0x0][0x3b8], R4 ;  /* 0x0000ee0008087a25 */ /* 0x000fca00078e0004 */
[----:B------:R-:W-:Y:S01]  /*8360*/  IADD3 R24, R9, UR6, RZ ;  /* 0x0000000609187c10 */ /* 0x000fe2000fffe0ff */
[----:B------:R-:W-:Y:S05]  /*8370*/  @P2 BRA `(.L_x_556) ;  /* 0x000000e000002947 */ /* 0x000fea0003800000 */
[----:B-1-34-:R-:W1:Y:S01]  /*8380*/  LDS.128 R20, [R160+0xb000] ;  /* 0x00b00000a0147984 */ /* 0x01ae620000000c00 */
[----:B------:R-:W-:Y:S01]  /*8390*/  MOV R4, R8 ;  /* 0x0000000800047202 */ /* 0x000fe20000000f00 */
[----:B------:R-:W-:Y:S01]  /*83a0*/  IMAD R3, R26, c[0x0][0x3a0], RZ ;  /* 0x0000e8001a037a24 */ /* 0x000fe200078e02ff */
[----:B------:R-:W-:Y:S01]  /*83b0*/  MOV R5, R24 ;  /* 0x0000001800057202 */ /* 0x000fe20000000f00 */
[----:B------:R-:W2:Y:S02]  /*83c0*/  LDS.128 R16, [R160+0x9000] ;  /* 0x00900000a0107984 */ /* 0x000ea40000000c00 */
[C---:B------:R-:W-:Y:S02]  /*83d0*/  IMAD R3, R0.reuse, c[0x0][0x3a4], R3 ;  /* 0x0000e90000037a24 */ /* 0x040fe400078e0203 */
[----:B------:R-:W3:Y:S01]  /*83e0*/  LDS.128 R12, [R160+0xd000] ;  /* 0x00d00000a00c7984 */ /* 0x000ee20000000c00 */
[----:B------:R-:W-:-:S05]  /*83f0*/  IMAD.WIDE.U32 R10, R0, c[0x0][0x3a0], R4 ;  /* 0x0000e800000a7a25 */ /* 0x000fca00078e0004 */
[----:B------:R-:W-:Y:S02]  /*8400*/  IADD3 R3, R3, R11, RZ ;  /* 0x0000000b03037210 */ /* 0x000fe40007ffe0ff */
[----:B------:R-:W-:-:S04]  /*8410*/  LEA R4, P0, R10, c[0x0][0x340], 0x1 ;  /* 0x0000d0000a047a11 */ /* 0x000fc800078008ff */
[----:B------:R-:W-:-:S05]  /*8420*/  LEA.HI.X R5, R10, c[0x0][0x344], R3, 0x1, P0 ;  /* 0x0000d1000a057a11 */ /* 0x000fca00000f0c03 */
[----:B-1----:R1:W-:Y:S04]  /*8430*/  STG.E.128 [R4.64+0x40], R20 ;  /* 0x0000401404007986 */ /* 0x0023e8000c101d0c */
[----:B--2---:R1:W-:Y:S04]  /*8440*/  STG.E.128 [R4.64], R16 ;  /* 0x0000001004007986 */ /* 0x0043e8000c101d0c */
[----:B---3--:R1:W-:Y:S02]  /*8450*/  STG.E.128 [R4.64+0x80], R12 ;  /* 0x0000800c04007986 */ /* 0x0083e4000c101d0c */
.L_x_556:
[----:B-1-34-:R-:W-:Y:S05]  /*8460*/  BSYNC B0 ;  /* 0x0000000000007941 */ /* 0x01afea0003800000 */
.L_x_555:
        /* <DEDUP_REMOVED lines=17> */
.L_x_558:
[----:B------:R-:W-:Y:S05]  /*8580*/  BSYNC B0 ;  /* 0x0000000000007941 */ /* 0x000fea0003800000 */
.L_x_557:
        /* <DEDUP_REMOVED lines=26> */
.L_x_560:
[----:B------:R-:W-:Y:S05]  /*8730*/  BSYNC B0 ;  /* 0x0000000000007941 */ /* 0x000fea0003800000 */
.L_x_559:
        /* <DEDUP_REMOVED lines=13> */
.L_x_549:
[----:B------:R-:W-:Y:S05]  /*8810*/  BSYNC B1 ;  /* 0x0000000000017941 */ /* 0x000fea0003800000 */
.L_x_535:
        /* <DEDUP_REMOVED lines=11> */
.L_x_561:
[----:B------:R-:W-:Y:S05]  /*88d0*/  EXIT ;  /* 0x000000000000794d */ /* 0x000fea0003800000 */
.L_x_563:
        /* <DEDUP_REMOVED lines=10> */
.L_x_685:


//--------------------- .text._ZN5flash44flash_bwd_dq_dk_dv_loop_seqk_parallel_kernelI23Flash_bwd_kernel_traitsILi96ELi64ELi128ELi8ELi2ELi4ELi4ELb0ELb0EN7cutlass6half_tE19Flash_kernel_traitsILi96ELi64ELi128ELi8ES3_EELb1ELb1ELb0ELb1ELb0ELb0ELb0EEEvNS_16Flash_bwd_paramsE --------------------------
	.section	.text._ZN5flash44flash_bwd_dq_dk_dv_loop_seqk_parallel_kernelI23Flash_bwd_kernel_traitsILi96ELi64ELi128ELi8ELi2ELi4ELi4ELb0ELb0EN7cutlass6half_tE19Flash_kernel_traitsILi96ELi64ELi128ELi8ES3_EELb1ELb1ELb0ELb1ELb0ELb0ELb0EEEvNS_16Flash_bwd_paramsE,"ax",@progbits
	.sectioninfo	@"SHI_REGISTERS=255"
	.align	128
        .global         _ZN5flash44flash_bwd_dq_dk_dv_loop_seqk_parallel_kernelI23Flash_bwd_kernel_traitsILi96ELi64ELi128ELi8ELi2ELi4ELi4ELb0ELb0EN7cutlass6half_tE19Flash_kernel_traitsILi96ELi64ELi128ELi8ES3_EELb1ELb1ELb0ELb1ELb0ELb0ELb0EEEvNS_16Flash_bwd_paramsE
        .type           _ZN5flash44flash_bwd_dq_dk_dv_loop_seqk_parallel_kernelI23Flash_bwd_kernel_traitsILi96ELi64ELi128ELi8ELi2ELi4ELi4ELb0ELb0EN7cutlass6half_tE19Flash_kernel_traitsILi96ELi64ELi128ELi8ES3_EELb1ELb1ELb0ELb1ELb0ELb0ELb0EEEvNS_16Flash_bwd_paramsE,@function
        .size           _ZN5flash44flash_bwd_dq_dk_dv_loop_seqk_parallel_kernelI23Flash_bwd_kernel_traitsILi96ELi64ELi128ELi8ELi2ELi4ELi4ELb0ELb0EN7cutlass6half_tE19Flash_kernel_traitsILi96ELi64ELi128ELi8ES3_EELb1ELb1ELb0ELb1ELb0ELb0ELb0EEEvNS_16Flash_bwd_paramsE,(.L_x_686 - _ZN5flash44flash_bwd_dq_dk_dv_loop_seqk_parallel_kernelI23Flash_bwd_kernel_traitsILi96ELi64ELi128ELi8ELi2ELi4ELi4ELb0ELb0EN7cutlass6half_tE19Flash_kernel_traitsILi96ELi64ELi128ELi8ES3_EELb1ELb1ELb0ELb1ELb0ELb0ELb0EEEvNS_16Flash_bwd_paramsE)
        .other          _ZN5flash44flash_bwd_dq_dk_dv_loop_seqk_parallel_kernelI23Flash_bwd_kernel_traitsILi96ELi64ELi128ELi8ELi2ELi4ELi4ELb0ELb0EN7cutlass6half_tE19Flash_kernel_traitsILi96ELi64ELi128ELi8ES3_EELb1ELb1ELb0ELb1ELb0ELb0ELb0EEEvNS_16Flash_bwd_paramsE,@"STO_CUDA_ENTRY STV_DEFAULT"
_ZN5flash44flash_bwd_dq_dk_dv_loop_seqk_parallel_kernelI23Flash_bwd_kernel_traitsILi96ELi64ELi128ELi8ELi2ELi4ELi4ELb0ELb0EN7cutlass6half_tE19Flash_kernel_traitsILi96ELi64ELi128ELi8ES3_EELb1ELb1ELb0ELb1ELb0ELb0ELb0EEEvNS_16Flash_bwd_paramsE:
.text._ZN5flash44flash_bwd_dq_dk_dv_loop_seqk_parallel_kernelI23Flash_bwd_kernel_traitsILi96ELi64ELi128ELi8ELi2ELi4ELi4ELb0ELb0EN7cutlass6half_tE19Flash_kernel_traitsILi96ELi64ELi128ELi8ES3_EELb1ELb1ELb0ELb1ELb0ELb0ELb0EEEvNS_16Flash_bwd_paramsE:
[----:B------:R-:W-:Y:S02]  /*0000*/  MOV R1, c[0x0][0x28] ;  /* 0x00000a0000017a02 */ /* 0x000fe40000000f00 */
[----:B------:R-:W1:Y:S01]  /*0010*/  S2UR UR23, SR_CTAID.X ;  /* 0x00000000001779c3 */ /* 0x000e620000002500 */
[----:B------:R-:W-:Y:S02]  /*0020*/  ULDC UR4, c[0x0][0x218] ;  /* 0x0000860000047ab9 */ /* 0x000fe40000000800 */
        /* <DEDUP_REMOVED lines=39> */
[--C-:B------:R-:W-:Y:S01]  /*02a0*/  SHF.R.S32.HI R0, RZ, 0x2, R8.reuse ;  /* 0x00000002ff007819 */ /* 0x100fe20000011408 */
[----:B------:R-:W-:Y:S01]  /*02b0*/  ULDC UR9, c[0x0][0x1c0] ;  /* 0x0000700000097ab9 */ /* 0x000fe20000000800 */
[C---:B------:R-:W-:Y:S01]  /*02c0*/  LOP3.LUT R3, R8.reuse, 0xfffffffc, RZ, 0xc0, !PT ;  /* 0xfffffffc08037812 */ /* 0x040fe200078ec0ff */
[----:B------:R-:W-:Y:S01]  /*02d0*/  UIMAD UR54, UR6, UR32, URZ ;  /* 0x00000020063672a4 */ /* 0x000fe2000f8e023f */
[----:B------:R-:W-:Y:S01]  /*02e0*/  SHF.R.S32.HI R2, RZ, 0x1f, R8 ;  /* 0x0000001fff027819 */ /* 0x000fe20000011408 */
[----:B------:R-:W-:Y:S01]  /*02f0*/  UIMAD UR5, UR32, UR9, UR35 ;  /* 0x00000009200572a4 */ /* 0x000fe2000f8e0223 */
[----:B------:R-:W-:Y:S01]  /*0300*/  SHF.R.S32.HI R6, RZ, 0x4, R4 ;  /* 0x00000004ff067819 */ /* 0x000fe20000011404 */
[C---:B------:R-:W-:Y:S01]  /*0310*/  IMAD.IADD R18, R7.reuse, 0x1, -R3 ;  /* 0x0000000107127824 */ /* 0x040fe200078e0a03 */
[-C--:B------:R-:W-:Y:S01]  /*0320*/  LEA.HI R8, R8, R0.reuse, RZ, 0x1 ;  /* 0x0000000008087211 */ /* 0x080fe200078f08ff */
[----:B------:R-:W-:Y:S01]  /*0330*/  @!UP5 UIMAD UR6, UR32, UR12, UR35 ;  /* 0x0000000c2006d2a4 */ /* 0x000fe2000f8e0223 */
[----:B------:R-:W-:Y:S01]  /*0340*/  LEA.HI R2, R2, R0, RZ, 0x3 ;  /* 0x0000000002027211 */ /* 0x000fe200078f18ff */
[----:B------:R-:W-:Y:S01]  /*0350*/  IMAD.SHL.U32 R216, R18, 0x8, RZ ;  /* 0x0000000812d87824 */ /* 0x000fe200078e00ff */
[----:B------:R-:W-:Y:S01]  /*0360*/  LEA.HI R3, R4, R6, RZ, 0x1 ;  /* 0x0000000604037211 */ /* 0x000fe200078f08ff */
[----:B------:R-:W-:Y:S01]  /*0370*/  USHF.L.U32 UR46, UR47, 0x6, URZ ;  /* 0x000000062f2e7899 */ /* 0x000fe2000800063f */
[----:B------:R-:W-:Y:S01]  /*0380*/  LOP3.LUT R10, R14, 0xfffffff8, RZ, 0xc0, !PT ;  /* 0xfffffff80e0a7812 */ /* 0x000fe200078ec0ff */
[----:B------:R-:W-:Y:S01]  /*0390*/  USHF.L.U32 UR41, UR4, 0x5, URZ ;  /* 0x0000000504297899 */ /* 0x000fe2000800063f */
[----:B------:R-:W-:Y:S01]  /*03a0*/  LOP3.LUT R12, R4, 0xfffffff0, RZ, 0xc0, !PT ;  /* 0xfffffff0040c7812 */ /* 0x000fe200078ec0ff */
[----:B------:R-:W-:Y:S01]  /*03b0*/  ULDC UR51, c[0x0][0x214] ;  /* 0x0000850000337ab9 */ /* 0x000fe20000000800 */
[----:B------:R-:W-:Y:S01]  /*03c0*/  LOP3.LUT R4, R8, 0x7fffffe, RZ, 0xc0, !PT ;  /* 0x07fffffe08047812 */ /* 0x000fe200078ec0ff */
[----:B------:R-:W-:Y:S01]  /*03d0*/  IMAD.IADD R11, R7, 0x1, -R10 ;  /* 0x00000001070b7824 */ /* 0x000fe200078e0a0a */
[----:B------:R-:W-:Y:S01]  /*03e0*/  LOP3.LUT R2, R2, 0xfffffff8, RZ, 0xc0, !PT ;  /* 0xfffffff802027812 */ /* 0x000fe200078ec0ff */
[----:B------:R-:W-:Y:S01]  /*03f0*/  ULDC UR58, c[0x0][0x1c8] ;  /* 0x00007200003a7ab9 */ /* 0x000fe20000000800 */
        /* <DEDUP_REMOVED lines=11> */
[----:B------:R-:W-:Y:S01]  /*04b0*/  ULDC.U8 UR8, c[0x0][0x3d0] ;  /* 0x0000f40000087ab9 */ /* 0x000fe20000000000 */
[----:B------:R-:W-:Y:S01]  /*04c0*/  LEA.HI R2, R2, R0, RZ, 0x2 ;  /* 0x0000000002027211 */ /* 0x000fe200078f10ff */
[----:B------:R-:W-:Y:S01]  /*04d0*/  IMAD.SHL.U32 R3, R3, 0x40, RZ ;  /* 0x0000004003037824 */ /* 0x000fe200078e00ff */
[----:B------:R-:W-:Y:S01]  /*04e0*/  LOP3.LUT R5, R4, 0xfffffffe, RZ, 0xc0, !PT ;  /* 0xfffffffe04057812 */ /* 0x000fe200078ec0ff */
[----:B------:R-:W-:Y:S01]  /*04f0*/  ULDC UR52, c[0x0][0x224] ;  /* 0x0000890000347ab9 */ /* 0x000fe20000000800 */
[----:B------:R-:W-:Y:S01]  /*0500*/  LOP3.LUT R4, R2, 0xfffffffc, RZ, 0xc0, !PT ;  /* 0xfffffffc02047812 */ /* 0x000fe200078ec0ff */
[----:B------:R-:W-:Y:S01]  /*0510*/  @UP5 UIMAD UR56, UR32, UR51, URZ ;  /* 0x00000033203852a4 */ /* 0x000fe2000f8e023f */
[----:B------:R-:W-:Y:S01]  /*0520*/  LOP3.LUT R2, R3, 0xc0, RZ, 0xc0, !PT ;  /* 0x000000c003027812 */ /* 0x000fe200078ec0ff */
[C---:B------:R-:W-:Y:S01]  /*0530*/  IMAD.IADD R242, R0.reuse, 0x1, -R5 ;  /* 0x0000000100f27824 */ /* 0x040fe200078e0a05 */
[----:B------:R-:W-:Y:S01]  /*0540*/  LEA.HI R5, R11, R11, RZ, 0x1 ;  /* 0x0000000b0b057211 */ /* 0x000fe200078f08ff */
[C---:B------:R-:W-:Y:S01]  /*0550*/  IMAD.IADD R12, R0.reuse, 0x1, -R4 ;  /* 0x00000001000c7824 */ /* 0x040fe200078e0a04 */
[----:B------:R-:W-:Y:S01]  /*0560*/  SHF.R.U32.HI R3, RZ, 0x3, R2 ;  /* 0x00000003ff037819 */ /* 0x000fe20000011602 */
[----:B------:R-:W-:Y:S01]  /*0570*/  IMAD R4, R0, 0x8, R10 ;  /* 0x0000000800047824 */ /* 0x000fe200078e020a */
[----:B------:R-:W-:Y:S01]  /*0580*/  LOP3.LUT R0, R2, 0x18, R216, 0xf8, !PT ;  /* 0x0000001802007812 */ /* 0x000fe200078ef8d8 */
[----:B------:R-:W-:Y:S01]  /*0590*/  ULDC.64 UR14, c[0x0][0x118] ;  /* 0x00004600000e7ab9 */ /* 0x000fe20000000a00 */
        /* <DEDUP_REMOVED lines=8> */
[CC--:B------:R-:W-:Y:S01]  /*0620*/  LEA.HI R0, R7.reuse, R7.reuse, RZ, 0x1 ;  /* 0x0000000707007211 */ /* 0x0c0fe200078f08ff */
[----:B------:R-:W-:Y:S01]  /*0630*/  USHF.R.S32.HI UR61, URZ, 0x1f, UR32 ;  /* 0x0000001f3f3d7899 */ /* 0x000fe20008011420 */
[----:B------:R-:W-:Y:S01]  /*0640*/  LEA.HI R10, R2, R7, RZ, 0x3 ;  /* 0x00000007020a7211 */ /* 0x000fe200078f18ff */
[----:B------:R-:W-:Y:S01]  /*0650*/  USHF.R.S32.HI UR60, URZ, 0x1f, UR35 ;  /* 0x0000001f3f3c7899 */ /* 0x000fe20008011423 */
[----:B------:R-:W-:Y:S01]  /*0660*/  LOP3.LUT R4, R0, 0x7fffffe, RZ, 0xc0, !PT ;  /* 0x07fffffe00047812 */ /* 0x000fe200078ec0ff */
[----:B------:R-:W-:Y:S01]  /*0670*/  UIMAD.WIDE.U32 UR42, UR36, UR44, URZ ;  /* 0x0000002c242a72a5 */ /* 0x000fe2000f8e003f */
[----:B------:R-:W-:Y:S01]  /*0680*/  LOP3.LUT R2, R10, 0xfffffff8, RZ, 0xc0, !PT ;  /* 0xfffffff80a027812 */ /* 0x000fe200078ec0ff */
[----:B------:R-:W-:Y:S01]  /*0690*/  UIMAD UR53, UR37, UR44, URZ ;  /* 0x0000002c253572a4 */ /* 0x000fe2000f8e023f */
[----:B------:R-:W-:Y:S01]  /*06a0*/  SHF.R.S32.HI R9, RZ, 0x6, R13 ;  /* 0x00000006ff097819 */ /* 0x000fe2000001140d */
[----:B------:R-:W-:Y:S01]  /*06b0*/  IMAD.IADD R16, R7, 0x1, -R4 ;  /* 0x0000000107107824 */ /* 0x000fe200078e0a04 */
[----:B------:R-:W-:Y:S01]  /*06c0*/  LOP3.LUT R3, R5, 0x7fffffe, RZ, 0xc0, !PT ;  /* 0x07fffffe05037812 */ /* 0x000fe200078ec0ff */
[----:B------:R-:W-:Y:S01]  /*06d0*/  IMAD.IADD R13, R7, 0x1, -R2 ;  /* 0x00000001070d7824 */ /* 0x000fe200078e0a02 */
[C---:B------:R-:W-:Y:S01]  /*06e0*/  LEA.HI R7, R8.reuse, R8, RZ, 0x1 ;  /* 0x0000000808077211 */ /* 0x040fe200078f08ff */
[----:B------:R-:W-:Y:S01]  /*06f0*/  IMAD R2, R9, 0x4, R15 ;  /* 0x0000000409027824 */ /* 0x000fe200078e020f */
[C---:B------:R-:W-:Y:S01]  /*0700*/  LOP3.LUT P2, RZ, R8.reuse, 0x2, RZ, 0xc0, !PT ;  /* 0x0000000208ff7812 */ /* 0x040fe2000784c0ff */
[----:B------:R-:W-:Y:S01]  /*0710*/  IMAD.IADD R4, R11, 0x1, -R3 ;  /* 0x000000010b047824 */ /* 0x000fe200078e0a03 */
[----:B------:R-:W-:Y:S01]  /*0720*/  LOP3.LUT R3, R8, 0x1, RZ, 0xc0, !PT ;  /* 0x0000000108037812 */ /* 0x000fe200078ec0ff */
[----:B------:R-:W-:Y:S01]  /*0730*/  USHF.R.S32.HI UR55, URZ, 0x1f, UR48 ;  /* 0x0000001f3f377899 */ /* 0x000fe20008011430 */
[----:B------:R-:W-:Y:S01]  /*0740*/  LOP3.LUT P5, RZ, R13, 0x2, RZ, 0xc0, !PT ;  /* 0x000000020dff7812 */ /* 0x000fe200078ac0ff */
[----:B------:R-:W-:Y:S01]  /*0750*/  IMAD R17, R2, 0x8, R4 ;  /* 0x0000000802117824 */ /* 0x000fe200078e0204 */
[--C-:B------:R-:W-:Y:S01]  /*0760*/  SHF.R.S32.HI R4, RZ, 0x1, R0.reuse ;  /* 0x00000001ff047819 */ /* 0x100fe20000011400 */
[----:B------:R-:W-:Y:S01]  /*0770*/  UIMAD UR52, UR5, UR52, URZ ;  /* 0x00000034053472a4 */ /* 0x000fe2000f8e023f */
[----:B------:R-:W-:Y:S01]  /*0780*/  SHF.R.S32.HI R0, RZ, 0x1f, R0 ;  /* 0x0000001fff007819 */ /* 0x000fe20000011400 */
[----:B------:R-:W-:Y:S01]  /*0790*/  @!UP5 UIMAD UR51, UR6, UR51, URZ ;  /* 0x000000330633d2a4 */ /* 0x000fe2000f8e023f */
[----:B------:R-:W-:Y:S01]  /*07a0*/  ISETP.NE.U32.AND P3, PT, R3, 0x1, PT ;  /* 0x000000010300780c */ /* 0x000fe20003f65070 */
[----:B------:R-:W-:Y:S01]  /*07b0*/  IMAD.SHL.U32 R3, R11, 0x40, RZ ;  /* 0x000000400b037824 */ /* 0x000fe200078e00ff */
[----:B------:R-:W-:Y:S01]  /*07c0*/  LEA.HI R2, R0, R4, RZ, 0x2 ;  /* 0x0000000400027211 */ /* 0x000fe200078f10ff */
[----:B------:R-:W-:Y:S01]  /*07d0*/  USHF.R.S32.HI UR50, URZ, 0x1f, UR46 ;  /* 0x0000001f3f327899 */ /* 0x000fe2000801142e */
[----:B------:R-:W-:Y:S01]  /*07e0*/  SHF.R.S32.HI R0, RZ, 0x1, R5 ;  /* 0x00000001ff007819 */ /* 0x000fe20000011405 */
[----:B------:R-:W-:Y:S01]  /*07f0*/  USHF.R.S32.HI UR49, URZ, 0x1f, UR41 ;  /* 0x0000001f3f317899 */ /* 0x000fe20008011429 */
[----:B------:R-:W-:Y:S01]  /*0800*/  LOP3.LUT R5, R3, 0x1c0, RZ, 0xc0, !PT ;  /* 0x000001c003057812 */ /* 0x000fe200078ec0ff */
[----:B------:R-:W-:Y:S01]  /*0810*/  UMOV UR40, 0xffffd000 ;  /* 0xffffd00000287882 */ /* 0x000fe20000000000 */
[C---:B------:R-:W-:Y:S01]  /*0820*/  LOP3.LUT P4, RZ, R0.reuse, 0x2, RZ, 0xc0, !PT ;  /* 0x0000000200ff7812 */ /* 0x040fe2000788c0ff */
[----:B------:R-:W-:Y:S01]  /*0830*/  IMAD.SHL.U32 R0, R0, 0x40, RZ ;  /* 0x0000004000007824 */ /* 0x000fe200078e00ff */
[----:B------:R-:W-:Y:S01]  /*0840*/  LOP3.LUT R3, R2, 0xfffffffc, RZ, 0xc0, !PT ;  /* 0xfffffffc02037812 */ /* 0x000fe200078ec0ff */
[----:B------:R-:W-:Y:S01]  /*0850*/  IMAD.SHL.U32 R2, R12, 0x10, RZ ;  /* 0x000000100c027824 */ /* 0x000fe200078e00ff */
[----:B------:R-:W-:-:S02]  /*0860*/  LOP3.LUT P6, RZ, R13, 0x4, RZ, 0xc0, !PT ;  /* 0x000000040dff7812 */ /* 0x000fc400078cc0ff */
[----:B------:R-:W-:Y:S01]  /*0870*/  LOP3.LUT R0, R0, 0xc0, RZ, 0xc0, !PT ;  /* 0x000000c000007812 */ /* 0x000fe200078ec0ff */
[----:B------:R-:W-:Y:S01]  /*0880*/  IMAD.IADD R11, R4, 0x1, -R3 ;  /* 0x00000001040b7824 */ /* 0x000fe200078e0a03 */
[----:B------:R-:W-:Y:S02]  /*0890*/  LOP3.LUT R2, R5, 0x30, R2, 0xf8, !PT ;  /* 0x0000003005027812 */ /* 0x000fe400078ef802 */
[----:B------:R-:W-:Y:S02]  /*08a0*/  LOP3.LUT R3, R0, 0x8, R14, 0xf8, !PT ;  /* 0x0000000800037812 */ /* 0x000fe400078ef80e */
[----:B------:R-:W-:Y:S02]  /*08b0*/  SHF.R.U32.HI R0, RZ, 0x3, R0 ;  /* 0x00000003ff007819 */ /* 0x000fe40000011600 */
[----:B------:R-:W-:Y:S02]  /*08c0*/  LOP3.LUT R4, R2, 0x8, R14, 0xf8, !PT ;  /* 0x0000000802047812 */ /* 0x000fe400078ef80e */
[----:B------:R-:W-:Y:S01]  /*08d0*/  LOP3.LUT R168, R3, R0, RZ, 0x3c, !PT ;  /* 0x0000000003a87212 */ /* 0x000fe200078e3cff */
[----:B------:R-:W-:Y:S01]  /*08e0*/  IMAD.SHL.U32 R3, R9, 0x20, RZ ;  /* 0x0000002009037824 */ /* 0x000fe200078e00ff */
[----:B------:R-:W-:-:S02]  /*08f0*/  LOP3.LUT R0, R7, 0x3fffffe, RZ, 0xc0, !PT ;  /* 0x03fffffe07007812 */ /* 0x000fc400078ec0ff */
        /* <DEDUP_REMOVED lines=8> */
[----:B------:R-:W-:Y:S02]  /*0980*/  SEL R197, R197, 0x10, !P3 ;  /* 0x00000010c5c57807 */ /* 0x000fe40005800000 */
        /* <DEDUP_REMOVED lines=8> */
[----:B------:R-:W-:-:S02]  /*0a10*/  SHF.R.S32.HI R2, RZ, 0x7, R19 ;  /* 0x00000007ff027819 */ /* 0x000fc40000011413 */
[----:B------:R-:W-:Y:S01]  /*0a20*/  LOP3.LUT R8, R4, R3, RZ, 0x3c, !PT ;  /* 0x0000000304087212 */ /* 0x000fe200078e3cff */
[----:B------:R-:W-:Y:S01]  /*0a30*/  IMAD R9, R6, 0x20, R0 ;  /* 0x0000002006097824 */ /* 0x000fe200078e0200 */
[----:B------:R-:W-:Y:S01]  /*0a40*/  SHF.R.S32.HI R0, RZ, 0x1, R7 ;  /* 0x00000001ff007819 */ /* 0x000fe20000011407 */
[----:B------:R-:W-:Y:S01]  /*0a50*/  IMAD.U32 R3, RZ, RZ, UR13 ;  /* 0x0000000dff037e24 */ /* 0x000fe2000f8e00ff */
[----:B------:R-:W-:Y:S01]  /*0a60*/  SHF.R.S32.HI R218, RZ, 0x2, R218 ;  /* 0x00000002ffda7819 */ /* 0x000fe200000114da */
[----:B------:R-:W-:Y:S01]  /*0a70*/  IMAD R3, R2, 0x1000, R5 ;  /* 0x0000100002037824 */ /* 0x000fe200078e0205 */
[C---:B------:R-:W-:Y:S01]  /*0a80*/  LOP3.LUT P1, RZ, R0.reuse, 0x2, RZ, 0xc0, !PT ;  /* 0x0000000200ff7812 */ /* 0x040fe2000782c0ff */
[----:B------:R-:W-:Y:S01]  /*0a90*/  IMAD.SHL.U32 R0, R0, 0x40, RZ ;  /* 0x0000004000007824 */ /* 0x000fe200078e00ff */
[----:B------:R-:W-:Y:S01]  /*0aa0*/  SEL R169, R178, 0xffffffe0, !P4 ;  /* 0xffffffe0b2a97807 */ /* 0x000fe20006000000 */
[----:B------:R-:W-:Y:S01]  /*0ab0*/  IMAD.SHL.U32 R2, R2, 0x8, RZ ;  /* 0x0000000802027824 */ /* 0x000fe200078e00ff */
[----:B------:R-:W-:Y:S01]  /*0ac0*/  LOP3.LUT P0, RZ, R11, 0x2, RZ, 0xc0, !PT ;  /* 0x000000020bff7812 */ /* 0x000fe2000780c0ff */
        /* <DEDUP_REMOVED lines=19> */
[----:B------:R-:W-:Y:S01]  /*0c00*/  SHF.R.U32.HI R6, RZ, 0x3, R0 ;  /* 0x00000003ff067819 */ /* 0x000fe20000011600 */
[----:B------:R-:W-:Y:S01]  /*0c10*/  IMAD R218, R242, 0x10, R218 ;  /* 0x00000010f2da7824 */ /* 0x000fe200078e02da */
[----:B------:R-:W-:Y:S01]  /*0c20*/  SHF.R.U32.HI R4, RZ, 0x3, R2 ;  /* 0x00000003ff047819 */ /* 0x000fe20000011602 */
[----:B------:R-:W-:Y:S01]  /*0c30*/  IMAD.IADD R169, R168, 0x1, R169 ;  /* 0x00000001a8a97824 */ /* 0x000fe200078e02a9 */
[--C-:B------:R-:W-:Y:S01]  /*0c40*/  LOP3.LUT R6, R6, R0, R5.reuse, 0x1e, !PT ;  /* 0x0000000006067212 */ /* 0x100fe200078e1e05 */
[----:B------:R-:W-:Y:S01]  /*0c50*/  IMAD.SHL.U32 R0, R16, 0x20, RZ ;  /* 0x0000002010007824 */ /* 0x000fe200078e00ff */
[----:B------:R-:W-:-:S02]  /*0c60*/  LOP3.LUT R5, R4, R2, R5, 0x1e, !PT ;  /* 0x0000000204057212 */ /* 0x000fc400078e1e05 */
[----:B------:R-:W-:Y:S01]  /*0c70*/  LOP3.LUT R2, R4, R7, R2, 0x1e, !PT ;  /* 0x0000000704027212 */ /* 0x000fe200078e1e02 */
[----:B------:R-:W-:Y:S01]  /*0c80*/  IMAD.U32 R173, R173, 0x200, R6 ;  /* 0x00000200adad7824 */ /* 0x000fe200078e0006 */
[----:B------:R-:W-:Y:S01]  /*0c90*/  LEA R235, R8, 0x9000, 0x1 ;  /* 0x0000900008eb7811 */ /* 0x000fe200078e08ff */
[----:B------:R-:W-:Y:S01]  /*0ca0*/  IMAD R179, R242, 0x200, R0 ;  /* 0x00000200f2b37824 */ /* 0x000fe200078e0200 */
[----:B------:R-:W-:Y:S01]  /*0cb0*/  @P2 IADD3 R198, R200, -0x20, RZ ;  /* 0xffffffe0c8c62810 */ /* 0x000fe20007ffe0ff */
[----:B------:R-:W-:Y:S01]  /*0cc0*/  IMAD.IADD R177, R0, 0x1, R2 ;  /* 0x0000000100b17824 */ /* 0x000fe200078e0202 */
[----:B------:R-:W-:Y:S01]  /*0cd0*/  LEA R173, R173, 0x15000, 0x1 ;  /* 0x00015000adad7811 */ /* 0x000fe200078e08ff */
[----:B------:R-:W-:Y:S01]  /*0ce0*/  IMAD.IADD R179, R179, 0x1, R5 ;  /* 0x00000001b3b37824 */ /* 0x000fe200078e0205 */
[----:B------:R-:W-:Y:S01]  /*0cf0*/  IADD3 R236, R235, 0x20, RZ ;  /* 0x00000020ebec7810 */ /* 0x000fe20007ffe0ff */
[----:B------:R-:W-:Y:S01]  /*0d00*/  IMAD.SHL.U32 R2, R3, 0x2, RZ ;  /* 0x0000000203027824 */ /* 0x000fe200078e00ff */
[----:B------:R-:W-:Y:S01]  /*0d10*/  SEL R178, R178, 0xffffffe0, !P0 ;  /* 0xffffffe0b2b27807 */ /* 0x000fe20004000000 */
[----:B------:R-:W-:Y:S01]  /*0d20*/  IMAD.IADD R174, R173, 0x1, R174 ;  /* 0x00000001adae7824 */ /* 0x000fe200078e02ae */
[----:B------:R-:W-:Y:S01]  /*0d30*/  @P1 IADD3 R236, R235, -0x20, RZ ;  /* 0xffffffe0ebec1810 */ /* 0x000fe20007ffe0ff */
[----:B------:R-:W-:-:S02]  /*0d40*/  IMAD.IADD R176, R173, 0x1, R175 ;  /* 0x00000001adb07824 */ /* 0x000fc400078e02af */
[----:B------:R-:W-:Y:S02]  /*0d50*/  IMAD.IADD R197, R197, 0x1, R198 ;  /* 0x00000001c5c57824 */ /* 0x000fe400078e02c6 */
[----:B------:R-:W-:Y:S02]  /*0d60*/  IMAD.IADD R175, R174, 0x1, R175 ;  /* 0x00000001aeaf7824 */ /* 0x000fe400078e02af */
.L_x_605:
        /* <DEDUP_REMOVED lines=12> */
[----:B-123--:R-:W-:Y:S01]  /*0e30*/  IMAD.U32 R4, RZ, RZ, UR4 ;  /* 0x00000004ff047e24 */ /* 0x00efe2000f8e00ff */
        /* <DEDUP_REMOVED lines=40> */
.L_x_564:
        /* <DEDUP_REMOVED lines=59> */
.L_x_566:
        /* <DEDUP_REMOVED lines=18> */
.L_x_567:
        /* <DEDUP_REMOVED lines=71> */
.L_x_568:
[----:B------:R-:W-:Y:S02]  /*1a00*/  UMOV UR6, UR52 ;  /* 0x0000003400067c82 */ /* 0x000fe40008000000 */
.L_x_569:
[----:B------:R-:W1:Y:S01]  /*1a10*/  S2R R21, SR_TID.X ;  /* 0x0000000000157919 */ /* 0x000e620000002100 */
[----:B------:R-:W-:Y:S01]  /*1a20*/  UIADD3 UR4, UP4, UP3, UR4, UR46, UR48 ;  /* 0x0000002e04047290 */ /* 0x000fe2000fb9e030 */
[----:B------:R-:W-:Y:S01]  /*1a30*/  SHF.R.S32.HI R217, RZ, 0x1f, R216 ;  /* 0x0000001fffd97819 */ /* 0x000fe200000114d8 */
[----:B------:R-:W-:Y:S01]  /*1a40*/  IMAD.U32 R9, RZ, RZ, UR35 ;  /* 0x00000023ff097e24 */ /* 0x000fe2000f8e00ff */
[----:B------:R-:W-:Y:S01]  /*1a50*/  UIADD3 UR12, UR11, UR9, URZ ;  /* 0x000000090b0c7290 */ /* 0x000fe2000fffe03f */
[----:B------:R-:W-:Y:S01]  /*1a60*/  BSSY B1, `(.L_x_565) ;  /* 0x0000853000017945 */ /* 0x000fe20003800000 */
[----:B------:R-:W-:Y:S01]  /*1a70*/  UIADD3 UR30, UP2, UP1, UR13, UR4, UR16 ;  /* 0x000000040d1e7290 */ /* 0x000fe2000f95e010 */
[C---:B------:R-:W-:Y:S01]  /*1a80*/  IADD3 R14, R216.reuse, 0x20, RZ ;  /* 0x00000020d80e7810 */ /* 0x040fe20007ffe0ff */
[----:B------:R-:W-:Y:S01]  /*1a90*/  UIADD3.X UR4, UR7, UR50, UR55, UP4, UP3 ;  /* 0x0000003207047290 */ /* 0x000fe2000a7e6437 */
[----:B------:R-:W-:-:S03]  /*1aa0*/  IADD3 R16, R216, 0x40, RZ ;  /* 0x00000040d8107810 */ /* 0x000fc60007ffe0ff */
[----:B------:R-:W-:-:S03]  /*1ab0*/  UIADD3.X UR13, UR8, UR4, UR10, UP2, UP1 ;  /* 0x00000004080d7290 */ /* 0x000fc600097e240a */
        /* <DEDUP_REMOVED lines=9> */
[----:B------:R-:W-:Y:S02]  /*1b50*/  ULDC.64 UR4, c[0x0][0x370] ;  /* 0x0000dc0000047ab9 */ /* 0x000fe40000000a00 */
[----:B------:R-:W-:Y:S01]  /*1b60*/  SHF.R.S32.HI R20, RZ, 0x1f, R3 ;  /* 0x0000001fff147819 */ /* 0x000fe20000011403 */
[----:B------:R-:W-:Y:S01]  /*1b70*/  UIMAD UR4, UR31, UR4, URZ ;  /* 0x000000041f0472a4 */ /* 0x000fe2000f8e023f */
[----:B------:R-:W-:-:S03]  /*1b80*/  IADD3 R0, P0, R3, UR11, RZ ;  /* 0x0000000b03007c10 */ /* 0x000fc6000ff1e0ff */
[----:B------:R-:W-:Y:S01]  /*1b90*/  UIMAD UR7, UR11, UR5, UR4 ;  /* 0x000000050b0772a4 */ /* 0x000fe2000f8e0204 */
[----:B------:R-:W-:Y:S01]  /*1ba0*/  IADD3.X R7, R20, UR31, RZ, P0, !PT ;  /* 0x0000001f14077c10 */ /* 0x000fe200087fe4ff */
[----:B------:R-:W-:Y:S01]  /*1bb0*/  IMAD.WIDE.U32 R4, R0, c[0x0][0x190], R216 ;  /* 0x0000640000047a25 */ /* 0x000fe200078e00d8 */
[----:B------:R-:W-:Y:S02]  /*1bc0*/  UIADD3 UR4, UR11, UR6, URZ ;  /* 0x000000060b047290 */ /* 0x000fe4000fffe03f */
[----:B------:R-:W-:Y:S01]  /*1bd0*/  UMOV UR31, 0x4 ;  /* 0x00000004001f7882 */ /* 0x000fe20000000000 */
[----:B------:R-:W-:Y:S01]  /*1be0*/  IMAD R7, R7, c[0x0][0x190], RZ ;  /* 0x0000640007077a24 */ /* 0x000fe200078e02ff */
[----:B------:R-:W-:Y:S01]  /*1bf0*/  IADD3 R6, P0, R4, UR38, RZ ;  /* 0x0000002604067c10 */ /* 0x000fe2000ff1e0ff */
[----:B------:R-:W-:Y:S02]  /*1c00*/  ULDC UR38, c[0x0][0x2e8] ;  /* 0x0000ba0000267ab9 */ /* 0x000fe40000000800 */
[----:B------:R-:W-:-:S05]  /*1c10*/  IMAD R0, R0, c[0x0][0x194], R7 ;  /* 0x0000650000007a24 */ /* 0x000fca00078e0207 */
[----:B------:R-:W-:Y:S01]  /*1c20*/  IADD3.X R7, R5, UR33, R0, P0, !PT ;  /* 0x0000002105077c10 */ /* 0x000fe200087fe400 */
[----:B------:R-:W-:Y:S01]  /*1c30*/  IMAD.U32 R0, RZ, RZ, UR11 ;  /* 0x0000000bff007e24 */ /* 0x000fe2000f8e00ff */
[----:B------:R-:W-:Y:S01]  /*1c40*/  IADD3 R4, P0, R216, UR17, RZ ;  /* 0x00000011d8047c10 */ /* 0x000fe2000ff1e0ff */
[----:B------:R-:W-:Y:S02]  /*1c50*/  ULDC.64 UR16, c[0x0][0x3c8] ;  /* 0x0000f20000107ab9 */ /* 0x000fe40000000a00 */
[----:B------:R-:W-:Y:S01]  /*1c60*/  UIMAD.WIDE UR4, UR4, UR31, UR16 ;  /* 0x0000001f040472a5 */ /* 0x000fe2000f8e0210 */
[----:B------:R-:W-:Y:S01]  /*1c70*/  IADD3.X R5, R217, UR19, RZ, P0, !PT ;  /* 0x00000013d9057c10 */ /* 0x000fe200087fe4ff */
[----:B------:R-:W-:-:S04]  /*1c80*/  IMAD.WIDE.U32 R6, R9, c[0x0][0x1a8], R6 ;  /* 0x00006a0009067a25 */ /* 0x000fc800078e0006 */
[----:B------:R-:W-:Y:S01]  /*1c90*/  IMAD.WIDE.U32 R4, R0, c[0x0][0x370], R4 ;  /* 0x0000dc0000047a25 */ /* 0x000fe200078e0004 */
[----:B------:R-:W-:Y:S01]  /*1ca0*/  UMOV UR17, UR4 ;  /* 0x0000000400117c82 */ /* 0x000fe20008000000 */
[----:B------:R-:W-:Y:S01]  /*1cb0*/  LEA.HI R0, R22, R21, RZ, 0x5 ;  /* 0x0000001516007211 */ /* 0x000fe200078f28ff */
[----:B------:R-:W-:Y:S01]  /*1cc0*/  UIADD3 UR4, -UR18, UR21, UR24 ;  /* 0x0000001512047290 */ /* 0x000fe2000fffe118 */
[----:B------:R-:W-:Y:S01]  /*1cd0*/  IADD3 R10, R7, UR10, RZ ;  /* 0x0000000a070a7c10 */ /* 0x000fe2000fffe0ff */
[----:B------:R-:W-:Y:S01]  /*1ce0*/  IMAD R7, R20, c[0x0][0x370], RZ ;  /* 0x0000dc0014077a24 */ /* 0x000fe200078e02ff */
[----:B------:R-:W-:Y:S01]  /*1cf0*/  LOP3.LUT R8, R0, 0xffffffe0, RZ, 0xc0, !PT ;  /* 0xffffffe000087812 */ /* 0x000fe200078ec0ff */
[----:B------:R-:W-:Y:S01]  /*1d00*/  UIADD3 UR4, UR4, -UR38, URZ ;  /* 0x8000002604047290 */ /* 0x000fe2000fffe03f */
[----:B------:R-:W-:Y:S01]  /*1d10*/  SHF.R.S32.HI R0, RZ, 0x5, R0 ;  /* 0x00000005ff007819 */ /* 0x000fe20000011400 */
[----:B------:R-:W-:Y:S01]  /*1d20*/  UMOV UR16, UR5 ;  /* 0x0000000500107c82 */ /* 0x000fe20008000000 */
[----:B------:R-:W-:Y:S01]  /*1d30*/  IADD3 R5, R5, UR7, RZ ;  /* 0x0000000705057c10 */ /* 0x000fe2000fffe0ff */
[----:B------:R-:W-:Y:S01]  /*1d40*/  USHF.R.S32.HI UR19, URZ, 0x1f, UR4 ;  /* 0x0000001f3f137899 */ /* 0x000fe20008011404 */
[----:B------:R-:W-:Y:S01]  /*1d50*/  IMAD.IADD R18, R21, 0x1, -R8 ;  /* 0x0000000115127824 */ /* 0x000fe200078e0a08 */
[C---:B------:R-:W-:Y:S01]  /*1d60*/  LEA R205, P4, R6.reuse, c[0x0][0x160], 0x1 ;  /* 0x0000580006cd7a11 */ /* 0x040fe200078808ff */
[----:B------:R-:W-:Y:S01]  /*1d70*/  UIADD3 UR7, UR34, -0x1, URZ ;  /* 0xffffffff22077890 */ /* 0x000fe2000fffe03f */
[----:B------:R-:W-:Y:S01]  /*1d80*/  IMAD.WIDE.U32 R4, R9, c[0x0][0x378], R4 ;  /* 0x0000de0009047a25 */ /* 0x000fe200078e0004 */
[----:B------:R-:W-:Y:S01]  /*1d90*/  ULEA.HI UR19, UR19, UR4, URZ, 0x6 ;  /* 0x0000000413137291 */ /* 0x000fe2000f8f303f */
[----:B------:R-:W-:-:S02]  /*1da0*/  LEA.HI.X R203, R6, c[0x0][0x164], R10, 0x1, P4 ;  /* 0x0000590006cb7a11 */ /* 0x000fc400020f0c0a */
[----:B------:R-:W-:Y:S01]  /*1db0*/  IMAD R0, R0, UR47, R18 ;  /* 0x0000002f00007c24 */ /* 0x000fe2000f8e0212 */
[----:B------:R-:W-:Y:S01]  /*1dc0*/  USHF.R.S32.HI UR19, URZ, 0x6, UR19 ;  /* 0x000000063f137899 */ /* 0x000fe20008011413 */
[----:B------:R-:W-:Y:S01]  /*1dd0*/  IMAD R9, R3, c[0x0][0x374], R7 ;  /* 0x0000dd0003097a24 */ /* 0x000fe200078e0207 */
[----:B------:R-:W-:Y:S01]  /*1de0*/  IADD3 R5, R5, UR8, RZ ;  /* 0x0000000805057c10 */ /* 0x000fe2000fffe0ff */
[----:B------:R-:W-:Y:S01]  /*1df0*/  ULDC.64 UR4, c[0x0][0x200] ;  /* 0x0000800000047ab9 */ /* 0x000fe20000000a00 */
[C---:B------:R-:W-:Y:S01]  /*1e00*/  IADD3 R8, P0, R0.reuse, UR30, RZ ;  /* 0x0000001e00087c10 */ /* 0x040fe2000ff1e0ff */
[----:B------:R-:W-:Y:S02]  /*1e10*/  UISETP.LT.AND UP1, UPT, URZ, UR19, UPT ;  /* 0x000000133f00728c */ /* 0x000fe4000bf21270 */
[----:B------:R-:W-:Y:S01]  /*1e20*/  IMAD.WIDE.U32 R4, R3, c[0x0][0x370], R4 ;  /* 0x0000dc0003047a25 */ /* 0x000fe200078e0004 */
[----:B------:R-:W-:Y:S01]  /*1e30*/  LEA.HI.X.SX32 R7, R0, UR13, 0x1, P0 ;  /* 0x0000000d00077c11 */ /* 0x000fe200080f0eff */
[----:B------:R-:W-:Y:S01]  /*1e40*/  USEL UR19, URZ, UR19, !UP1 ;  /* 0x000000133f137287 */ /* 0x000fe2000c800000 */
[----:B------:R-:W-:Y:S01]  /*1e50*/  LEA R202, P2, R8, c[0x0][0x350], 0x2 ;  /* 0x0000d40008ca7a11 */ /* 0x000fe200078410ff */
[----:B------:R-:W-:Y:S01]  /*1e60*/  IMAD.IADD R0, R5, 0x1, R9 ;  /* 0x0000000105007824 */ /* 0x000fe200078e0209 */
[----:B------:R-:W-:Y:S01]  /*1e70*/  LEA R206, P3, R4, c[0x0][0x330], 0x1 ;  /* 0x0000cc0004ce7a11 */ /* 0x000fe200078608ff */
[----:B------:R-:W-:Y:S01]  /*1e80*/  UISETP.GT.AND UP1, UPT, UR34, UR19, UPT ;  /* 0x000000132200728c */ /* 0x000fe2000bf24270 */
[----:B------:R-:W-:Y:S01]  /*1e90*/  LEA.HI.X R201, R8, c[0x0][0x354], R7, 0x2, P2 ;  /* 0x0000d50008c97a11 */ /* 0x000fe200010f1407 */
[----:B------:R-:W-:Y:S01]  /*1ea0*/  UIMAD.WIDE UR12, UR12, UR31, UR4 ;  /* 0x0000001f0c0c72a5 */ /* 0x000fe2000f8e0204 */
[----:B------:R-:W-:-:S03]  /*1eb0*/  LEA.HI.X R204, R4, c[0x0][0x334], R0, 0x1, P3 ;  /* 0x0000cd0004cc7a11 */ /* 0x000fc600018f0c00 */
[----:B------:R-:W-:-:S13]  /*1ec0*/  PLOP3.LUT P0, PT, PT, PT, UP1, 0x80, 0x0 ;  /* 0x000000000000781c */ /* 0x000fda0003f0f018 */
        /* <DEDUP_REMOVED lines=19> */
.L_x_571:
        /* <DEDUP_REMOVED lines=18> */
.L_x_572:
        /* <DEDUP_REMOVED lines=32> */
.L_x_574:
[----:B------:R-:W-:Y:S05]  /*2320*/  BSYNC B0 ;  /* 0x0000000000007941 */ /* 0x000fea0003800000 */
.L_x_573:
        /* <DEDUP_REMOVED lines=19> */
.L_x_576:
[----:B------:R-:W-:Y:S05]  /*2460*/  BSYNC B0 ;  /* 0x0000000000007941 */ /* 0x000fea0003800000 */
.L_x_575:
        /* <DEDUP_REMOVED lines=29> */
.L_x_578:
[----:B------:R-:W-:Y:S05]  /*2640*/  BSYNC B0 ;  /* 0x0000000000007941 */ /* 0x000fea0003800000 */
.L_x_577:
        /* <DEDUP_REMOVED lines=18> */
.L_x_570:
[----:B------:R-:W-:Y:S01]  /*2770*/  PLOP3.LUT P0, PT, PT, PT, UP6, 0x80, 0x0 ;  /* 0x000000000000781c */ /* 0x000fe20003f0f068 */
[----:B------:R-:W-:Y:S01]  /*2780*/  ULEA.HI UR4, UR7, UR7, URZ, 0x1 ;  /* 0x0000000707047291 */ /* 0x000fe2000f8f083f */
[----:B------:R-:W-:Y:S01]  /*2790*/  IMAD.SHL.U32 R0, R241, 0x2, RZ ;  /* 0x00000002f1007824 */ /* 0x000fe200078e00ff */
[----:B------:R-:W-:Y:S02]  /*27a0*/  BSSY B0, `(.L_x_580) ;  /* 0x0000028000007945 */ /* 0x000fe40003800000 */
[----:B------:R-:W-:-:S04]  /*27b0*/  ULOP3.LUT UR4, UR4, 0xfffffffe, URZ, 0xc0, !UPT ;  /* 0xfffffffe04047892 */ /* 0x000fc8000f8ec03f */
[----:B------:R-:W-:-:S04]  /*27c0*/  UIADD3 UR4, UR7, -UR4, URZ ;  /* 0x8000000407047290 */ /* 0x000fc8000fffe03f */
[----:B------:R-:W-:Y:S01]  /*27d0*/  @P0 BAR.SYNC.DEFER_BLOCKING 0x0 ;  /* 0x0000000000000b1d */ /* 0x000fe20000010000 */
[----:B------:R-:W-:Y:S02]  /*27e0*/  UISETP.NE.AND UP0, UPT, UR4, 0x1, UPT ;  /* 0x000000010400788c */ /* 0x000fe4000bf05270 */
[----:B------:R-:W-:-:S06]  /*27f0*/  UIMAD UR4, UR7, -0x40, UR21 ;  /* 0xffffffc0070478a4 */ /* 0x000fcc000f8e0215 */
[----:B------:R-:W-:-:S13]  /*2800*/  ISETP.GE.AND P1, PT, R3, UR4, PT ;  /* 0x0000000403007c0c */ /* 0x000fda000bf26270 */
        /* <DEDUP_REMOVED lines=33> */
.L_x_581:
[----:B------:R-:W-:Y:S05]  /*2a20*/  BSYNC B0 ;  /* 0x0000000000007941 */ /* 0x000fea0003800000 */
.L_x_580:
        /* <DEDUP_REMOVED lines=19> */
.L_x_583:
        /* <DEDUP_REMOVED lines=34> */
.L_x_584:
[----:B------:R-:W-:Y:S05]  /*2d80*/  BSYNC B0 ;  /* 0x0000000000007941 */ /* 0x000fea0003800000 */
.L_x_582:
[C---:B--2---:R-:W-:Y:S01]  /*2d90*/  IADD3 R6, R218.reuse, 0x28, RZ ;  /* 0x00000028da067810 */ /* 0x044fe20007ffe0ff */
[----:B------:R-:W-:Y:S01]  /*2da0*/  ULDC.64 UR8, c[0x0][0x198] ;  /* 0x0000660000087ab9 */ /* 0x000fe20000000a00 */
[C---:B------:R-:W-:Y:S01]  /*2db0*/  IADD3 R5, R218.reuse, 0x8, RZ ;  /* 0x00000008da057810 */ /* 0x040fe20007ffe0ff */
[----:B------:R-:W-:Y:S01]  /*2dc0*/  IMAD.MOV.U32 R224, RZ, RZ, 0x7f800000 ;  /* 0x7f800000ffe07424 */ /* 0x000fe200078e00ff */
[----:B------:R-:W-:Y:S01]  /*2dd0*/  IADD3 R4, R218, 0x20, RZ ;  /* 0x00000020da047810 */ /* 0x000fe20007ffe0ff */
[----:B------:R-:W-:Y:S01]  /*2de0*/  UIMAD UR5, UR20, UR8, URZ ;  /* 0x00000008140572a4 */ /* 0x000fe2000f8e023f */
[----:B------:R-:W-:Y:S01]  /*2df0*/  ISETP.GE.AND P1, PT, R6, UR4, PT ;  /* 0x0000000406007c0c */ /* 0x000fe2000bf26270 */
[----:B------:R-:W-:Y:S01]  /*2e00*/  IMAD.MOV.U32 R222, RZ, RZ, 0x7f800000 ;  /* 0x7f800000ffde7424 */ /* 0x000fe200078e00ff */
[----:B------:R-:W-:Y:S02]  /*2e10*/  ISETP.GE.AND P3, PT, R5, UR4, PT ;  /* 0x0000000405007c0c */ /* 0x000fe4000bf66270 */
[----:B------:R-:W-:-:S02]  /*2e20*/  ISETP.GE.AND P4, PT, R218, UR4, PT ;  /* 0x00000004da007c0c */ /* 0x000fc4000bf86270 */
[----:B------:R-:W-:Y:S02]  /*2e30*/  MOV R223, 0x7f800000 ;  /* 0x7f80000000df7802 */ /* 0x000fe40000000f00 */
[----:B------:R-:W-:Y:S02]  /*2e40*/  MOV R219, 0x7f800000 ;  /* 0x7f80000000db7802 */ /* 0x000fe40000000f00 */
[----:B------:R-:W-:Y:S01]  /*2e50*/  MOV R7, 0x4 ;  /* 0x0000000400077802 */ /* 0x000fe20000000f00 */
[----:B------:R-:W-:Y:S01]  /*2e60*/  IMAD.U32 R17, RZ, RZ, UR24 ;  /* 0x00000018ff117e24 */ /* 0x000fe2000f8e00ff */
[----:B------:R-:W-:Y:S01]  /*2e70*/  ISETP.GE.AND P2, PT, R4, UR4, PT ;  /* 0x0000000404007c0c */ /* 0x000fe2000bf46270 */
[----:B------:R-:W-:Y:S01]  /*2e80*/  UIMAD UR4, UR23, -0x80, UR18 ;  /* 0xffffff80170478a4 */ /* 0x000fe2000f8e0212 */
[----:B------:R-:W-:Y:S01]  /*2e90*/  IMAD.MOV.U32 R4, RZ, RZ, 0x4 ;  /* 0x00000004ff047424 */ /* 0x000fe200078e00ff */
[----:B------:R-:W-:Y:S01]  /*2ea0*/  UIMAD UR5, UR24, UR9, UR5 ;  /* 0x00000009180572a4 */ /* 0x000fe2000f8e0205 */
[----:B------:R-:W-:-:S03]  /*2eb0*/  @!P1 IMAD.WIDE R6, R6, R7, UR12 ;  /* 0x0000000c06069e25 */ /* 0x000fc6000f8e0207 */
[----:B------:R-:W-:Y:S01]  /*2ec0*/  ISETP.GE.AND P6, PT, R3, UR4, PT ;  /* 0x0000000403007c0c */ /* 0x000fe2000bfc6270 */
[----:B------:R-:W-:Y:S01]  /*2ed0*/  IMAD.WIDE R4, R218, R4, UR12 ;  /* 0x0000000cda047e25 */ /* 0x000fe2000f8e0204 */
[----:B------:R2:W5:Y:S03]  /*2ee0*/  @!P1 LDG.E R222, [R6.64] ;  /* 0x0000000e06de9981 */ /* 0x000566000c1e1900 */
[----:B------:R-:W-:Y:S01]  /*2ef0*/  IMAD.U32 R8, RZ, RZ, UR5 ;  /* 0x00000005ff087e24 */ /* 0x000fe2000f8e00ff */
[----:B------:R3:W5:Y:S04]  /*2f00*/  @!P4 LDG.E R223, [R4.64] ;  /* 0x0000000e04dfc981 */ /* 0x000768000c1e1900 */
[----:B------:R3:W5:Y:S04]  /*2f10*/  @!P3 LDG.E R224, [R4.64+0x20] ;  /* 0x0000200e04e0b981 */ /* 0x000768000c1e1900 */
[----:B------:R3:W5:Y:S04]  /*2f20*/  @!P2 LDG.E R219, [R4.64+0x80] ;  /* 0x0000800e04dba981 */ /* 0x000768000c1e1900 */
[----:B------:R4:W-:Y:S04]  /*2f30*/  @P6 STS [R0+0x9000], RZ ;  /* 0x009000ff00006388 */ /* 0x0009e80000000800 */
[----:B------:R4:W-:Y:S04]  /*2f40*/  @P6 STS [R0+0x9004], RZ ;  /* 0x009004ff00006388 */ /* 0x0009e80000000800 */
[----:B------:R4:W-:Y:S04]  /*2f50*/  @P6 STS.64 [R0+0x9008], RZ ;  /* 0x009008ff00006388 */ /* 0x0009e80000000a00 */
[----:B------:R4:W-:Y:S04]  /*2f60*/  @P6 STS.128 [R0+0xb000], RZ ;  /* 0x00b000ff00006388 */ /* 0x0009e80000000c00 */
[----:B------:R4:W-:Y:S01]  /*2f70*/  @P6 STS.128 [R0+0xd000], RZ ;  /* 0x00d000ff00006388 */ /* 0x0009e20000000c00 */
[----:B---3--:R-:W-:-:S05]  /*2f80*/  IMAD.WIDE.U32 R4, R17, c[0x0][0x198], R216 ;  /* 0x0000660011047a25 */ /* 0x008fca00078e00d8 */
[----:B--2---:R-:W-:Y:S01]  /*2f90*/  IADD3 R6, P1, R4, UR25, RZ ;  /* 0x0000001904067c10 */ /* 0x004fe2000ff3e0ff */
[----:B------:R-:W-:-:S03]  /*2fa0*/  IMAD R4, R19, c[0x0][0x1b0], RZ ;  /* 0x00006c0013047a24 */ /* 0x000fc600078e02ff */
[----:B------:R-:W-:Y:S01]  /*2fb0*/  IADD3.X R7, R5, UR29, R8, P1, !PT ;  /* 0x0000001d05077c10 */ /* 0x000fe20008ffe408 */
[C---:B------:R-:W-:Y:S01]  /*2fc0*/  IMAD R4, R15.reuse, c[0x0][0x1b4], R4 ;  /* 0x00006d000f047a24 */ /* 0x040fe200078e0204 */
[----:B------:R-:W-:Y:S03]  /*2fd0*/  BSSY B0, `(.L_x_585) ;  /* 0x0000025000007945 */ /* 0x000fe60003800000 */
[----:B------:R-:W-:-:S05]  /*2fe0*/  IMAD.WIDE.U32 R6, R15, c[0x0][0x1b0], R6 ;  /* 0x00006c000f067a25 */ /* 0x000fca00078e0006 */
[----:B------:R-:W-:Y:S01]  /*2ff0*/  IADD3 R13, R7, R4, RZ ;  /* 0x00000004070d7210 */ /* 0x000fe20007ffe0ff */
        /* <DEDUP_REMOVED lines=34> */
.L_x_586:
[----:B----4-:R-:W-:Y:S05]  /*3220*/  BSYNC B0 ;  /* 0x0000000000007941 */ /* 0x010fea0003800000 */
.L_x_585:
        /* <DEDUP_REMOVED lines=39> */
.L_x_588:
[----:B------:R-:W-:Y:S05]  /*34a0*/  BSYNC B0 ;  /* 0x0000000000007941 */ /* 0x000fea0003800000 */
.L_x_587:
        /* <DEDUP_REMOVED lines=51> */
.L_x_590:
[----:B------:R-:W-:Y:S05]  /*37e0*/  BSYNC B0 ;  /* 0x0000000000007941 */ /* 0x000fea0003800000 */
.L_x_589:
        /* <DEDUP_REMOVED lines=36> */
.L_x_592:
[----:B------:R-:W-:Y:S05]  /*3a30*/  BSYNC B0 ;  /* 0x0000000000007941 */ /* 0x000fea0003800000 */
.L_x_591:
[----:B------:R-:W-:Y:S01]  /*3a40*/  ULDC.64 UR8, c[0x0][0x318] ;  /* 0x0000c60000087ab9 */ /* 0x000fe20000000a00 */
[----:B--2---:R-:W-:Y:S01]  /*3a50*/  IMAD.MOV.U32 R8, RZ, RZ, c[0x0][0x308] ;  /* 0x0000c200ff087624 */ /* 0x004fe200078e00ff */
[----:B------:R-:W-:Y:S01]  /*3a60*/  UISETP.NE.U32.AND UP1, UPT, URZ, UR8, UPT ;  /* 0x000000083f00728c */ /* 0x000fe2000bf25070 */
[----:B------:R-:W-:Y:S01]  /*3a70*/  MOV R9, c[0x0][0x30c] ;  /* 0x0000c30000097a02 */ /* 0x000fe20000000f00 */
[----:B------:R-:W-:Y:S01]  /*3a80*/  ULDC.64 UR10, c[0x0][0x320] ;  /* 0x0000c800000a7ab9 */ /* 0x000fe20000000a00 */
[----:B------:R-:W2:Y:S01]  /*3a90*/  S2R R7, SR_TID.X ;  /* 0x0000000000077919 */ /* 0x000ea20000002100 */
[----:B------:R-:W-:Y:S01]  /*3aa0*/  UISETP.NE.AND.EX UP1, UPT, URZ, UR9, UPT, UP1 ;  /* 0x000000093f00728c */ /* 0x000fe2000bf25310 */
[----:B-1-34-:R-:W-:Y:S01]  /*3ab0*/  LEA.HI R0, R22, R21, RZ, 0x6 ;  /* 0x0000001516007211 */ /* 0x01afe200078f30ff */
[----:B------:R-:W-:Y:S01]  /*3ac0*/  IMAD.U32 R3, RZ, RZ, UR23 ;  /* 0x00000017ff037e24 */ /* 0x000fe2000f8e00ff */
[----:B------:R-:W0:Y:S03]  /*3ad0*/  LDGDEPBAR ;  /* 0x00000000000079af */ /* 0x000e260000000000 */
[----:B------:R-:W-:-:S05]  /*3ae0*/  PLOP3.LUT P1, PT, PT, PT, UP1, 0x80, 0x0 ;  /* 0x000000000000781c */ /* 0x000fca0003f2f018 */
[----:B------:R-:W-:Y:S02]  /*3af0*/  @UP1 UIMAD UR6, UR39, UR10, URZ ;  /* 0x0000000a270612a4 */ /* 0x000fe4000f8e023f */
[----:B------:R-:W-:Y:S02]  /*3b00*/  @UP1 UMOV UR4, UR35 ;  /* 0x0000002300041c82 */ /* 0x000fe40008000000 */
[----:B------:R-:W-:Y:S02]  /*3b10*/  @UP1 UMOV UR5, UR59 ;  /* 0x0000003b00051c82 */ /* 0x000fe40008000000 */
[----:B------:R-:W-:Y:S02]  /*3b20*/  @UP1 UIMAD.WIDE.U32 UR4, UR32, UR10, UR4 ;  /* 0x0000000a200412a5 */ /* 0x000fe4000f8e0004 */
[----:B------:R-:W-:Y:S02]  /*3b30*/  @UP1 UIMAD UR11, UR32, UR11, UR6 ;  /* 0x0000000b200b12a4 */ /* 0x000fe4000f8e0206 */
[----:B------:R-:W-:-:S02]  /*3b40*/  @UP1 ULEA UR8, UP0, UR4, UR8, 0x2 ;  /* 0x0000000804081291 */ /* 0x000fc4000f80103f */
[----:B------:R-:W-:-:S04]  /*3b50*/  @UP1 UIADD3 UR11, UR5, UR11, URZ ;  /* 0x0000000b050b1290 */ /* 0x000fc8000fffe03f */
[----:B------:R-:W-:Y:S01]  /*3b60*/  @UP1 ULEA.HI.X UR9, UR4, UR9, UR11, 0x2, UP0 ;  /* 0x0000000904091291 */ /* 0x000fe200080f140b */
[----:B------:R-:W-:-:S05]  /*3b70*/  IMAD.U32 R4, RZ, RZ, UR8 ;  /* 0x00000008ff047e24 */ /* 0x000fca000f8e00ff */
[----:B------:R-:W-:-:S05]  /*3b80*/  IMAD.U32 R5, RZ, RZ, UR9 ;  /* 0x00000009ff057e24 */ /* 0x000fca000f8e00ff */
[----:B------:R1:W3:Y:S04]  /*3b90*/  @P1 LDG.E R6, [R4.64] ;  /* 0x0000000e04061981 */ /* 0x0002e8000c1e1900 */
[----:B-1----:R1:W4:Y:S04]  /*3ba0*/  LDG.E.64 R4, [R8.64+0x8] ;  /* 0x0000080e08047981 */ /* 0x002328000c1e1b00 */
[----:B-1----:R-:W4:Y:S01]  /*3bb0*/  LDG.E.64 R8, [R8.64] ;  /* 0x0000000e08087981 */ /* 0x002f22000c1e1b00 */
[----:B------:R-:W-:Y:S01]  /*3bc0*/  SHF.R.S32.HI R0, RZ, 0x6, R0 ;  /* 0x00000006ff007819 */ /* 0x000fe20000011400 */
[----:B------:R-:W3:Y:S01]  /*3bd0*/  @P1 MUFU.RCP R10, c[0x0][0x238] ;  /* 0x00008e00000a1b08 */ /* 0x000ee20000001000 */
[----:B--2---:R-:W-:Y:S01]  /*3be0*/  IMAD.SHL.U32 R7, R7, 0x2, RZ ;  /* 0x0000000207077824 */ /* 0x004fe200078e00ff */
[C---:B------:R-:W-:Y:S01]  /*3bf0*/  IADD3 R170, R179.reuse, 0x1800, RZ ;  /* 0x00001800b3aa7810 */ /* 0x040fe20007ffe0ff */
[----:B------:R-:W-:Y:S01]  /*3c00*/  IMAD.SHL.U32 R171, R179, 0x2, RZ ;  /* 0x00000002b3ab7824 */ /* 0x000fe200078e00ff */
[----:B------:R-:W-:Y:S01]  /*3c10*/  UIADD3 UR20, UR21, 0x80, UR24 ;  /* 0x0000008015147890 */ /* 0x000fe2000fffe018 */
[----:B------:R-:W-:Y:S01]  /*3c20*/  IMAD R11, R3, 0x4, R0 ;  /* 0x00000004030b7824 */ /* 0x000fe200078e0200 */
[----:B------:R-:W-:Y:S01]  /*3c30*/  SHF.R.S32.HI R3, RZ, 0x1f, R18 ;  /* 0x0000001fff037819 */ /* 0x000fe20000011412 */
[----:B------:R-:W-:Y:S01]  /*3c40*/  IMAD.SHL.U32 R196, R0, 0x20, RZ ;  /* 0x0000002000c47824 */ /* 0x000fe200078e00ff */
[----:B------:R-:W-:Y:S01]  /*3c50*/  SEL R170, R170, R179, !P0 ;  /* 0x000000b3aaaa7207 */ /* 0x000fe20004000000 */
[----:B------:R-:W-:Y:S01]  /*3c60*/  IMAD.MOV.U32 R207, RZ, RZ, R195 ;  /* 0x000000ffffcf7224 */ /* 0x000fe200078e00c3 */
[----:B------:R-:W-:Y:S01]  /*3c70*/  CS2R R126, SRZ ;  /* 0x00000000007e7805 */ /* 0x000fe2000001ff00 */
[----:B------:R-:W-:Y:S01]  /*3c80*/  CS2R R124, SRZ ;  /* 0x00000000007c7805 */ /* 0x000fe2000001ff00 */
[----:B------:R-:W-:Y:S01]  /*3c90*/  LOP3.LUT R196, R196, 0x6, R7, 0xf8, !PT ;  /* 0x00000006c4c47812 */ /* 0x000fe200078ef807 */
[----:B------:R-:W-:Y:S01]  /*3ca0*/  CS2R R130, SRZ ;  /* 0x0000000000827805 */ /* 0x000fe2000001ff00 */
[----:B------:R-:W-:Y:S01]  /*3cb0*/  MOV R7, UR23 ;  /* 0x0000001700077c02 */ /* 0x000fe20008000f00 */
[----:B------:R-:W-:Y:S01]  /*3cc0*/  CS2R R128, SRZ ;  /* 0x0000000000807805 */ /* 0x000fe2000001ff00 */
[----:B------:R-:W-:Y:S01]  /*3cd0*/  CS2R R122, SRZ ;  /* 0x00000000007a7805 */ /* 0x000fe2000001ff00 */
[----:B------:R-:W-:Y:S01]  /*3ce0*/  CS2R R120, SRZ ;  /* 0x0000000000787805 */ /* 0x000fe2000001ff00 */
[----:B------:R-:W-:Y:S01]  /*3cf0*/  CS2R R118, SRZ ;  /* 0x0000000000767805 */ /* 0x000fe2000001ff00 */
[----:B------:R-:W-:Y:S01]  /*3d00*/  IMAD R196, R7, 0x80, R196 ;  /* 0x0000008007c47824 */ /* 0x000fe200078e02c4 */
[----:B------:R-:W-:Y:S01]  /*3d10*/  CS2R R116, SRZ ;  /* 0x0000000000747805 */ /* 0x000fe2000001ff00 */
[----:B------:R-:W-:Y:S01]  /*3d20*/  CS2R R110, SRZ ;  /* 0x00000000006e7805 */ /* 0x000fe2000001ff00 */
[----:B------:R-:W-:Y:S01]  /*3d30*/  CS2R R108, SRZ ;  /* 0x00000000006c7805 */ /* 0x000fe2000001ff00 */
[----:B------:R1:W2:Y:S01]  /*3d40*/  I2F R208, R196 ;  /* 0x000000c400d07306 */ /* 0x0002a20000201400 */
[C---:B------:R-:W-:Y:S01]  /*3d50*/  IADD3 R215, R196.reuse, 0x19, RZ ;  /* 0x00000019c4d77810 */ /* 0x040fe20007ffe0ff */
[----:B------:R-:W-:Y:S01]  /*3d60*/  CS2R R114, SRZ ;  /* 0x0000000000727805 */ /* 0x000fe2000001ff00 */
[C---:B------:R-:W-:Y:S01]  /*3d70*/  IADD3 R214, R196.reuse, 0x18, RZ ;  /* 0x00000018c4d67810 */ /* 0x040fe20007ffe0ff */
[----:B------:R-:W-:Y:S01]  /*3d80*/  CS2R R112, SRZ ;  /* 0x0000000000707805 */ /* 0x000fe2000001ff00 */
[C---:B------:R-:W-:Y:S01]  /*3d90*/  IADD3 R213, R196.reuse, 0x11, RZ ;  /* 0x00000011c4d57810 */ /* 0x040fe20007ffe0ff */
[----:B------:R-:W-:Y:S01]  /*3da0*/  CS2R R106, SRZ ;  /* 0x00000000006a7805 */ /* 0x000fe2000001ff00 */
[C---:B------:R-:W-:Y:S01]  /*3db0*/  IADD3 R212, R196.reuse, 0x10, RZ ;  /* 0x00000010c4d47810 */ /* 0x040fe20007ffe0ff */
[----:B------:R-:W1:Y:S01]  /*3dc0*/  I2F R215, R215 ;  /* 0x000000d700d77306 */ /* 0x000e620000201400 */
[C---:B------:R-:W-:Y:S01]  /*3dd0*/  IADD3 R211, R196.reuse, 0x9, RZ ;  /* 0x00000009c4d37810 */ /* 0x040fe20007ffe0ff */
[----:B------:R-:W-:Y:S01]  /*3de0*/  CS2R R104, SRZ ;  /* 0x0000000000687805 */ /* 0x000fe2000001ff00 */
[C---:B------:R-:W-:Y:S01]  /*3df0*/  IADD3 R210, R196.reuse, 0x8, RZ ;  /* 0x00000008c4d27810 */ /* 0x040fe20007ffe0ff */
[----:B------:R-:W-:Y:S01]  /*3e00*/  CS2R R102, SRZ ;  /* 0x0000000000667805 */ /* 0x000fe2000001ff00 */
[----:B------:R-:W-:Y:S01]  /*3e10*/  IADD3 R209, R196, 0x1, RZ ;  /* 0x00000001c4d17810 */ /* 0x000fe20007ffe0ff */
[----:B------:R-:W-:Y:S01]  /*3e20*/  CS2R R100, SRZ ;  /* 0x0000000000647805 */ /* 0x000fe2000001ff00 */
[----:B------:R-:W-:Y:S01]  /*3e30*/  CS2R R94, SRZ ;  /* 0x00000000005e7805 */ /* 0x000fe2000001ff00 */
[----:B------:R-:W1:Y:S01]  /*3e40*/  I2F R214, R214 ;  /* 0x000000d600d67306 */ /* 0x000e620000201400 */
[----:B------:R-:W-:Y:S01]  /*3e50*/  CS2R R92, SRZ ;  /* 0x00000000005c7805 */ /* 0x000fe2000001ff00 */
[----:B------:R-:W-:Y:S01]  /*3e60*/  CS2R R98, SRZ ;  /* 0x0000000000627805 */ /* 0x000fe2000001ff00 */
[----:B------:R-:W-:Y:S01]  /*3e70*/  CS2R R96, SRZ ;  /* 0x0000000000607805 */ /* 0x000fe2000001ff00 */
[----:B------:R-:W-:Y:S01]  /*3e80*/  CS2R R90, SRZ ;  /* 0x00000000005a7805 */ /* 0x000fe2000001ff00 */
[----:B------:R-:W-:Y:S01]  /*3e90*/  CS2R R88, SRZ ;  /* 0x0000000000587805 */ /* 0x000fe2000001ff00 */
        /* <DEDUP_REMOVED lines=30> */
[----:B------:R-:W-:Y:S01]  /*4080*/  IMAD.SHL.U32 R170, R170, 0x2, RZ ;  /* 0x00000002aaaa7824 */ /* 0x000fe200078e00ff */
[C---:B------:R-:W-:Y:S01]  /*4090*/  IADD3 R227, R216.reuse, 0x40, RZ ;  /* 0x00000040d8e37810 */ /* 0x040fe20007ffe0ff */
[----:B------:R-:W-:Y:S01]  /*40a0*/  UMOV UR4, URZ ;  /* 0x0000003f00047c82 */ /* 0x000fe20008000000 */
[----:B------:R-:W-:Y:S01]  /*40b0*/  IADD3 R226, R216, 0x20, RZ ;  /* 0x00000020d8e27810 */ /* 0x000fe20007ffe0ff */
[----:B------:R-:W1:Y:S01]  /*40c0*/  I2F R209, R209 ;  /* 0x000000d100d17306 */ /* 0x000e620000201400 */
[----:B------:R-:W-:Y:S01]  /*40d0*/  IADD3 R172, R171, R178, RZ ;  /* 0x000000b2abac7210 */ /* 0x000fe20007ffe0ff */
[----:B------:R-:W-:Y:S01]  /*40e0*/  UIADD3 UR20, UR20, -UR18, URZ ;  /* 0x8000001214147290 */ /* 0x000fe2000fffe03f */
[----:B---3--:R-:W-:-:S04]  /*40f0*/  @P1 FMUL.FTZ R0, R6, R10 ;  /* 0x0000000a06001220 */ /* 0x008fc80000410000 */
[----:B------:R-:W3:Y:S01]  /*4100*/  @P1 R2UR UR5, R0 ;  /* 0x00000000000513c2 */ /* 0x000ee200000e0000 */
[----:B----4-:R-:W-:Y:S01]  /*4110*/  IADD3 R18, P3, P2, R4, UR41, R18 ;  /* 0x0000002904127c10 */ /* 0x010fe2000fa7e012 */
[----:B------:R-:W-:Y:S01]  /*4120*/  IMAD.MOV.U32 R4, RZ, RZ, c[0x0][0x22c] ;  /* 0x00008b00ff047624 */ /* 0x000fe200078e00ff */
[----:B---3--:R-:W-:Y:S02]  /*4130*/  @UP1 UMOV UR4, UR5 ;  /* 0x0000000500041c82 */ /* 0x008fe40008000000 */
[----:B------:R-:W-:Y:S01]  /*4140*/  IADD3.X R234, R5, UR49, R3, P3, P2 ;  /* 0x0000003105ea7c10 */ /* 0x000fe20009fe4403 */
[----:B------:R-:W-:Y:S01]  /*4150*/  IMAD R4, R4, c[0x0][0x1c0], RZ ;  /* 0x0000700004047a24 */ /* 0x000fe200078e02ff */
[----:B------:R-:W-:Y:S01]  /*4160*/  IADD3 R3, R177, 0x1800, RZ ;  /* 0x00001800b1037810 */ /* 0x000fe20007ffe0ff */
[----:B------:R-:W-:-:S03]  /*4170*/  IMAD.WIDE.U32 R238, R18, -0x2daee0ad, RZ ;  /* 0xd2511f5312ee7825 */ /* 0x000fc600078e00ff */
[C---:B------:R-:W-:Y:S01]  /*4180*/  SHF.L.U32 R243, R4.reuse, 0x4, RZ ;  /* 0x0000000404f37819 */ /* 0x040fe200000006ff */
[C---:B------:R-:W-:Y:S01]  /*4190*/  IMAD.SHL.U32 R225, R4.reuse, 0x8, RZ ;  /* 0x0000000804e17824 */ /* 0x040fe200078e00ff */
[----:B------:R-:W-:Y:S01]  /*41a0*/  SEL R3, R3, R177, !P0 ;  /* 0x000000b103037207 */ /* 0x000fe20004000000 */
[C---:B------:R-:W-:Y:S01]  /*41b0*/  IMAD.U32 R247, R4.reuse, -0x40, RZ ;  /* 0xffffffc004f77824 */ /* 0x040fe200078e00ff */
[C---:B------:R-:W-:Y:S01]  /*41c0*/  IADD3 R244, R243.reuse, 0x40, RZ ;  /* 0x00000040f3f47810 */ /* 0x040fe20007ffe0ff */
[C---:B------:R-:W-:Y:S01]  /*41d0*/  IMAD R251, R4.reuse, 0x18, RZ ;  /* 0x0000001804fb7824 */ /* 0x040fe200078e02ff */
[----:B------:R-:W-:Y:S01]  /*41e0*/  IADD3 R245, R243, 0x20, RZ ;  /* 0x00000020f3f57810 */ /* 0x000fe20007ffe0ff */
[----:B------:R-:W-:Y:S01]  /*41f0*/  IMAD.SHL.U32 R250, R4, 0x20, RZ ;  /* 0x0000002004fa7824 */ /* 0x000fe200078e00ff */
[----:B------:R-:W-:Y:S01]  /*4200*/  SHF.L.U32 R3, R3, 0x1, RZ ;  /* 0x0000000103037819 */ /* 0x000fe200000006ff */
[C---:B------:R-:W-:Y:S02]  /*4210*/  IMAD.IADD R237, R225.reuse, 0x1, R244 ;  /* 0x00000001e1ed7824 */ /* 0x040fe400078e02f4 */
[----:B------:R-:W-:-:S02]  /*4220*/  IMAD.IADD R240, R225, 0x1, R245 ;  /* 0x00000001e1f07824 */ /* 0x000fc400078e02f5 */
[C---:B------:R-:W-:Y:S01]  /*4230*/  IMAD R249, R4.reuse, 0x28, RZ ;  /* 0x0000002804f97824 */ /* 0x040fe200078e02ff */
[C---:B------:R-:W-:Y:S01]  /*4240*/  IADD3 R252, R225.reuse, R237, RZ ;  /* 0x000000ede1fc7210 */ /* 0x040fe20007ffe0ff */
[----:B------:R-:W3:Y:S01]  /*4250*/  R2UR UR10, R9 ;  /* 0x00000000090a73c2 */ /* 0x000ee200000e0000 */
[C---:B------:R-:W-:Y:S02]  /*4260*/  IMAD.IADD R5, R225.reuse, 0x1, R240 ;  /* 0x00000001e1057824 */ /* 0x040fe400078e02f0 */
[C---:B------:R-:W-:Y:S01]  /*4270*/  IADD3 R229, R225.reuse, R252, RZ ;  /* 0x000000fce1e57210 */ /* 0x040fe20007ffe0ff */
[----:B------:R-:W-:Y:S02]  /*4280*/  IMAD R248, R4, 0x30, RZ ;  /* 0x0000003004f87824 */ /* 0x000fe400078e02ff */
[C---:B------:R-:W-:Y:S02]  /*4290*/  IMAD.IADD R231, R225.reuse, 0x1, R5 ;  /* 0x00000001e1e77824 */ /* 0x040fe400078e0205 */
[----:B------:R-:W4:Y:S01]  /*42a0*/  R2UR UR11, R8 ;  /* 0x00000000080b73c2 */ /* 0x000f2200000e0000 */
[----:B------:R-:W-:-:S02]  /*42b0*/  IMAD.IADD R228, R225, 0x1, R229 ;  /* 0x00000001e1e47824 */ /* 0x000fc400078e02e5 */
[C---:B------:R-:W-:Y:S02]  /*42c0*/  IMAD.IADD R230, R225.reuse, 0x1, R231 ;  /* 0x00000001e1e67824 */ /* 0x040fe400078e02e7 */
[----:B------:R-:W-:Y:S02]  /*42d0*/  IMAD R246, R4, 0x38, RZ ;  /* 0x0000003804f67824 */ /* 0x000fe400078e02ff */
[C---:B------:R-:W-:Y:S01]  /*42e0*/  IMAD.IADD R232, R225.reuse, 0x1, R228 ;  /* 0x00000001e1e87824 */ /* 0x040fe200078e02e4 */
[----:B------:R-:W-:Y:S02]  /*42f0*/  IADD3 R233, R225, R230, RZ ;  /* 0x000000e6e1e97210 */ /* 0x000fe40007ffe0ff */
[----:B---3--:R-:W-:-:S04]  /*4300*/  LOP3.LUT R0, R11, UR10, RZ, 0x3c, !PT ;  /* 0x0000000a0b007c12 */ /* 0x008fc8000f8e3cff */
[----:B------:R-:W-:Y:S02]  /*4310*/  LOP3.LUT R0, R239, R0, RZ, 0x3c, !PT ;  /* 0x00000000ef007212 */ /* 0x000fe400078e3cff */
[----:B----4-:R-:W-:-:S03]  /*4320*/  LOP3.LUT R234, R234, UR11, RZ, 0x3c, !PT ;  /* 0x0000000beaea7c12 */ /* 0x010fc6000f8e3cff */
[----:B-12---:R-:W-:-:S04]  /*4330*/  IMAD.WIDE.U32 R220, R0, -0x326172a9, RZ ;  /* 0xcd9e8d5700dc7825 */ /* 0x006fc800078e00ff */
.L_x_595:
[----:B------:R-:W0:Y:S01]  /*4340*/  LDGDEPBAR ;  /* 0x00000000000079af */ /* 0x000e220000000000 */
[----:B------:R-:W-:Y:S01]  /*4350*/  IMAD.IADD R0, R178, 0x1, R170 ;  /* 0x00000001b2007824 */ /* 0x000fe200078e02aa */
[----:B------:R-:W-:Y:S01]  /*4360*/  USHF.L.U32 UR9, UR7, 0x6, URZ ;  /* 0x0000000607097899 */ /* 0x000fe2000800063f */
[----:B-----5:R-:W-:Y:S01]  /*4370*/  FSETP.NEU.FTZ.AND P6, PT, R223, -INF , PT ;  /* 0xff800000df00780b */ /* 0x020fe20003fdd000 */
[----:B------:R-:W-:Y:S02]  /*4380*/  USHF.L.U32 UR5, UR23, 0x7, URZ ;  /* 0x0000000717057899 */ /* 0x000fe4000800063f */
[----:B------:R-:W-:Y:S02]  /*4390*/  UISETP.GE.AND UP0, UPT, UR9, UR20, UPT ;  /* 0x000000140900728c */ /* 0x000fe4000bf06270 */
[----:B------:R-:W-:Y:S02]  /*43a0*/  UIADD3 UR5, UR5, 0x80, URZ ;  /* 0x0000008005057890 */ /* 0x000fe4000fffe03f */
[----:B------:R-:W-:Y:S02]  /*43b0*/  UIADD3 UR6, UR10, -0x4498517b, URZ ;  /* 0xbb67ae850a067890 */ /* 0x000fe4000fffe03f */
[----:B------:R-:W-:Y:S02]  /*43c0*/  UISETP.LT.AND UP0, UPT, UR5, UR18, UP0 ;  /* 0x000000120500728c */ /* 0x000fe40008701270 */
[----:B------:R-:W-:Y:S02]  /*43d0*/  UIADD3 UR5, UR11, -0x61c88647, URZ ;  /* 0x9e3779b90b057890 */ /* 0x000fe4000fffe03f */
[----:B------:R-:W-:Y:S02]  /*43e0*/  UIADD3 UR8, UR11, 0x3c6ef372, URZ ;  /* 0x3c6ef3720b087890 */ /* 0x000fe4000fffe03f */
[----:B------:R-:W-:Y:S01]  /*43f0*/  PLOP3.LUT P0, PT, PT, PT, UP0, 0x80, 0x0 ;  /* 0x000000000000781c */ /* 0x000fe20003f0f008 */
[----:B------:R-:W-:Y:S01]  /*4400*/  UISETP.GT.AND UP3, UPT, UR7, UR19, UPT ;  /* 0x000000130700728c */ /* 0x000fe2000bf64270 */
        /* <DEDUP_REMOVED lines=15> */
[----:B------:R-:W-:Y:S01]  /*4500*/  LDSM.16.M88.4 R156, [R170+0x1800] ;  /* 0x00180000aa9c783b */ /* 0x000fe20000000200 */
[-C--:B---3--:R-:W-:Y:S07]  /*4510*/  HMMA.16816.F32 R20, R32, R132.reuse, RZ ;  /* 0x000000842014723c */ /* 0x088fee00000018ff */
[----:B------:R-:W-:Y:S01]  /*4520*/  LDSM.16.M88.4 R160, [R168+0xb400] ;  /* 0x00b40000a8a0783b */ /* 0x000fe20000000200 */
[C---:B------:R-:W-:Y:S07]  /*4530*/  HMMA.16816.F32 R24, R28.reuse, R132, RZ ;  /* 0x000000841c18723c */ /* 0x040fee00000018ff */
[----:B------:R-:W-:Y:S01]  /*4540*/  LDSM.16.M88.4 R164, [R0+0x1800] ;  /* 0x0018000000a4783b */ /* 0x000fe20000000200 */
[-C--:B------:R-:W-:Y:S08]  /*4550*/  HMMA.16816.F32 R28, R28, R134.reuse, RZ ;  /* 0x000000861c1c723c */ /* 0x080ff000000018ff */
[----:B------:R-:W-:Y:S01]  /*4560*/  HMMA.16816.F32 R32, R32, R134, RZ ;  /* 0x000000862020723c */ /* 0x000fe200000018ff */
[----:B------:R-:W3:Y:S07]  /*4570*/  LDSM.16.M88.4 R132, [R170+0x1000] ;  /* 0x00100000aa84783b */ /* 0x000eee0000000200 */
[-C--:B----4-:R-:W-:Y:S08]  /*4580*/  HMMA.16816.F32 R4, R136, R140.reuse, R4 ;  /* 0x0000008c8804723c */ /* 0x090ff00000001804 */
[C---:B-1----:R-:W-:Y:S08]  /*4590*/  HMMA.16816.F32 R8, R144.reuse, R140, R8 ;  /* 0x0000008c9008723c */ /* 0x042ff00000001808 */
[-C--:B------:R-:W-:Y:S08]  /*45a0*/  HMMA.16816.F32 R12, R144, R142.reuse, R12 ;  /* 0x0000008e900c723c */ /* 0x080ff0000000180c */
[C---:B------:R-:W-:Y:S01]  /*45b0*/  HMMA.16816.F32 R16, R136.reuse, R142, R16 ;  /* 0x0000008e8810723c */ /* 0x040fe20000001810 */
[----:B------:R-:W-:Y:S07]  /*45c0*/  LDSM.16.M88.4 R140, [R0+0x1000] ;  /* 0x00100000008c783b */ /* 0x000fee0000000200 */
[-C--:B--2---:R-:W-:Y:S08]  /*45d0*/  HMMA.16816.F32 R20, R136, R148.reuse, R20 ;  /* 0x000000948814723c */ /* 0x084ff00000001814 */
        /* <DEDUP_REMOVED lines=22> */
[-C--:B--2---:R-:W-:Y:S08]  /*4740*/  HMMA.16816.F32 R20, R140, R136.reuse, R20 ;  /* 0x000000888c14723c */ /* 0x084ff00000001814 */
[C---:B------:R-:W-:Y:S08]  /*4750*/  HMMA.16816.F32 R24, R164.reuse, R136, R24 ;  /* 0x00000088a418723c */ /* 0x040ff00000001818 */
[-C--:B------:R-:W-:Y:S08]  /*4760*/  HMMA.16816.F32 R28, R164, R138.reuse, R28 ;  /* 0x0000008aa41c723c */ /* 0x080ff0000000181c */
[----:B------:R-:W-:Y:S01]  /*4770*/  HMMA.16816.F32 R32, R140, R138, R32 ;  /* 0x0000008a8c20723c */ /* 0x000fe20000001820 */
[----:B------:R1:W-:Y:S07]  /*4780*/  LDSM.16.M88.4 R136, [R0+0x2000] ;  /* 0x002000000088783b */ /* 0x0003ee0000000200 */
[-C--:B---3--:R-:W-:Y:S01]  /*4790*/  HMMA.16816.F32 R4, R132, R148.reuse, R4 ;  /* 0x000000948404723c */ /* 0x088fe20000001804 */
[----:B------:R-:W2:Y:S07]  /*47a0*/  LDSM.16.M88.4 R140, [R169+0xd000] ;  /* 0x00d00000a98c783b */ /* 0x000eae0000000200 */
[C---:B------:R-:W-:Y:S08]  /*47b0*/  HMMA.16816.F32 R8, R152.reuse, R148, R8 ;  /* 0x000000949808723c */ /* 0x040ff00000001808 */
[-C--:B------:R-:W-:Y:S01]  /*47c0*/  HMMA.16816.F32 R12, R152, R150.reuse, R12 ;  /* 0x00000096980c723c */ /* 0x080fe2000000180c */
[----:B-1----:R-:W-:Y:S04]  /*47d0*/  IMAD.U32 R0, RZ, RZ, UR7 ;  /* 0x00000007ff007e24 */ /* 0x002fe8000f8e00ff */
[----:B------:R-:W-:Y:S03]  /*47e0*/  IMAD R0, R0, 0x4, R242 ;  /* 0x0000000400007824 */ /* 0x000fe600078e02f2 */
        /* <DEDUP_REMOVED lines=11> */
[-C--:B------:R-:W-:Y:S07]  /*48a0*/  HMMA.16816.F32 R28, R152, R158.reuse, R28 ;  /* 0x0000009e981c723c */ /* 0x080fee000000181c */
[----:B------:R-:W-:Y:S01]  /*48b0*/  LOP3.LUT R153, R149, R234, RZ, 0x3c, !PT ;  /* 0x000000ea95997212 */ /* 0x000fe200078e3cff */
[----:B------:R-:W-:Y:S01]  /*48c0*/  HMMA.16816.F32 R32, R132, R158, R32 ;  /* 0x0000009e8420723c */ /* 0x000fe20000001820 */
[----:B------:R-:W-:Y:S01]  /*48d0*/  LOP3.LUT R152, R221, UR5, R148, 0x96, !PT ;  /* 0x00000005dd987c12 */ /* 0x000fe2000f8e9694 */
[----:B------:R-:W-:Y:S02]  /*48e0*/  UIADD3 UR5, UR10, 0x76cf5d0a, URZ ;  /* 0x76cf5d0a0a057890 */ /* 0x000fe4000fffe03f */
[----:B------:R-:W-:Y:S01]  /*48f0*/  LOP3.LUT R155, R220, UR8, RZ, 0x3c, !PT ;  /* 0x00000008dc9b7c12 */ /* 0x000fe2000f8e3cff */
[----:B------:R-:W-:Y:S01]  /*4900*/  IMAD.U32 R148, RZ, RZ, UR9 ;  /* 0x00000009ff947e24 */ /* 0x000fe2000f8e00ff */
[----:B------:R-:W-:Y:S01]  /*4910*/  @!P0 IADD3 R154, R196, 0x19, RZ ;  /* 0x00000019c49a8810 */ /* 0x000fe20007ffe0ff */
[----:B------:R-:W-:Y:S01]  /*4920*/  IMAD.U32 R134, RZ, RZ, UR21 ;  /* 0x00000015ff867e24 */ /* 0x000fe2000f8e00ff */
[-C--:B--2---:R-:W-:Y:S01]  /*4930*/  HMMA.16816.F32 R4, R136, R140.reuse, R4 ;  /* 0x0000008c8804723c */ /* 0x084fe20000001804 */
[----:B------:R-:W-:Y:S01]  /*4940*/  IMAD.WIDE.U32 R132, R151, -0x2daee0ad, RZ ;  /* 0xd2511f5397847825 */ /* 0x000fe200078e00ff */
[----:B------:R-:W-:Y:S02]  /*4950*/  UIADD3 UR8, UR11, 0x1715609d, URZ ;  /* 0x1715609d0b087890 */ /* 0x000fe4000fffe03f */
[----:B------:R-:W-:Y:S01]  /*4960*/  @!P0 IADD3 R134, -R134, 0x1, R218 ;  /* 0x0000000186868810 */ /* 0x000fe20007ffe1da */
[----:B------:R-:W-:Y:S01]  /*4970*/  IMAD.WIDE.U32 R162, R152, -0x2daee0ad, RZ ;  /* 0xd2511f5398a27825 */ /* 0x000fe200078e00ff */
[----:B------:R-:W-:Y:S02]  /*4980*/  @!P0 IADD3 R152, R196, 0x11, RZ ;  /* 0x00000011c4988810 */ /* 0x000fe40007ffe0ff */
[----:B------:R-:W-:Y:S01]  /*4990*/  LOP3.LUT R135, R0, R133, RZ, 0x3c, !PT ;  /* 0x0000008500877212 */ /* 0x000fe200078e3cff */
[C---:B------:R-:W-:Y:S03]  /*49a0*/  HMMA.16816.F32 R8, R144.reuse, R140, R8 ;  /* 0x0000008c9008723c */ /* 0x040fe60000001808 */
[----:B------:R-:W-:Y:S01]  /*49b0*/  @!P0 IADD3 R148, R148, UR18, R134 ;  /* 0x0000001294948c10 */ /* 0x000fe2000fffe086 */
[----:B------:R-:W-:Y:S01]  /*49c0*/  IMAD.WIDE.U32 R134, R135, -0x326172a9, RZ ;  /* 0xcd9e8d5787867825 */ /* 0x000fe200078e00ff */
[----:B------:R-:W-:Y:S02]  /*49d0*/  LOP3.LUT R149, R165, UR5, R132, 0x96, !PT ;  /* 0x00000005a5957c12 */ /* 0x000fe4000f8e9684 */
[C---:B------:R-:W-:Y:S01]  /*49e0*/  @!P0 IADD3 R151, R148.reuse, 0x8, RZ ;  /* 0x0000000894978810 */ /* 0x040fe20007ffe0ff */
[----:B------:R-:W-:Y:S01]  /*49f0*/  IMAD.WIDE.U32 R132, R153, -0x2daee0ad, RZ ;  /* 0xd2511f5399847825 */ /* 0x000fe200078e00ff */
[----:B------:R-:W-:Y:S01]  /*4a00*/  LOP3.LUT R160, R155, R135, RZ, 0x3c, !PT ;  /* 0x000000879ba07212 */ /* 0x000fe200078e3cff */
[-C--:B------:R-:W-:Y:S02]  /*4a10*/  HMMA.16816.F32 R12, R144, R142.reuse, R12 ;  /* 0x0000008e900c723c */ /* 0x080fe4000000180c */
[----:B------:R-:W-:Y:S01]  /*4a20*/  @!P0 IADD3 R150, R148, 0x20, RZ ;  /* 0x0000002094968810 */ /* 0x000fe20007ffe0ff */
[----:B------:R-:W-:Y:S01]  /*4a30*/  IMAD.WIDE.U32 R156, R149, -0x326172a9, RZ ;  /* 0xcd9e8d57959c7825 */ /* 0x000fe200078e00ff */
[----:B------:R-:W-:Y:S02]  /*4a40*/  LOP3.LUT R158, R0, R133, RZ, 0x3c, !PT ;  /* 0x00000085009e7212 */ /* 0x000fe400078e3cff */
[C---:B------:R-:W-:Y:S01]  /*4a50*/  @!P0 IADD3 R149, R148.reuse, 0x28, RZ ;  /* 0x0000002894958810 */ /* 0x040fe20007ffe0ff */
[----:B------:R-:W-:Y:S01]  /*4a60*/  FFMA.FTZ R7, R209, UR4, R7 ;  /* 0x00000004d1077c23 */ /* 0x000fe20008010007 */
[----:B------:R-:W-:Y:S01]  /*4a70*/  LOP3.LUT R159, R163, UR5, R132, 0x96, !PT ;  /* 0x00000005a39f7c12 */ /* 0x000fe2000f8e9684 */
[C---:B------:R-:W-:Y:S01]  /*4a80*/  HMMA.16816.F32 R16, R136.reuse, R142, R16 ;  /* 0x0000008e8810723c */ /* 0x040fe20000001810 */
[----:B------:R-:W-:Y:S02]  /*4a90*/  UIADD3 UR5, UR10, 0x32370b8f, URZ ;  /* 0x32370b8f0a057890 */ /* 0x000fe4000fffe03f */
[----:B------:R-:W-:Y:S01]  /*4aa0*/  @!P0 IMNMX R148, R148, UR18, PT ;  /* 0x0000001294948c17 */ /* 0x000fe2000b800200 */
[----:B------:R-:W-:Y:S01]  /*4ab0*/  FMUL.FTZ R141, R223, 1.4426950216293334961 ;  /* 0x3fb8aa3bdf8d7820 */ /* 0x000fe20000410000 */
[----:B------:R-:W-:Y:S01]  /*4ac0*/  LOP3.LUT R157, R157, UR6, R134, 0x96, !PT ;  /* 0x000000069d9d7c12 */ /* 0x000fe2000f8e9686 */
[----:B------:R-:W-:Y:S01]  /*4ad0*/  FFMA.FTZ R4, R208, UR4, R4 ;  /* 0x00000004d0047c23 */ /* 0x000fe20008010004 */
[-C--:B------:R-:W-:Y:S01]  /*4ae0*/  @!P0 ISETP.GE.AND P4, PT, R196, R148.reuse, PT ;  /* 0x00000094c400820c */ /* 0x080fe20003f86270 */
[----:B------:R-:W1:Y:S01]  /*4af0*/  LDSM.16.M88.4 R132, [R169+0xd400] ;  /* 0x00d40000a984783b */ /* 0x000e620000000200 */
[----:B------:R-:W-:Y:S02]  /*4b00*/  FSEL R141, R141, RZ, P6 ;  /* 0x000000ff8d8d7208 */ /* 0x000fe40003000000 */
[C---:B------:R-:W-:Y:S01]  /*4b10*/  FSETP.NEU.FTZ.AND P6, PT, R224.reuse, -INF , PT ;  /* 0xff800000e000780b */ /* 0x040fe20003fdd000 */
[----:B------:R-:W-:Y:S01]  /*4b20*/  FMUL.FTZ R142, R219, 1.4426950216293334961 ;  /* 0x3fb8aa3bdb8e7820 */ /* 0x000fe20000410000 */
[----:B------:R-:W-:Y:S01]  /*4b30*/  @!P0 IMNMX R149, R149, UR18, PT ;  /* 0x0000001295958c17 */ /* 0x000fe2000b800200 */
[----:B------:R-:W-:Y:S01]  /*4b40*/  FMUL.FTZ R140, R224, 1.4426950216293334961 ;  /* 0x3fb8aa3be08c7820 */ /* 0x000fe20000410000 */
[----:B------:R-:W-:Y:S01]  /*4b50*/  @!P0 FSEL R4, R4, -INF , !P4 ;  /* 0xff80000004048808 */ /* 0x000fe20006000000 */
[----:B------:R-:W-:Y:S01]  /*4b60*/  FFMA.FTZ R14, R210, UR4, R14 ;  /* 0x00000004d20e7c23 */ /* 0x000fe2000801000e */
[----:B------:R-:W-:Y:S01]  /*4b70*/  @!P0 IADD3 R0, R196, 0x1, RZ ;  /* 0x00000001c4008810 */ /* 0x000fe20007ffe0ff */
[----:B------:R-:W-:Y:S01]  /*4b80*/  FFMA.FTZ R15, R211, UR4, R15 ;  /* 0x00000004d30f7c23 */ /* 0x000fe2000801000f */
[----:B------:R-:W-:Y:S01]  /*4b90*/  @!P0 IMNMX R151, R151, UR18, PT ;  /* 0x0000001297978c17 */ /* 0x000fe2000b800200 */
[----:B------:R-:W-:Y:S01]  /*4ba0*/  FFMA.FTZ R4, R4, c[0x0][0x23c], -R141 ;  /* 0x00008f0004047a23 */ /* 0x000fe2000001088d */
[----:B------:R-:W-:Y:S01]  /*4bb0*/  @!P0 ISETP.GE.AND P2, PT, R0, R149, PT ;  /* 0x000000950000820c */ /* 0x000fe20003f46270 */
[C---:B------:R-:W-:Y:S01]  /*4bc0*/  FFMA.FTZ R9, R209.reuse, UR4, R9 ;  /* 0x00000004d1097c23 */ /* 0x040fe20008010009 */
[----:B------:R-:W-:Y:S01]  /*4bd0*/  @!P0 IMNMX R150, R150, UR18, PT ;  /* 0x0000001296968c17 */ /* 0x000fe2000b800200 */
[----:B------:R2:W3:Y:S01]  /*4be0*/  MUFU.EX2 R189, R4 ;  /* 0x0000000400bd7308 */ /* 0x0004e20000000800 */
[C---:B------:R-:W-:Y:S01]  /*4bf0*/  @!P0 ISETP.GE.AND P3, PT, R0.reuse, R148, PT ;  /* 0x000000940000820c */ /* 0x040fe20003f66270 */
[----:B------:R-:W-:Y:S01]  /*4c00*/  FFMA.FTZ R5, R209, UR4, R5 ;  /* 0x00000004d1057c23 */ /* 0x000fe20008010005 */
[CC--:B------:R-:W-:Y:S01]  /*4c10*/  @!P0 ISETP.GE.AND P1, PT, R0.reuse, R151.reuse, PT ;  /* 0x000000970000820c */ /* 0x0c0fe20003f26270 */
[----:B------:R-:W-:Y:S01]  /*4c20*/  FFMA.FTZ R17, R211, UR4, R17 ;  /* 0x00000004d3117c23 */ /* 0x000fe20008010011 */
[-C--:B------:R-:W-:Y:S01]  /*4c30*/  @!P0 ISETP.GE.AND P5, PT, R0, R150.reuse, PT ;  /* 0x000000960000820c */ /* 0x080fe20003fa6270 */
[----:B------:R-:W-:Y:S01]  /*4c40*/  FMUL.FTZ R0, R222, 1.4426950216293334961 ;  /* 0x3fb8aa3bde007820 */ /* 0x000fe20000410000 */
[----:B------:R-:W-:Y:S01]  /*4c50*/  @!P0 FSEL R5, R5, -INF , !P3 ;  /* 0xff80000005058808 */ /* 0x000fe20005800000 */
[----:B------:R-:W-:Y:S01]  /*4c60*/  FFMA.FTZ R6, R208, UR4, R6 ;  /* 0x00000004d0067c23 */ /* 0x000fe20008010006 */
[----:B------:R-:W-:Y:S01]  /*4c70*/  FSETP.NEU.FTZ.AND P3, PT, R222, -INF , PT ;  /* 0xff800000de00780b */ /* 0x000fe20003f7d000 */
[----:B------:R-:W-:Y:S01]  /*4c80*/  FFMA.FTZ R8, R208, UR4, R8 ;  /* 0x00000004d0087c23 */ /* 0x000fe20008010008 */
[----:B------:R-:W-:Y:S01]  /*4c90*/  FSETP.NEU.FTZ.AND P4, PT, R219, -INF , PT ;  /* 0xff800000db00780b */ /* 0x000fe20003f9d000 */
[----:B------:R-:W-:Y:S01]  /*4ca0*/  FFMA.FTZ R143, R5, c[0x0][0x23c], -R141 ;  /* 0x00008f00058f7a23 */ /* 0x000fe2000001088d */
[----:B------:R-:W-:Y:S01]  /*4cb0*/  FSEL R0, R0, RZ, P3 ;  /* 0x000000ff00007208 */ /* 0x000fe20001800000 */
[----:B------:R-:W-:Y:S01]  /*4cc0*/  FFMA.FTZ R10, R208, UR4, R10 ;  /* 0x00000004d00a7c23 */ /* 0x000fe2000801000a */
[C---:B------:R-:W-:Y:S01]  /*4cd0*/  @!P0 ISETP.GE.AND P3, PT, R196.reuse, R151, PT ;  /* 0x00000097c400820c */ /* 0x040fe20003f66270 */
[----:B------:R4:W-:Y:S01]  /*4ce0*/  MUFU.EX2 R186, R143 ;  /* 0x0000008f00ba7308 */ /* 0x0009e20000000800 */
[----:B------:R-:W-:Y:S01]  /*4cf0*/  @!P0 IADD3 R5, R196, 0x8, RZ ;  /* 0x00000008c4058810 */ /* 0x000fe20007ffe0ff */
[----:B------:R-:W-:Y:S01]  /*4d00*/  FFMA.FTZ R11, R209, UR4, R11 ;  /* 0x00000004d10b7c23 */ /* 0x000fe2000801000b */
[----:B------:R-:W-:Y:S01]  /*4d10*/  @!P0 FSEL R6, R6, -INF , !P3 ;  /* 0xff80000006068808 */ /* 0x000fe20005800000 */
[----:B------:R-:W-:Y:S01]  /*4d20*/  FFMA.FTZ R12, R210, UR4, R12 ;  /* 0x00000004d20c7c23 */ /* 0x000fe2000801000c */
[----:B------:R-:W-:Y:S01]  /*4d30*/  @!P0 ISETP.GE.AND P3, PT, R196, R150, PT ;  /* 0x00000096c400820c */ /* 0x000fe20003f66270 */
[----:B------:R-:W-:Y:S01]  /*4d40*/  FFMA.FTZ R13, R211, UR4, R13 ;  /* 0x00000004d30d7c23 */ /* 0x000fe2000801000d */
[----:B------:R-:W-:Y:S01]  /*4d50*/  FSEL R140, R140, RZ, P6 ;  /* 0x000000ff8c8c7208 */ /* 0x000fe20003000000 */
[-C--:B-1----:R-:W-:Y:S01]  /*4d60*/  HMMA.16816.F32 R20, R136, R132.reuse, R20 ;  /* 0x000000848814723c */ /* 0x082fe20000001814 */
[----:B------:R-:W-:Y:S01]  /*4d70*/  @!P0 FSEL R8, R8, -INF , !P3 ;  /* 0xff80000008088808 */ /* 0x000fe20005800000 */
[----:B------:R-:W-:Y:S01]  /*4d80*/  FFMA.FTZ R16, R210, UR4, R16 ;  /* 0x00000004d2107c23 */ /* 0x000fe20008010010 */
[----:B--2---:R-:W-:Y:S01]  /*4d90*/  FSEL R4, R142, RZ, P4 ;  /* 0x000000ff8e047208 */ /* 0x004fe20002000000 */
[----:B------:R-:W-:Y:S01]  /*4da0*/  FFMA.FTZ R6, R6, c[0x0][0x23c], -R140 ;  /* 0x00008f0006067a23 */ /* 0x000fe2000001088c */
[-C--:B------:R-:W-:Y:S01]  /*4db0*/  @!P0 ISETP.GE.AND P3, PT, R196, R149.reuse, PT ;  /* 0x00000095c400820c */ /* 0x080fe20003f66270 */
[----:B------:R-:W-:Y:S01]  /*4dc0*/  FFMA.FTZ R18, R210, UR4, R18 ;  /* 0x00000004d2127c23 */ /* 0x000fe20008010012 */
[----:B------:R-:W-:Y:S01]  /*4dd0*/  @!P0 IADD3 R142, R196, 0x9, RZ ;  /* 0x00000009c48e8810 */ /* 0x000fe20007ffe0ff */
[----:B------:R-:W-:Y:S01]  /*4de0*/  FFMA.FTZ R8, R8, c[0x0][0x23c], -R4 ;  /* 0x00008f0008087a23 */ /* 0x000fe20000010804 */
[----:B------:R-:W-:Y:S01]  /*4df0*/  @!P0 FSEL R7, R7, -INF , !P1 ;  /* 0xff80000007078808 */ /* 0x000fe20004800000 */
[C---:B------:R-:W-:Y:S01]  /*4e00*/  HMMA.16816.F32 R24, R144.reuse, R132, R24 ;  /* 0x000000849018723c */ /* 0x040fe20000001818 */
[----:B------:R-:W-:Y:S01]  /*4e10*/  @!P0 ISETP.GE.AND P6, PT, R5, R148, PT ;  /* 0x000000940500820c */ /* 0x000fe20003fc6270 */
[----:B------:R-:W-:Y:S01]  /*4e20*/  MUFU.EX2 R188, R6 ;  /* 0x0000000600bc7308 */ /* 0x000fe20000000800 */
[----:B------:R-:W-:Y:S01]  /*4e30*/  @!P0 FSEL R10, R10, -INF , !P3 ;  /* 0xff8000000a0a8808 */ /* 0x000fe20005800000 */
[----:B------:R-:W-:Y:S01]  /*4e40*/  FFMA.FTZ R7, R7, c[0x0][0x23c], -R140 ;  /* 0x00008f0007077a23 */ /* 0x000fe2000001088c */
[-C--:B------:R-:W-:Y:S01]  /*4e50*/  @!P0 ISETP.GE.AND P3, PT, R5, R150.reuse, PT ;  /* 0x000000960500820c */ /* 0x080fe20003f66270 */
[----:B------:R-:W-:Y:S01]  /*4e60*/  FFMA.FTZ R19, R211, UR4, R19 ;  /* 0x00000004d3137c23 */ /* 0x000fe20008010013 */
[----:B------:R-:W-:Y:S01]  /*4e70*/  @!P0 FSEL R11, R11, -INF , !P2 ;  /* 0xff8000000b0b8808 */ /* 0x000fe20005000000 */
[-C--:B------:R-:W-:Y:S01]  /*4e80*/  HMMA.16816.F32 R28, R144, R134.reuse, R28 ;  /* 0x00000086901c723c */ /* 0x080fe2000000181c */
[C---:B------:R-:W-:Y:S02]  /*4e90*/  @!P0 ISETP.GE.AND P2, PT, R142.reuse, R150, PT ;  /* 0x000000968e00820c */ /* 0x040fe40003f46270 */
[-C--:B------:R-:W-:Y:S01]  /*4ea0*/  @!P0 ISETP.GE.AND P4, PT, R142, R148.reuse, PT ;  /* 0x000000948e00820c */ /* 0x080fe20003f86270 */
[--C-:B------:R-:W-:Y:S01]  /*4eb0*/  FFMA.FTZ R10, R10, c[0x0][0x23c], -R0.reuse ;  /* 0x00008f000a0a7a23 */ /* 0x100fe20000010800 */
[----:B------:R-:W-:Y:S01]  /*4ec0*/  @!P0 FSEL R12, R12, -INF , !P3 ;  /* 0xff8000000c0c8808 */ /* 0x000fe20005800000 */
[----:B------:R-:W-:Y:S01]  /*4ed0*/  FFMA.FTZ R11, R11, c[0x0][0x23c], -R0 ;  /* 0x00008f000b0b7a23 */ /* 0x000fe20000010800 */
[----:B------:R-:W-:Y:S01]  /*4ee0*/  @!P0 FSEL R17, R17, -INF , !P4 ;  /* 0xff80000011118808 */ /* 0x000fe20006000000 */
[----:B------:R-:W-:Y:S01]  /*4ef0*/  HMMA.16816.F32 R32, R136, R134, R32 ;  /* 0x000000868820723c */ /* 0x000fe20000001820 */
[----:B------:R-:W-:Y:S01]  /*4f00*/  @!P0 ISETP.GE.AND P3, PT, R5, R149, PT ;  /* 0x000000950500820c */ /* 0x000fe20003f66270 */
[----:B------:R1:W2:Y:S01]  /*4f10*/  MUFU.EX2 R190, R7 ;  /* 0x0000000700be7308 */ /* 0x0002a20000000800 */
[----:B------:R-:W-:Y:S01]  /*4f20*/  @!P0 ISETP.GE.AND P4, PT, R142, R151, PT ;  /* 0x000000978e00820c */ /* 0x000fe20003f86270 */
[--C-:B------:R-:W-:Y:S01]  /*4f30*/  FFMA.FTZ R12, R12, c[0x0][0x23c], -R4.reuse ;  /* 0x00008f000c0c7a23 */ /* 0x100fe20000010804 */
[----:B------:R-:W-:Y:S01]  /*4f40*/  @!P0 FSEL R13, R13, -INF , !P2 ;  /* 0xff8000000d0d8808 */ /* 0x000fe20005000000 */
[----:B------:R-:W-:Y:S01]  /*4f50*/  IMAD.WIDE.U32 R132, R157, -0x2daee0ad, RZ ;  /* 0xd2511f539d847825 */ /* 0x000fe200078e00ff */
[----:B------:R-:W-:Y:S02]  /*4f60*/  @!P0 ISETP.GE.AND P2, PT, R142, R149, PT ;  /* 0x000000958e00820c */ /* 0x000fe40003f46270 */
[----:B------:R-:W-:Y:S03]  /*4f70*/  @!P0 FSEL R14, R14, -INF , !P3 ;  /* 0xff8000000e0e8808 */ /* 0x000fe60005800000 */
[----:B------:R-:W-:Y:S01]  /*4f80*/  @!P0 FSEL R15, R15, -INF , !P2 ;  /* 0xff8000000f0f8808 */ /* 0x000fe20005000000 */
[----:B------:R-:W-:Y:S01]  /*4f90*/  FFMA.FTZ R13, R13, c[0x0][0x23c], -R4 ;  /* 0x00008f000d0d7a23 */ /* 0x000fe20000010804 */
[----:B----4-:R-:W-:Y:S01]  /*4fa0*/  @!P0 IADD3 R143, R196, 0x10, RZ ;  /* 0x00000010c48f8810 */ /* 0x010fe20007ffe0ff */
[--C-:B------:R-:W-:Y:S01]  /*4fb0*/  FFMA.FTZ R14, R14, c[0x0][0x23c], -R0.reuse ;  /* 0x00008f000e0e7a23 */ /* 0x100fe20000010800 */
[----:B------:R-:W-:Y:S01]  /*4fc0*/  @!P0 FSEL R16, R16, -INF , !P6 ;  /* 0xff80000010108808 */ /* 0x000fe20007000000 */
[----:B------:R-:W-:Y:S01]  /*4fd0*/  FFMA.FTZ R15, R15, c[0x0][0x23c], -R0 ;  /* 0x00008f000f0f7a23 */ /* 0x000fe20000010800 */
[----:B------:R-:W-:Y:S01]  /*4fe0*/  @!P0 ISETP.GE.AND P1, PT, R143, R148, PT ;  /* 0x000000948f00820c */ /* 0x000fe20003f26270 */
[----:B------:R-:W-:Y:S01]  /*4ff0*/  MUFU.EX2 R185, R14 ;  /* 0x0000000e00b97308 */ /* 0x000fe20000000800 */
[-C--:B------:R-:W-:Y:S01]  /*5000*/  @!P0 ISETP.GE.AND P6, PT, R5, R151.reuse, PT ;  /* 0x000000970500820c */ /* 0x080fe20003fc6270 */
[----:B------:R-:W-:Y:S01]  /*5010*/  FFMA.FTZ R20, R212, UR4, R20 ;  /* 0x00000004d4147c23 */ /* 0x000fe20008010014 */
[----:B------:R-:W-:Y:S01]  /*5020*/  @!P0 FSEL R19, R19, -INF , !P4 ;  /* 0xff80000013138808 */ /* 0x000fe20006000000 */
[C---:B------:R-:W-:Y:S01]  /*5030*/  FFMA.FTZ R31, R215.reuse, UR4, R31 ;  /* 0x00000004d71f7c23 */ /* 0x040fe2000801001f */
[----:B------:R-:W-:Y:S01]  /*5040*/  @!P0 FSEL R18, R18, -INF , !P6 ;  /* 0xff80000012128808 */ /* 0x000fe20007000000 */
[----:B------:R-:W-:Y:S01]  /*5050*/  FFMA.FTZ R33, R215, UR4, R33 ;  /* 0x00000004d7217c23 */ /* 0x000fe20008010021 */
[----:B------:R-:W-:Y:S01]  /*5060*/  @!P0 FSEL R20, R20, -INF , !P1 ;  /* 0xff80000014148808 */ /* 0x000fe20004800000 */
[----:B-1----:R-:W-:Y:S01]  /*5070*/  IMAD.WIDE.U32 R6, R158, -0x326172a9, RZ ;  /* 0xcd9e8d579e067825 */ /* 0x002fe200078e00ff */
[C---:B------:R-:W-:Y:S01]  /*5080*/  @!P0 ISETP.GE.AND P6, PT, R143.reuse, R151, PT ;  /* 0x000000978f00820c */ /* 0x040fe20003fc6270 */
[----:B------:R1:W-:Y:S01]  /*5090*/  MUFU.EX2 R187, R15 ;  /* 0x0000000f00bb7308 */ /* 0x0003e20000000800 */
[C---:B------:R-:W-:Y:S01]  /*50a0*/  @!P0 ISETP.GE.AND P1, PT, R143.reuse, R149, PT ;  /* 0x000000958f00820c */ /* 0x040fe20003f26270 */
[--C-:B------:R-:W-:Y:S01]  /*50b0*/  FFMA.FTZ R18, R18, c[0x0][0x23c], -R140.reuse ;  /* 0x00008f0012127a23 */ /* 0x100fe2000001088c */
[----:B------:R-:W-:Y:S01]  /*50c0*/  @!P0 ISETP.GE.AND P4, PT, R143, R150, PT ;  /* 0x000000968f00820c */ /* 0x000fe20003f86270 */
[----:B------:R-:W-:Y:S01]  /*50d0*/  IMAD.WIDE.U32 R142, R159, -0x326172a9, RZ ;  /* 0xcd9e8d579f8e7825 */ /* 0x000fe200078e00ff */
[----:B------:R-:W-:Y:S02]  /*50e0*/  @!P0 FSEL R9, R9, -INF , !P5 ;  /* 0xff80000009098808 */ /* 0x000fe40006800000 */
[-C--:B------:R-:W-:Y:S01]  /*50f0*/  @!P0 ISETP.GE.AND P5, PT, R152, R148.reuse, PT ;  /* 0x000000949800820c */ /* 0x080fe20003fa6270 */
[----:B------:R-:W-:Y:S01]  /*5100*/  FFMA.FTZ R19, R19, c[0x0][0x23c], -R140 ;  /* 0x00008f0013137a23 */ /* 0x000fe2000001088c */
[----:B------:R-:W-:Y:S01]  /*5110*/  LOP3.LUT R5, R143, UR6, R6, 0x96, !PT ;  /* 0x000000068f057c12 */ /* 0x000fe2000f8e9606 */
[----:B------:R4:W-:Y:S01]  /*5120*/  MUFU.EX2 R193, R8 ;  /* 0x0000000800c17308 */ /* 0x0009e20000000800 */
[----:B------:R-:W-:Y:S01]  /*5130*/  @!P0 IADD3 R153, R196, 0x18, RZ ;  /* 0x00000018c4998810 */ /* 0x000fe20007ffe0ff */
[----:B------:R-:W-:Y:S01]  /*5140*/  FFMA.FTZ R9, R9, c[0x0][0x23c], -R4 ;  /* 0x00008f0009097a23 */ /* 0x000fe20000010804 */
[-C--:B------:R-:W-:Y:S01]  /*5150*/  @!P0 ISETP.GE.AND P2, PT, R154, R148.reuse, PT ;  /* 0x000000949a00820c */ /* 0x080fe20003f46270 */
[----:B------:R-:W-:Y:S01]  /*5160*/  FFMA.FTZ R20, R20, c[0x0][0x23c], -R141 ;  /* 0x00008f0014147a23 */ /* 0x000fe2000001088d */
[----:B------:R-:W-:Y:S01]  /*5170*/  @!P0 ISETP.GE.AND P3, PT, R153, R148, PT ;  /* 0x000000949900820c */ /* 0x000fe20003f66270 */
[----:B------:R-:W-:Y:S01]  /*5180*/  FFMA.FTZ R29, R215, UR4, R29 ;  /* 0x00000004d71d7c23 */ /* 0x000fe2000801001d */
[----:B------:R-:W-:Y:S01]  /*5190*/  @!P0 FSEL R33, R33, -INF , !P2 ;  /* 0xff80000021218808 */ /* 0x000fe20005000000 */
[----:B------:R-:W-:Y:S01]  /*51a0*/  FFMA.FTZ R35, R215, UR4, R35 ;  /* 0x00000004d7237c23 */ /* 0x000fe20008010023 */
[----:B------:R-:W-:Y:S01]  /*51b0*/  UIADD3 UR6, UR10, -0x126145ec, URZ ;  /* 0xed9eba140a067890 */ /* 0x000fe2000fffe03f */
[----:B------:R2:W-:Y:S01]  /*51c0*/  MUFU.EX2 R192, R9 ;  /* 0x0000000900c07308 */ /* 0x0005e20000000800 */
[C---:B------:R-:W-:Y:S02]  /*51d0*/  FFMA.FTZ R30, R214.reuse, UR4, R30 ;  /* 0x00000004d61e7c23 */ /* 0x040fe4000801001e */
[----:B------:R-:W-:Y:S02]  /*51e0*/  FFMA.FTZ R32, R214, UR4, R32 ;  /* 0x00000004d6207c23 */ /* 0x000fe40008010020 */
[----:B-1----:R-:W-:Y:S03]  /*51f0*/  IMAD.WIDE.U32 R14, R5, -0x2daee0ad, RZ ;  /* 0xd2511f53050e7825 */ /* 0x002fe600078e00ff */
[----:B------:R-:W-:Y:S01]  /*5200*/  @!P0 FSEL R32, R32, -INF , !P3 ;  /* 0xff80000020208808 */ /* 0x000fe20005800000 */
[--C-:B------:R-:W-:Y:S01]  /*5210*/  FFMA.FTZ R5, R16, c[0x0][0x23c], -R141.reuse ;  /* 0x00008f0010057a23 */ /* 0x100fe2000001088d */
[----:B------:R1:W-:Y:S01]  /*5220*/  MUFU.EX2 R194, R10 ;  /* 0x0000000a00c27308 */ /* 0x0003e20000000800 */
[----:B------:R-:W-:Y:S02]  /*5230*/  FFMA.FTZ R28, R214, UR4, R28 ;  /* 0x00000004d61c7c23 */ /* 0x000fe4000801001c */
[----:B------:R-:W-:Y:S01]  /*5240*/  FFMA.FTZ R32, R32, c[0x0][0x23c], -R141 ;  /* 0x00008f0020207a23 */ /* 0x000fe2000001088d */
[----:B----4-:R-:W-:Y:S01]  /*5250*/  LOP3.LUT R8, R155, R7, RZ, 0x3c, !PT ;  /* 0x000000079b087212 */ /* 0x010fe200078e3cff */
[----:B------:R-:W-:Y:S04]  /*5260*/  IMAD.WIDE.U32 R6, R160, -0x2daee0ad, RZ ;  /* 0xd2511f53a0067825 */ /* 0x000fe800078e00ff */
[----:B------:R-:W-:Y:S01]  /*5270*/  FFMA.FTZ R34, R214, UR4, R34 ;  /* 0x00000004d6227c23 */ /* 0x000fe20008010022 */
[----:B------:R-:W-:Y:S01]  /*5280*/  LOP3.LUT R7, R7, UR5, R164, 0x96, !PT ;  /* 0x0000000507077c12 */ /* 0x000fe2000f8e96a4 */
[----:B------:R4:W-:Y:S01]  /*5290*/  MUFU.EX2 R182, R5 ;  /* 0x0000000500b67308 */ /* 0x0009e20000000800 */
[----:B------:R-:W-:Y:S01]  /*52a0*/  LOP3.LUT R144, R133, UR6, R6, 0x96, !PT ;  /* 0x0000000685907c12 */ /* 0x000fe2000f8e9606 */
[----:B------:R-:W-:Y:S02]  /*52b0*/  FFMA.FTZ R21, R213, UR4, R21 ;  /* 0x00000004d5157c23 */ /* 0x000fe40008010015 */
[----:B--2---:R-:W-:Y:S03]  /*52c0*/  IMAD.WIDE.U32 R8, R8, -0x2daee0ad, RZ ;  /* 0xd2511f5308087825 */ /* 0x004fe600078e00ff */
[----:B------:R-:W-:Y:S01]  /*52d0*/  @!P0 FSEL R21, R21, -INF , !P5 ;  /* 0xff80000015158808 */ /* 0x000fe20006800000 */
[----:B------:R-:W-:Y:S01]  /*52e0*/  IMAD.WIDE.U32 R144, R144, -0x326172a9, RZ ;  /* 0xcd9e8d5790907825 */ /* 0x000fe200078e00ff */
[----:B------:R-:W-:Y:S01]  /*52f0*/  LOP3.LUT R16, R15, UR6, R8, 0x96, !PT ;  /* 0x000000060f107c12 */ /* 0x000fe2000f8e9608 */
[----:B------:R2:W-:Y:S01]  /*5300*/  MUFU.EX2 R191, R11 ;  /* 0x0000000b00bf7308 */ /* 0x0005e20000000800 */
[----:B------:R-:W-:Y:S01]  /*5310*/  @!P0 ISETP.GE.AND P5, PT, R152, R151, PT ;  /* 0x000000979800820c */ /* 0x000fe20003fa6270 */
[----:B------:R-:W-:Y:S01]  /*5320*/  UIADD3 UR6, UR10, -0x56f99767, URZ ;  /* 0xa90668990a067890 */ /* 0x000fe2000fffe03f */
[----:B-1----:R-:W-:Y:S01]  /*5330*/  LOP3.LUT R10, R9, UR5, R162, 0x96, !PT ;  /* 0x00000005090a7c12 */ /* 0x002fe2000f8e96a2 */
[----:B------:R-:W-:Y:S01]  /*5340*/  UIADD3 UR5, UR11, 0x78dde6e4, URZ ;  /* 0x78dde6e40b057890 */ /* 0x000fe2000fffe03f */
[----:B------:R-:W-:Y:S04]  /*5350*/  IMAD.WIDE.U32 R6, R7, -0x326172a9, RZ ;  /* 0xcd9e8d5707067825 */ /* 0x000fe800078e00ff */
[--C-:B------:R-:W-:Y:S01]  /*5360*/  FFMA.FTZ R21, R21, c[0x0][0x23c], -R141.reuse ;  /* 0x00008f0015157a23 */ /* 0x100fe2000001088d */
[----:B------:R-:W-:Y:S01]  /*5370*/  LOP3.LUT R8, R145, UR8, R6, 0x96, !PT ;  /* 0x0000000891087c12 */ /* 0x000fe2000f8e9606 */
[----:B------:R1:W-:Y:S01]  /*5380*/  MUFU.EX2 R184, R12 ;  /* 0x0000000c00b87308 */ /* 0x0003e20000000800 */
[----:B------:R-:W-:Y:S02]  /*5390*/  FFMA.FTZ R22, R212, UR4, R22 ;  /* 0x00000004d4167c23 */ /* 0x000fe40008010016 */
[--C-:B----4-:R-:W-:Y:S02]  /*53a0*/  FFMA.FTZ R5, R17, c[0x0][0x23c], -R141.reuse ;  /* 0x00008f0011057a23 */ /* 0x110fe4000001088d */
[----:B------:R-:W-:Y:S01]  /*53b0*/  IMAD.WIDE.U32 R16, R16, -0x326172a9, RZ ;  /* 0xcd9e8d5710107825 */ /* 0x000fe200078e00ff */
[----:B------:R-:W-:Y:S02]  /*53c0*/  @!P0 FSEL R22, R22, -INF , !P6 ;  /* 0xff80000016168808 */ /* 0x000fe40007000000 */
[-C--:B------:R-:W-:Y:S01]  /*53d0*/  @!P0 ISETP.GE.AND P6, PT, R152, R150.reuse, PT ;  /* 0x000000969800820c */ /* 0x080fe20003fc6270 */
[----:B------:R-:W-:Y:S01]  /*53e0*/  FFMA.FTZ R141, R33, c[0x0][0x23c], -R141 ;  /* 0x00008f00218d7a23 */ /* 0x000fe2000001088d */
[----:B------:R4:W-:Y:S01]  /*53f0*/  MUFU.EX2 R183, R13 ;  /* 0x0000000d00b77308 */ /* 0x0009e20000000800 */
[----:B------:R-:W-:Y:S04]  /*5400*/  IMAD.WIDE.U32 R8, R8, -0x2daee0ad, RZ ;  /* 0xd2511f5308087825 */ /* 0x000fe800078e00ff */
[----:B--2---:R-:W-:Y:S01]  /*5410*/  IMAD.WIDE.U32 R10, R10, -0x326172a9, RZ ;  /* 0xcd9e8d570a0a7825 */ /* 0x004fe200078e00ff */
[----:B------:R-:W-:Y:S03]  /*5420*/  SHF.R.U32.HI R147, RZ, 0x10, R8 ;  /* 0x00000010ff937819 */ /* 0x000fe60000011608 */
[----:B------:R-:W-:Y:S01]  /*5430*/  FFMA.FTZ R22, R22, c[0x0][0x23c], -R140 ;  /* 0x00008f0016167a23 */ /* 0x000fe2000001088c */
[----:B------:R-:W-:Y:S01]  /*5440*/  LOP3.LUT R11, R11, UR5, R142, 0x96, !PT ;  /* 0x000000050b0b7c12 */ /* 0x000fe2000f8e968e */
[----:B------:R2:W-:Y:S01]  /*5450*/  MUFU.EX2 R180, R5 ;  /* 0x0000000500b47308 */ /* 0x0005e20000000800 */
[----:B------:R-:W-:Y:S01]  /*5460*/  LOP3.LUT R6, R17, UR8, R10, 0x96, !PT ;  /* 0x0000000811067c12 */ /* 0x000fe2000f8e960a */
[----:B------:R-:W-:Y:S01]  /*5470*/  FFMA.FTZ R23, R213, UR4, R23 ;  /* 0x00000004d5177c23 */ /* 0x000fe20008010017 */
[----:B-1----:R-:W-:Y:S01]  /*5480*/  LOP3.LUT R12, R7, UR5, R156, 0x96, !PT ;  /* 0x00000005070c7c12 */ /* 0x002fe2000f8e969c */
[----:B------:R-:W-:Y:S01]  /*5490*/  IMAD.WIDE.U32 R10, R11, -0x2daee0ad, RZ ;  /* 0xd2511f530b0a7825 */ /* 0x000fe200078e00ff */
[----:B------:R-:W-:Y:S01]  /*54a0*/  UIADD3 UR5, UR10, 0x646e171e, URZ ;  /* 0x646e171e0a057890 */ /* 0x000fe2000fffe03f */
[----:B------:R-:W-:Y:S02]  /*54b0*/  LOP3.LUT R142, R8, 0xffff, RZ, 0xc0, !PT ;  /* 0x0000ffff088e7812 */ /* 0x000fe400078ec0ff */
[----:B------:R-:W-:Y:S01]  /*54c0*/  IMAD.WIDE.U32 R6, R6, -0x2daee0ad, RZ ;  /* 0xd2511f5306067825 */ /* 0x000fe200078e00ff */
[----:B------:R-:W-:Y:S01]  /*54d0*/  LOP3.LUT R14, R11, UR6, R14, 0x96, !PT ;  /* 0x000000060b0e7c12 */ /* 0x000fe2000f8e960e */
[----:B------:R-:W-:Y:S01]  /*54e0*/  MUFU.EX2 R181, R18 ;  /* 0x0000001200b57308 */ /* 0x000fe20000000800 */
[----:B------:R-:W-:Y:S01]  /*54f0*/  @!P0 FSEL R23, R23, -INF , !P5 ;  /* 0xff80000017178808 */ /* 0x000fe20006800000 */
[----:B------:R-:W-:Y:S01]  /*5500*/  FFMA.FTZ R26, R212, UR4, R26 ;  /* 0x00000004d41a7c23 */ /* 0x000fe2000801001a */
[-C--:B------:R-:W-:Y:S01]  /*5510*/  @!P0 ISETP.GE.AND P5, PT, R152, R149.reuse, PT ;  /* 0x000000959800820c */ /* 0x080fe20003fa6270 */
[----:B----4-:R-:W-:Y:S01]  /*5520*/  IMAD.WIDE.U32 R12, R12, -0x2daee0ad, RZ ;  /* 0xd2511f530c0c7825 */ /* 0x010fe200078e00ff */
[----:B------:R-:W-:Y:S02]  /*5530*/  LOP3.LUT R133, R6, 0xff, RZ, 0xc0, !PT ;  /* 0x000000ff06857812 */ /* 0x000fe400078ec0ff */
[----:B------:R-:W-:Y:S01]  /*5540*/  SHF.R.U32.HI R145, RZ, 0x18, R6 ;  /* 0x00000018ff917819 */ /* 0x000fe20000011606 */
[----:B------:R-:W-:Y:S01]  /*5550*/  FFMA.FTZ R27, R213, UR4, R27 ;  /* 0x00000004d51b7c23 */ /* 0x000fe2000801001b */
[----:B------:R-:W-:Y:S01]  /*5560*/  LOP3.LUT R132, R13, UR6, R132, 0x96, !PT ;  /* 0x000000060d847c12 */ /* 0x000fe2000f8e9684 */
[----:B------:R-:W-:Y:S01]  /*5570*/  UIADD3 UR6, UR11, -0x4ab325aa, URZ ;  /* 0xb54cda560b067890 */ /* 0x000fe2000fffe03f */
[----:B------:R-:W-:Y:S01]  /*5580*/  LOP3.LUT R12, R9, UR5, R12, 0x96, !PT ;  /* 0x00000005090c7c12 */ /* 0x000fe2000f8e960c */
[----:B------:R1:W-:Y:S01]  /*5590*/  MUFU.EX2 R167, R19 ;  /* 0x0000001300a77308 */ /* 0x0003e20000000800 */
[----:B------:R-:W-:Y:S01]  /*55a0*/  LOP3.LUT R13, R8, 0xff, RZ, 0xc0, !PT ;  /* 0x000000ff080d7812 */ /* 0x000fe200078ec0ff */
[----:B------:R-:W-:Y:S01]  /*55b0*/  FFMA.FTZ R24, R212, UR4, R24 ;  /* 0x00000004d4187c23 */ /* 0x000fe20008010018 */
[----:B--2---:R-:W-:Y:S01]  /*55c0*/  SHF.R.U32.HI R5, RZ, 0x18, R8 ;  /* 0x00000018ff057819 */ /* 0x004fe20000011608 */
[----:B------:R-:W-:Y:S01]  /*55d0*/  IMAD.WIDE.U32 R8, R132, -0x326172a9, RZ ;  /* 0xcd9e8d5784087825 */ /* 0x000fe200078e00ff */
[----:B------:R-:W-:Y:S02]  /*55e0*/  LOP3.LUT R143, R6, 0xffff, RZ, 0xc0, !PT ;  /* 0x0000ffff068f7812 */ /* 0x000fe400078ec0ff */
[----:B------:R-:W-:Y:S01]  /*55f0*/  SHF.R.U32.HI R146, RZ, 0x10, R6 ;  /* 0x00000010ff927819 */ /* 0x000fe20000011606 */
[----:B------:R-:W-:Y:S01]  /*5600*/  FFMA.FTZ R25, R213, UR4, R25 ;  /* 0x00000004d5197c23 */ /* 0x000fe20008010019 */
[----:B------:R-:W-:Y:S01]  /*5610*/  LOP3.LUT R11, R7, UR5, R10, 0x96, !PT ;  /* 0x00000005070b7c12 */ /* 0x000fe2000f8e960a */
[----:B------:R-:W-:Y:S01]  /*5620*/  IMAD.WIDE.U32 R6, R14, -0x326172a9, RZ ;  /* 0xcd9e8d570e067825 */ /* 0x000fe200078e00ff */
[----:B------:R-:W-:Y:S01]  /*5630*/  LOP3.LUT R10, R9, UR6, R144, 0x96, !PT ;  /* 0x00000006090a7c12 */ /* 0x000fe2000f8e9690 */
[----:B------:R2:W-:Y:S01]  /*5640*/  MUFU.EX2 R164, R20 ;  /* 0x0000001400a47308 */ /* 0x0005e20000000800 */
[----:B------:R-:W-:Y:S01]  /*5650*/  @!P0 FSEL R26, R26, -INF , !P1 ;  /* 0xff8000001a1a8808 */ /* 0x000fe20004800000 */
[----:B------:R-:W-:Y:S01]  /*5660*/  ULDC.U8 UR5, c[0x0][0x2d8] ;  /* 0x0000b60000057ab9 */ /* 0x000fe20000000000 */
[-C--:B------:R-:W-:Y:S01]  /*5670*/  @!P0 ISETP.GE.AND P1, PT, R153, R149.reuse, PT ;  /* 0x000000959900820c */ /* 0x080fe20003f26270 */
[----:B------:R-:W-:Y:S01]  /*5680*/  FFMA.FTZ R23, R23, c[0x0][0x23c], -R140 ;  /* 0x00008f0017177a23 */ /* 0x000fe2000001088c */
[----:B------:R-:W-:Y:S01]  /*5690*/  @!P0 FSEL R27, R27, -INF , !P5 ;  /* 0xff8000001b1b8808 */ /* 0x000fe20006800000 */
[--C-:B------:R-:W-:Y:S01]  /*56a0*/  FFMA.FTZ R26, R26, c[0x0][0x23c], -R0.reuse ;  /* 0x00008f001a1a7a23 */ /* 0x100fe20000010800 */
[----:B------:R-:W-:Y:S02]  /*56b0*/  @!P0 ISETP.GE.AND P5, PT, R154, R149, PT ;  /* 0x000000959a00820c */ /* 0x000fe40003fa6270 */
[----:B------:R-:W-:Y:S01]  /*56c0*/  @!P0 FSEL R30, R30, -INF , !P1 ;  /* 0xff8000001e1e8808 */ /* 0x000fe20004800000 */
[----:B------:R-:W-:Y:S01]  /*56d0*/  MUFU.EX2 R160, R21 ;  /* 0x0000001500a07308 */ /* 0x000fe20000000800 */
[----:B------:R-:W-:Y:S01]  /*56e0*/  @!P0 FSEL R31, R31, -INF , !P5 ;  /* 0xff8000001f1f8808 */ /* 0x000fe20006800000 */
[--C-:B------:R-:W-:Y:S01]  /*56f0*/  FFMA.FTZ R27, R27, c[0x0][0x23c], -R0.reuse ;  /* 0x00008f001b1b7a23 */ /* 0x100fe20000010800 */
[----:B------:R-:W-:Y:S01]  /*5700*/  ISETP.LE.U32.AND P5, PT, R5, UR5, PT ;  /* 0x0000000505007c0c */ /* 0x000fe2000bfa3070 */
[----:B------:R-:W-:Y:S01]  /*5710*/  FFMA.FTZ R30, R30, c[0x0][0x23c], -R0 ;  /* 0x00008f001e1e7a23 */ /* 0x000fe20000010800 */
[----:B------:R-:W-:Y:S01]  /*5720*/  LOP3.LUT R5, R7, UR6, R16, 0x96, !PT ;  /* 0x0000000607057c12 */ /* 0x000fe2000f8e9610 */
[----:B------:R-:W-:Y:S01]  /*5730*/  FFMA.FTZ R0, R31, c[0x0][0x23c], -R0 ;  /* 0x00008f001f007a23 */ /* 0x000fe20000010800 */
[----:B------:R-:W-:Y:S02]  /*5740*/  ISETP.LE.U32.AND P1, PT, R13, UR5, PT ;  /* 0x000000050d007c0c */ /* 0x000fe4000bf23070 */
[----:B------:R-:W-:Y:S01]  /*5750*/  LOP3.LUT R13, R6, 0xffff, RZ, 0xc0, !PT ;  /* 0x0000ffff060d7812 */ /* 0x000fe200078ec0ff */
[----:B------:R-:W-:Y:S01]  /*5760*/  MUFU.EX2 R162, R22 ;  /* 0x0000001600a27308 */ /* 0x000fe20000000800 */
[----:B------:R-:W-:Y:S02]  /*5770*/  LOP3.LUT R7, R10, 0xff, RZ, 0xc0, !PT ;  /* 0x000000ff0a077812 */ /* 0x000fe400078ec0ff */
[----:B------:R-:W-:Y:S02]  /*5780*/  LOP3.LUT R17, R8, 0xffff, RZ, 0xc0, !PT ;  /* 0x0000ffff08117812 */ /* 0x000fe400078ec0ff */
[--C-:B------:R-:W-:Y:S02]  /*5790*/  SHF.R.U32.HI R9, RZ, 0x10, R6.reuse ;  /* 0x00000010ff097819 */ /* 0x100fe40000011606 */
[----:B------:R-:W-:Y:S02]  /*57a0*/  LOP3.LUT R14, R6, 0xff, RZ, 0xc0, !PT ;  /* 0x000000ff060e7812 */ /* 0x000fe400078ec0ff */
[----:B------:R-:W-:Y:S01]  /*57b0*/  SHF.R.U32.HI R15, RZ, 0x18, R6 ;  /* 0x00000018ff0f7819 */ /* 0x000fe20000011606 */
[----:B------:R-:W-:Y:S01]  /*57c0*/  MUFU.EX2 R152, R141 ;  /* 0x0000008d00987308 */ /* 0x000fe20000000800 */
[----:B------:R-:W-:Y:S02]  /*57d0*/  ISETP.LE.U32.AND P3, PT, R7, UR5, PT ;  /* 0x0000000507007c0c */ /* 0x000fe4000bf63070 */
[--C-:B------:R-:W-:Y:S02]  /*57e0*/  SHF.R.U32.HI R6, RZ, 0x18, R10.reuse ;  /* 0x00000018ff067819 */ /* 0x100fe4000001160a */
[----:B------:R-:W-:Y:S02]  /*57f0*/  SHF.R.U32.HI R7, RZ, 0x10, R10 ;  /* 0x00000010ff077819 */ /* 0x000fe4000001160a */
[----:B------:R-:W-:Y:S02]  /*5800*/  LOP3.LUT R10, R10, 0xffff, RZ, 0xc0, !PT ;  /* 0x0000ffff0a0a7812 */ /* 0x000fe400078ec0ff */
[----:B------:R-:W-:Y:S01]  /*5810*/  @!P0 FSEL R24, R24, -INF , !P4 ;  /* 0xff80000018188808 */ /* 0x000fe20006000000 */
[----:B------:R-:W-:Y:S01]  /*5820*/  MUFU.EX2 R155, R0 ;  /* 0x00000000009b7308 */ /* 0x000fe20000000800 */
[-C--:B------:R-:W-:Y:S02]  /*5830*/  @!P0 ISETP.GE.AND P4, PT, R153, R150.reuse, PT ;  /* 0x000000969900820c */ /* 0x080fe40003f86270 */
[----:B------:R-:W-:Y:S01]  /*5840*/  ISETP.LE.U32.AND P2, PT, R6, UR5, PT ;  /* 0x0000000506007c0c */ /* 0x000fe2000bf43070 */
[----:B------:R-:W-:Y:S01]  /*5850*/  FFMA.FTZ R24, R24, c[0x0][0x23c], -R4 ;  /* 0x00008f0018187a23 */ /* 0x000fe20000010804 */
[----:B------:R-:W-:Y:S01]  /*5860*/  @!P0 FSEL R25, R25, -INF , !P6 ;  /* 0xff80000019198808 */ /* 0x000fe20007000000 */
[----:B---3--:R-:W-:Y:S01]  /*5870*/  @!P3 FADD.FTZ R189, -R189, -RZ ;  /* 0x800000ffbdbdb221 */ /* 0x008fe20000010100 */
[C---:B------:R-:W-:Y:S02]  /*5880*/  @!P0 ISETP.GE.AND P6, PT, R154.reuse, R150, PT ;  /* 0x000000969a00820c */ /* 0x040fe40003fc6270 */
[----:B------:R-:W-:Y:S01]  /*5890*/  SHF.R.U32.HI R6, RZ, 0x8, R10 ;  /* 0x00000008ff067819 */ /* 0x000fe2000001160a */
[--C-:B------:R-:W-:Y:S01]  /*58a0*/  FFMA.FTZ R25, R25, c[0x0][0x23c], -R4.reuse ;  /* 0x00008f0019197a23 */ /* 0x100fe20000010804 */
[----:B------:R-:W-:Y:S01]  /*58b0*/  @!P0 FSEL R29, R29, -INF , !P6 ;  /* 0xff8000001d1d8808 */ /* 0x000fe20007000000 */
[----:B------:R-:W-:Y:S01]  /*58c0*/  MUFU.EX2 R163, R24 ;  /* 0x0000001800a37308 */ /* 0x000fe20000000800 */
[-C--:B------:R-:W-:Y:S02]  /*58d0*/  @!P0 ISETP.GE.AND P6, PT, R154, R151.reuse, PT ;  /* 0x000000979a00820c */ /* 0x080fe40003fc6270 */
[----:B------:R-:W-:Y:S01]  /*58e0*/  @!P0 FSEL R28, R28, -INF , !P4 ;  /* 0xff8000001c1c8808 */ /* 0x000fe20006000000 */
[----:B------:R-:W-:Y:S01]  /*58f0*/  @!P2 FADD.FTZ R190, -R190, -RZ ;  /* 0x800000ffbebea221 */ /* 0x000fe20000010100 */
[----:B------:R-:W-:Y:S02]  /*5900*/  @!P0 ISETP.GE.AND P4, PT, R153, R151, PT ;  /* 0x000000979900820c */ /* 0x000fe40003f86270 */
[----:B------:R-:W-:Y:S01]  /*5910*/  LOP3.LUT R6, R6, 0xffff, RZ, 0xc0, !PT ;  /* 0x0000ffff06067812 */ /* 0x000fe200078ec0ff */
[--C-:B------:R-:W-:Y:S01]  /*5920*/  FFMA.FTZ R28, R28, c[0x0][0x23c], -R4.reuse ;  /* 0x00008f001c1c7a23 */ /* 0x100fe20000010804 */
[----:B------:R-:W-:Y:S01]  /*5930*/  LOP3.LUT R7, R7, 0xff, RZ, 0xc0, !PT ;  /* 0x000000ff07077812 */ /* 0x000fe200078ec0ff */
[----:B------:R-:W-:Y:S01]  /*5940*/  FFMA.FTZ R4, R29, c[0x0][0x23c], -R4 ;  /* 0x00008f001d047a23 */ /* 0x000fe20000010804 */
[----:B------:R-:W-:Y:S01]  /*5950*/  @!P0 FSEL R35, R35, -INF , !P6 ;  /* 0xff80000023238808 */ /* 0x000fe20007000000 */
[----:B------:R-:W3:Y:S01]  /*5960*/  MUFU.EX2 R154, R32 ;  /* 0x00000020009a7308 */ /* 0x000ee20000000800 */
[----:B------:R-:W-:Y:S02]  /*5970*/  @!P0 FSEL R34, R34, -INF , !P4 ;  /* 0xff80000022228808 */ /* 0x000fe40006000000 */
[----:B------:R-:W-:Y:S02]  /*5980*/  ISETP.LE.U32.AND P0, PT, R6, UR5, PT ;  /* 0x0000000506007c0c */ /* 0x000fe4000bf03070 */
[----:B------:R-:W-:Y:S01]  /*5990*/  ISETP.LE.U32.AND P4, PT, R7, UR5, PT ;  /* 0x0000000507007c0c */ /* 0x000fe2000bf83070 */
[--C-:B------:R-:W-:Y:S01]  /*59a0*/  FFMA.FTZ R34, R34, c[0x0][0x23c], -R140.reuse ;  /* 0x00008f0022227a23 */ /* 0x100fe2000001088c */
[----:B------:R-:W-:Y:S01]  /*59b0*/  LOP3.LUT R7, R5, 0xff, RZ, 0xc0, !PT ;  /* 0x000000ff05077812 */ /* 0x000fe200078ec0ff */
[----:B------:R-:W-:Y:S01]  /*59c0*/  FFMA.FTZ R140, R35, c[0x0][0x23c], -R140 ;  /* 0x00008f00238c7a23 */ /* 0x000fe2000001088c */
[----:B------:R-:W-:Y:S01]  /*59d0*/  LOP3.LUT R6, R5, 0xffff, RZ, 0xc0, !PT ;  /* 0x0000ffff05067812 */ /* 0x000fe200078ec0ff */
[----:B------:R4:W-:Y:S01]  /*59e0*/  MUFU.EX2 R157, R4 ;  /* 0x00000004009d7308 */ /* 0x0009e20000000800 */
[----:B-1----:R-:W-:Y:S02]  /*59f0*/  LOP3.LUT R19, R8, 0xff, RZ, 0xc0, !PT ;  /* 0x000000ff08137812 */ /* 0x002fe400078ec0ff */
[--C-:B------:R-:W-:Y:S02]  /*5a00*/  SHF.R.U32.HI R18, RZ, 0x10, R8.reuse ;  /* 0x00000010ff127819 */ /* 0x100fe40000011608 */
[----:B--2---:R-:W-:Y:S01]  /*5a10*/  SHF.R.U32.HI R20, RZ, 0x18, R8 ;  /* 0x00000018ff147819 */ /* 0x004fe20000011608 */
[----:B------:R-:W-:Y:S01]  /*5a20*/  @!P0 FADD.FTZ R186, -R186, -RZ ;  /* 0x800000ffbaba8221 */ /* 0x000fe20000010100 */
[----:B------:R-:W-:Y:S01]  /*5a30*/  ISETP.LE.U32.AND P6, PT, R7, UR5, PT ;  /* 0x0000000507007c0c */ /* 0x000fe2000bfc3070 */
[----:B------:R-:W-:Y:S01]  /*5a40*/  @!P4 FADD.FTZ R188, -R188, -RZ ;  /* 0x800000ffbcbcc221 */ /* 0x000fe20000010100 */
[--C-:B------:R-:W-:Y:S01]  /*5a50*/  SHF.R.U32.HI R7, RZ, 0x18, R5.reuse ;  /* 0x00000018ff077819 */ /* 0x100fe20000011605 */
[----:B------:R-:W-:Y:S01]  /*5a60*/  MUFU.EX2 R161, R23 ;  /* 0x0000001700a17308 */ /* 0x000fe20000000800 */
[----:B------:R-:W-:Y:S02]  /*5a70*/  SHF.R.U32.HI R8, RZ, 0x10, R5 ;  /* 0x00000010ff087819 */ /* 0x000fe40000011605 */
[----:B------:R-:W-:Y:S01]  /*5a80*/  SHF.R.U32.HI R5, RZ, 0x8, R6 ;  /* 0x00000008ff057819 */ /* 0x000fe20000011606 */
[----:B---3--:R-:W-:Y:S01]  /*5a90*/  @!P1 FADD.FTZ R154, -R154, -RZ ;  /* 0x800000ff9a9a9221 */ /* 0x008fe20000010100 */
[----:B------:R-:W-:Y:S02]  /*5aa0*/  LOP3.LUT R6, R8, 0xff, RZ, 0xc0, !PT ;  /* 0x000000ff08067812 */ /* 0x000fe400078ec0ff */
[----:B------:R-:W-:Y:S02]  /*5ab0*/  LOP3.LUT R5, R5, 0xffff, RZ, 0xc0, !PT ;  /* 0x0000ffff05057812 */ /* 0x000fe400078ec0ff */
[----:B------:R-:W-:Y:S01]  /*5ac0*/  ISETP.LE.U32.AND P4, PT, R6, UR5, PT ;  /* 0x0000000506007c0c */ /* 0x000fe2000bf83070 */
[----:B------:R-:W-:Y:S01]  /*5ad0*/  @!P6 FADD.FTZ R193, -R193, -RZ ;  /* 0x800000ffc1c1e221 */ /* 0x000fe20000010100 */
[----:B------:R-:W-:Y:S01]  /*5ae0*/  ISETP.LE.U32.AND P0, PT, R5, UR5, PT ;  /* 0x0000000505007c0c */ /* 0x000fe2000bf03070 */
[----:B------:R-:W-:Y:S01]  /*5af0*/  MUFU.EX2 R166, R26 ;  /* 0x0000001a00a67308 */ /* 0x000fe20000000800 */
[----:B------:R-:W-:Y:S02]  /*5b00*/  LOP3.LUT R5, R9, 0xff, RZ, 0xc0, !PT ;  /* 0x000000ff09057812 */ /* 0x000fe400078ec0ff */
[----:B------:R-:W-:Y:S02]  /*5b10*/  SHF.R.U32.HI R6, RZ, 0x8, R13 ;  /* 0x00000008ff067819 */ /* 0x000fe4000001160d */
[----:B------:R-:W-:Y:S02]  /*5b20*/  ISETP.LE.U32.AND P2, PT, R14, UR5, PT ;  /* 0x000000050e007c0c */ /* 0x000fe4000bf43070 */
[----:B------:R-:W-:Y:S02]  /*5b30*/  ISETP.LE.U32.AND P6, PT, R5, UR5, PT ;  /* 0x0000000505007c0c */ /* 0x000fe4000bfc3070 */
[----:B------:R-:W-:Y:S01]  /*5b40*/  LOP3.LUT R5, R6, 0xffff, RZ, 0xc0, !PT ;  /* 0x0000ffff06057812 */ /* 0x000fe200078ec0ff */
[----:B------:R-:W-:Y:S01]  /*5b50*/  @!P4 FADD.FTZ R194, -R194, -RZ ;  /* 0x800000ffc2c2c221 */ /* 0x000fe20000010100 */
[----:B------:R-:W-:Y:S01]  /*5b60*/  ISETP.LE.U32.AND P3, PT, R7, UR5, PT ;  /* 0x0000000507007c0c */ /* 0x000fe2000bf63070 */
[----:B------:R-:W-:Y:S01]  /*5b70*/  @!P0 FADD.FTZ R192, -R192, -RZ ;  /* 0x800000ffc0c08221 */ /* 0x000fe20000010100 */
[----:B------:R-:W-:Y:S01]  /*5b80*/  ISETP.LE.U32.AND P0, PT, R5, UR5, PT ;  /* 0x0000000505007c0c */ /* 0x000fe2000bf03070 */
[----:B------:R-:W-:Y:S01]  /*5b90*/  MUFU.EX2 R159, R25 ;  /* 0x00000019009f7308 */ /* 0x000fe20000000800 */
[----:B------:R-:W-:Y:S02]  /*5ba0*/  LOP3.LUT R6, R12, 0xff, RZ, 0xc0, !PT ;  /* 0x000000ff0c067812 */ /* 0x000fe400078ec0ff */
        /* <DEDUP_REMOVED lines=16> */
[----:B----4-:R-:W-:Y:S02]  /*5cb0*/  SHF.R.U32.HI R4, RZ, 0x8, R5 ;  /* 0x00000008ff047819 */ /* 0x010fe40000011605 */
[----:B------:R-:W-:Y:S01]  /*5cc0*/  ISETP.LE.U32.AND P2, PT, R20, UR5, PT ;  /* 0x0000000514007c0c */ /* 0x000fe2000bf43070 */
[----:B------:R-:W1:Y:S01]  /*5cd0*/  MUFU.EX2 R149, R140 ;  /* 0x0000008c00957308 */ /* 0x000e620000000800 */
        /* <DEDUP_REMOVED lines=11> */
[----:B------:R-:W-:Y:S02]  /*5d90*/  ISETP.LE.U32.AND P3, PT, R6, UR5, PT ;  /* 0x0000000506007c0c */ /* 0x000fe4000bf63070 */
[----:B------:R-:W-:Y:S02]  /*5da0*/  LOP3.LUT R6, R11, 0xff, RZ, 0xc0, !PT ;  /* 0x000000ff0b067812 */ /* 0x000fe400078ec0ff */
[----:B------:R-:W-:Y:S02]  /*5db0*/  ISETP.LE.U32.AND P6, PT, R12, UR5, PT ;  /* 0x000000050c007c0c */ /* 0x000fe4000bfc3070 */
[----:B------:R-:W-:Y:S01]  /*5dc0*/  SHF.R.U32.HI R5, RZ, 0x10, R11 ;  /* 0x00000010ff057819 */ /* 0x000fe2000001160b */
[----:B------:R-:W-:Y:S01]  /*5dd0*/  MUFU.EX2 R158, R28 ;  /* 0x0000001c009e7308 */ /* 0x000fe20000000800 */
[----:B------:R-:W-:Y:S01]  /*5de0*/  SHF.R.U32.HI R4, RZ, 0x8, R4 ;  /* 0x00000008ff047819 */ /* 0x000fe20000011604 */
[----:B------:R-:W-:Y:S01]  /*5df0*/  @!P0 FADD.FTZ R160, -R160, -RZ ;  /* 0x800000ffa0a08221 */ /* 0x000fe20000010100 */
[----:B------:R-:W-:Y:S01]  /*5e00*/  ISETP.LE.U32.AND P2, PT, R6, UR5, PT ;  /* 0x0000000506007c0c */ /* 0x000fe2000bf43070 */
[----:B-1----:R-:W-:Y:S01]  /*5e10*/  @!P5 FADD.FTZ R149, -R149, -RZ ;  /* 0x800000ff9595d221 */ /* 0x002fe20000010100 */
[----:B------:R-:W-:Y:S01]  /*5e20*/  LOP3.LUT R5, R5, 0xff, RZ, 0xc0, !PT ;  /* 0x000000ff05057812 */ /* 0x000fe200078ec0ff */
[----:B------:R-:W-:Y:S01]  /*5e30*/  @!P3 FADD.FTZ R161, -R161, -RZ ;  /* 0x800000ffa1a1b221 */ /* 0x000fe20000010100 */
[----:B------:R-:W-:Y:S02]  /*5e40*/  LOP3.LUT R4, R4, 0xffff, RZ, 0xc0, !PT ;  /* 0x0000ffff04047812 */ /* 0x000fe400078ec0ff */
[----:B------:R-:W-:Y:S01]  /*5e50*/  ISETP.LE.U32.AND P4, PT, R5, UR5, PT ;  /* 0x0000000505007c0c */ /* 0x000fe2000bf83070 */
[----:B------:R-:W-:Y:S01]  /*5e60*/  @!P6 FADD.FTZ R162, -R162, -RZ ;  /* 0x800000ffa2a2e221 */ /* 0x000fe20000010100 */
[----:B------:R-:W-:Y:S01]  /*5e70*/  SHF.R.U32.HI R5, RZ, 0x8, R142 ;  /* 0x00000008ff057819 */ /* 0x000fe2000001168e */
[----:B------:R-:W1:Y:S01]  /*5e80*/  MUFU.EX2 R156, R30 ;  /* 0x0000001e009c7308 */ /* 0x000e620000000800 */
[----:B------:R-:W-:Y:S02]  /*5e90*/  ISETP.LE.U32.AND P0, PT, R4, UR5, PT ;  /* 0x0000000504007c0c */ /* 0x000fe4000bf03070 */
[----:B------:R-:W-:Y:S01]  /*5ea0*/  LOP3.LUT R4, R147, 0xff, RZ, 0xc0, !PT ;  /* 0x000000ff93047812 */ /* 0x000fe200078ec0ff */
[----:B------:R-:W-:Y:S01]  /*5eb0*/  @!P2 FADD.FTZ R163, -R163, -RZ ;  /* 0x800000ffa3a3a221 */ /* 0x000fe20000010100 */
[----:B------:R-:W-:Y:S02]  /*5ec0*/  F2FP.RELU.PACK_AB R7, R190, R188 ;  /* 0x000000bcbe07723e */ /* 0x000fe400000008ff */
[----:B------:R-:W-:Y:S02]  /*5ed0*/  ISETP.LE.U32.AND P6, PT, R4, UR5, PT ;  /* 0x0000000504007c0c */ /* 0x000fe4000bfc3070 */
[----:B------:R-:W-:Y:S01]  /*5ee0*/  LOP3.LUT R4, R5, 0xffff, RZ, 0xc0, !PT ;  /* 0x0000ffff05047812 */ /* 0x000fe200078ec0ff */
[----:B------:R2:W-:Y:S01]  /*5ef0*/  STS [R200+0x19400], R7 ;  /* 0x01940007c8007388 */ /* 0x0005e20000000800 */
[----:B------:R-:W-:Y:S01]  /*5f00*/  SHF.R.U32.HI R5, RZ, 0x8, R143 ;  /* 0x00000008ff057819 */ /* 0x000fe2000001168f */
[----:B------:R-:W-:Y:S01]  /*5f10*/  @!P4 FADD.FTZ R166, -R166, -RZ ;  /* 0x800000ffa6a6c221 */ /* 0x000fe20000010100 */
[----:B------:R-:W-:Y:S01]  /*5f20*/  ISETP.LE.U32.AND P2, PT, R4, UR5, PT ;  /* 0x0000000504007c0c */ /* 0x000fe2000bf43070 */
[----:B------:R-:W-:Y:S01]  /*5f30*/  @!P0 FADD.FTZ R159, -R159, -RZ ;  /* 0x800000ff9f9f8221 */ /* 0x000fe20000010100 */
[----:B------:R-:W-:Y:S02]  /*5f40*/  F2FP.RELU.PACK_AB R4, R186, R189 ;  /* 0x000000bdba04723e */ /* 0x000fe400000008ff */
[----:B------:R-:W-:Y:S02]  /*5f50*/  LOP3.LUT R5, R5, 0xffff, RZ, 0xc0, !PT ;  /* 0x0000ffff05057812 */ /* 0x000fe400078ec0ff */
[----:B------:R-:W-:Y:S01]  /*5f60*/  LOP3.LUT R6, R146, 0xff, RZ, 0xc0, !PT ;  /* 0x000000ff92067812 */ /* 0x000fe200078ec0ff */
[----:B------:R3:W-:Y:S01]  /*5f70*/  STS [R200+0x19000], R4 ;  /* 0x01900004c8007388 */ /* 0x0007e20000000800 */
[----:B------:R-:W-:Y:S01]  /*5f80*/  F2FP.RELU.PACK_AB R0, R191, R194 ;  /* 0x000000c2bf00723e */ /* 0x000fe200000008ff */
[----:B------:R-:W-:Y:S01]  /*5f90*/  @!P6 FADD.FTZ R153, -R153, -RZ ;  /* 0x800000ff9999e221 */ /* 0x000fe20000010100 */
[----:B------:R-:W-:Y:S02]  /*5fa0*/  ISETP.LE.U32.AND P1, PT, R6, UR5, PT ;  /* 0x0000000506007c0c */ /* 0x000fe4000bf23070 */
[----:B------:R-:W-:Y:S01]  /*5fb0*/  F2FP.RELU.PACK_AB R6, R192, R193 ;  /* 0x000000c1c006723e */ /* 0x000fe200000008ff */
[----:B------:R-:W-:Y:S01]  /*5fc0*/  @!P2 FADD.FTZ R152, -R152, -RZ ;  /* 0x800000ff9898a221 */ /* 0x000fe20000010100 */
[----:B------:R-:W-:Y:S02]  /*5fd0*/  ISETP.LE.U32.AND P2, PT, R5, UR5, PT ;  /* 0x0000000505007c0c */ /* 0x000fe4000bf43070 */
[----:B------:R-:W-:Y:S02]  /*5fe0*/  F2FP.RELU.PACK_AB R5, R180, R182 ;  /* 0x000000b6b405723e */ /* 0x000fe400000008ff */
[----:B------:R-:W-:Y:S02]  /*5ff0*/  SHF.R.U32.HI R11, RZ, 0x18, R11 ;  /* 0x00000018ff0b7819 */ /* 0x000fe4000001160b */
[----:B------:R-:W-:Y:S01]  /*6000*/  ISETP.LE.U32.AND P3, PT, R133, UR5, PT ;  /* 0x0000000585007c0c */ /* 0x000fe2000bf63070 */
[----:B------:R4:W-:Y:S01]  /*6010*/  STS [R199+0x19000], R5 ;  /* 0x01900005c7007388 */ /* 0x0009e20000000800 */
[----:B--2---:R-:W-:Y:S01]  /*6020*/  F2FP.RELU.PACK_AB R7, R183, R184 ;  /* 0x000000b8b707723e */ /* 0x004fe200000008ff */
[----:B-1----:R-:W-:Y:S01]  /*6030*/  @!P1 FADD.FTZ R156, -R156, -RZ ;  /* 0x800000ff9c9c9221 */ /* 0x002fe20000010100 */
[----:B------:R-:W-:Y:S02]  /*6040*/  ISETP.LE.U32.AND P4, PT, R11, UR5, PT ;  /* 0x000000050b007c0c */ /* 0x000fe4000bf83070 */
[----:B------:R-:W-:Y:S01]  /*6050*/  ISETP.LE.U32.AND P0, PT, R145, UR5, PT ;  /* 0x0000000591007c0c */ /* 0x000fe2000bf03070 */
[----:B------:R-:W-:Y:S01]  /*6060*/  @!P2 FADD.FTZ R157, -R157, -RZ ;  /* 0x800000ff9d9da221 */ /* 0x000fe20000010100 */
[----:B------:R-:W-:Y:S02]  /*6070*/  FSETP.GE.FTZ.AND P1, PT, R182, RZ, PT ;  /* 0x000000ffb600720b */ /* 0x000fe40003f36000 */
[----:B------:R-:W-:Y:S02]  /*6080*/  FSETP.GE.FTZ.AND P2, PT, R186, RZ, PT ;  /* 0x000000ffba00720b */ /* 0x000fe40003f56000 */
[----:B---3--:R-:W-:Y:S01]  /*6090*/  F2FP.RELU.PACK_AB R4, R167, R181 ;  /* 0x000000b5a704723e */ /* 0x008fe200000008ff */
[----:B------:R-:W-:Y:S01]  /*60a0*/  @!P3 FADD.FTZ R158, -R158, -RZ ;  /* 0x800000ff9e9eb221 */ /* 0x000fe20000010100 */
[----:B------:R-:W-:Y:S03]  /*60b0*/  FSETP.GE.FTZ.AND P3, PT, R189, RZ, PT ;  /* 0x000000ffbd00720b */ /* 0x000fe60003f76000 */
[----:B------:R1:W-:Y:S01]  /*60c0*/  STS [R199+0x19400], R4 ;  /* 0x01940004c7007388 */ /* 0x0003e20000000800 */
[----:B------:R-:W-:Y:S01]  /*60d0*/  @!P4 FADD.FTZ R165, -R165, -RZ ;  /* 0x800000ffa5a5c221 */ /* 0x000fe20000010100 */
[----:B------:R-:W-:Y:S01]  /*60e0*/  FSETP.GE.FTZ.AND P4, PT, R161, RZ, PT ;  /* 0x000000ffa100720b */ /* 0x000fe20003f96000 */
[----:B------:R-:W-:Y:S01]  /*60f0*/  @!P0 FADD.FTZ R155, -R155, -RZ ;  /* 0x800000ff9b9b8221 */ /* 0x000fe20000010100 */
[----:B------:R2:W-:Y:S04]  /*6100*/  STS [R200+0x1a000], R6 ;  /* 0x01a00006c8007388 */ /* 0x0005e80000000800 */
[----:B------:R3:W-:Y:S01]  /*6110*/  STS [R200+0x1a400], R0 ;  /* 0x01a40000c8007388 */ /* 0x0007e20000000800 */
[----:B----4-:R-:W-:Y:S03]  /*6120*/  F2FP.RELU.PACK_AB R5, R160, R164 ;  /* 0x000000a4a005723e */ /* 0x010fe600000008ff */
        /* <DEDUP_REMOVED lines=24> */
[-C--:B-1----:R-:W-:Y:S07]  /*62b0*/  HMMA.16816.F32 R4, R32, R16.reuse, RZ ;  /* 0x000000102004723c */ /* 0x082fee00000018ff */
[----:B------:R-:W1:Y:S01]  /*62c0*/  LDSM.16.M88.4 R144, [R172+0x6800] ;  /* 0x00680000ac90783b */ /* 0x000e620000000200 */
[C---:B--2---:R-:W-:Y:S08]  /*62d0*/  HMMA.16816.F32 R8, R28.reuse, R16, RZ ;  /* 0x000000101c08723c */ /* 0x044ff000000018ff */
[-C--:B------:R-:W-:Y:S08]  /*62e0*/  HMMA.16816.F32 R12, R28, R18.reuse, RZ ;  /* 0x000000121c0c723c */ /* 0x080ff000000018ff */
[C---:B------:R-:W-:Y:S08]  /*62f0*/  HMMA.16816.F32 R16, R32.reuse, R18, RZ ;  /* 0x000000122010723c */ /* 0x040ff000000018ff */
[-C--:B---3--:R-:W-:Y:S08]  /*6300*/  HMMA.16816.F32 R20, R32, R132.reuse, RZ ;  /* 0x000000842014723c */ /* 0x088ff000000018ff */
[C---:B------:R-:W-:Y:S08]  /*6310*/  HMMA.16816.F32 R24, R28.reuse, R132, RZ ;  /* 0x000000841c18723c */ /* 0x040ff000000018ff */
[-C--:B------:R-:W-:Y:S08]  /*6320*/  HMMA.16816.F32 R28, R28, R134.reuse, RZ ;  /* 0x000000861c1c723c */ /* 0x080ff000000018ff */
[----:B------:R-:W-:Y:S01]  /*6330*/  HMMA.16816.F32 R32, R32, R134, RZ ;  /* 0x000000862020723c */ /* 0x000fe200000018ff */
[----:B------:R-:W2:Y:S07]  /*6340*/  LDSM.16.M88.4 R132, [R169+0xf400] ;  /* 0x00f40000a984783b */ /* 0x000eae0000000200 */
        /* <DEDUP_REMOVED lines=10> */
[----:B------:R-:W2:Y:S08]  /*63f0*/  LDSM.16.M88.4 R132, [R171+0x7800] ;  /* 0x00780000ab84783b */ /* 0x000eb00000000200 */
[----:B------:R-:W3:Y:S01]  /*6400*/  LDSM.16.M88.4 R136, [R168+0x11400] ;  /* 0x01140000a888783b */ /* 0x000ee20000000200 */
[-C--:B-1----:R-:W-:Y:S08]  /*6410*/  HMMA.16816.F32 R4, R140, R144.reuse, R4 ;  /* 0x000000908c04723c */ /* 0x082ff00000001804 */
[C---:B--2---:R-:W-:Y:S08]  /*6420*/  HMMA.16816.F32 R8, R132.reuse, R144, R8 ;  /* 0x000000908408723c */ /* 0x044ff00000001808 */
[-C--:B------:R-:W-:Y:S08]  /*6430*/  HMMA.16816.F32 R12, R132, R146.reuse, R12 ;  /* 0x00000092840c723c */ /* 0x080ff0000000180c */
[C---:B------:R-:W-:Y:S01]  /*6440*/  HMMA.16816.F32 R16, R140.reuse, R146, R16 ;  /* 0x000000928c10723c */ /* 0x040fe20000001810 */
[----:B------:R-:W-:Y:S07]  /*6450*/  LDSM.16.M88.4 R144, [R169+0x11000] ;  /* 0x01100000a990783b */ /* 0x000fee0000000200 */
[-C--:B---3--:R-:W-:Y:S08]  /*6460*/  HMMA.16816.F32 R20, R140, R136.reuse, R20 ;  /* 0x000000888c14723c */ /* 0x088ff00000001814 */
        /* <DEDUP_REMOVED lines=24> */
[C---:B------:R-:W-:Y:S07]  /*65f0*/  HMMA.16816.F32 R24, R132.reuse, R140, R24 ;  /* 0x0000008c8418723c */ /* 0x040fee0000001818 */
[----:B------:R-:W-:Y:S01]  /*6600*/  IMAD.U32 R140, RZ, RZ, UR17 ;  /* 0x00000011ff8c7e24 */ /* 0x000fe2000f8e00ff */
[-C--:B------:R-:W-:Y:S01]  /*6610*/  HMMA.16816.F32 R28, R132, R142.reuse, R28 ;  /* 0x0000008e841c723c */ /* 0x080fe2000000181c */
[----:B------:R-:W-:Y:S01]  /*6620*/  IMAD.U32 R141, RZ, RZ, UR16 ;  /* 0x00000010ff8d7e24 */ /* 0x000fe2000f8e00ff */
[----:B------:R-:W1:Y:S02]  /*6630*/  LDSM.16.M88.4 R132, [R172+0x8000] ;  /* 0x00800000ac84783b */ /* 0x000e640000000200 */
[C---:B------:R-:W-:Y:S04]  /*6640*/  LEA R150, P0, R218.reuse, R140, 0x2 ;  /* 0x0000008cda967211 */ /* 0x040fe800078010ff */
[----:B------:R-:W-:Y:S01]  /*6650*/  HMMA.16816.F32 R32, R136, R142, R32 ;  /* 0x0000008e8820723c */ /* 0x000fe20000001820 */
[----:B------:R-:W-:Y:S01]  /*6660*/  LEA.HI.X.SX32 R151, R218, R141, 0x2, P0 ;  /* 0x0000008dda977211 */ /* 0x000fe200000f16ff */
[----:B------:R-:W2:Y:S01]  /*6670*/  LDSM.16.M88.4 R136, [R172+0x8800] ;  /* 0x00880000ac88783b */ /* 0x000ea20000000200 */
[----:B------:R-:W-:Y:S07]  /*6680*/  FSETP.GE.FTZ.AND P0, PT, R180, RZ, PT ;  /* 0x000000ffb400720b */ /* 0x000fee0003f16000 */
[----:B------:R-:W3:Y:S08]  /*6690*/  LDSM.16.M88.4 R140, [R169+0x13400] ;  /* 0x01340000a98c783b */ /* 0x000ef00000000200 */
[----:B------:R-:W4:Y:S04]  /*66a0*/  LDG.E R148, [R150.64] ;  /* 0x0000000e96947981 */ /* 0x000f28000c1e1900 */
[----:B------:R-:W4:Y:S01]  /*66b0*/  LDG.E R0, [R150.64+0xa0] ;  /* 0x0000a00e96007981 */ /* 0x000f22000c1e1900 */
[-C--:B-1----:R-:W-:Y:S08]  /*66c0*/  HMMA.16816.F32 R4, R132, R144.reuse, R4 ;  /* 0x000000908404723c */ /* 0x082ff00000001804 */
[C---:B--2---:R-:W-:Y:S01]  /*66d0*/  HMMA.16816.F32 R8, R136.reuse, R144, R8 ;  /* 0x000000908808723c */ /* 0x044fe20000001808 */
[----:B------:R-:W2:Y:S07]  /*66e0*/  LDG.E R144, [R150.64+0x20] ;  /* 0x0000200e96907981 */ /* 0x000eae000c1e1900 */
[-C--:B------:R-:W-:Y:S08]  /*66f0*/  HMMA.16816.F32 R12, R136, R146.reuse, R12 ;  /* 0x00000092880c723c */ /* 0x080ff0000000180c */
[C---:B------:R-:W-:Y:S08]  /*6700*/  HMMA.16816.F32 R16, R132.reuse, R146, R16 ;  /* 0x000000928410723c */ /* 0x040ff00000001810 */
[-C--:B---3--:R-:W-:Y:S08]  /*6710*/  HMMA.16816.F32 R20, R132, R140.reuse, R20 ;  /* 0x0000008c8414723c */ /* 0x088ff00000001814 */
[C---:B------:R-:W-:Y:S01]  /*6720*/  HMMA.16816.F32 R24, R136.reuse, R140, R24 ;  /* 0x0000008c8818723c */ /* 0x040fe20000001818 */
[----:B------:R-:W3:Y:S07]  /*6730*/  LDG.E R140, [R150.64+0x80] ;  /* 0x0000800e968c7981 */ /* 0x000eee000c1e1900 */
[-C--:B------:R-:W-:Y:S08]  /*6740*/  HMMA.16816.F32 R28, R136, R142.reuse, R28 ;  /* 0x0000008e881c723c */ /* 0x080ff0000000181c */
[----:B------:R-:W-:Y:S07]  /*6750*/  HMMA.16816.F32 R32, R132, R142, R32 ;  /* 0x0000008e8420723c */ /* 0x000fee0000001820 */
[C---:B----4-:R-:W-:Y:S02]  /*6760*/  FADD.FTZ R133, -R148.reuse, R4 ;  /* 0x0000000494857221 */ /* 0x050fe40000010100 */
[C---:B------:R-:W-:Y:S03]  /*6770*/  FADD.FTZ R4, -R148.reuse, R17 ;  /* 0x0000001194047221 */ /* 0x040fe60000010100 */
[C---:B------:R-:W-:Y:S01]  /*6780*/  FADD.FTZ R132, -R148.reuse, R5 ;  /* 0x0000000594847221 */ /* 0x040fe20000010100 */
[-C--:B------:R-:W-:Y:S01]  /*6790*/  FSEL R17, R133, R148.reuse, P3 ;  /* 0x0000009485117208 */ /* 0x080fe20001800000 */
[----:B------:R-:W-:Y:S01]  /*67a0*/  FADD.FTZ R5, -R148, R16 ;  /* 0x0000001094057221 */ /* 0x000fe20000010100 */
[-C--:B------:R-:W-:Y:S01]  /*67b0*/  FSEL R4, R4, R148.reuse, P0 ;  /* 0x0000009404047208 */ /* 0x080fe20000000000 */
[----:B------:R-:W-:Y:S01]  /*67c0*/  FADD.FTZ R20, -R148, R20 ;  /* 0x0000001494147221 */ /* 0x000fe20000010100 */
[----:B------:R-:W-:Y:S01]  /*67d0*/  FSETP.GE.FTZ.AND P0, PT, R164, RZ, PT ;  /* 0x000000ffa400720b */ /* 0x000fe20003f16000 */
[----:B------:R-:W-:Y:S01]  /*67e0*/  FADD.FTZ R21, -R148, R21 ;  /* 0x0000001594157221 */ /* 0x000fe20000010100 */
        /* <DEDUP_REMOVED lines=9> */
[----:B------:R-:W-:Y:S01]  /*6880*/  FADD.FTZ R10, -R0, R10 ;  /* 0x0000000a000a7221 */ /* 0x000fe20000010100 */
[----:B------:R-:W-:Y:S01]  /*6890*/  FSETP.GE.FTZ.AND P2, PT, R154, RZ, PT ;  /* 0x000000ff9a00720b */ /* 0x000fe20003f56000 */
[----:B------:R-:W-:Y:S01]  /*68a0*/  FMUL.FTZ R189, R189, R17 ;  /* 0x00000011bdbd7220 */ /* 0x000fe20000410000 */
[----:B------:R-:W-:Y:S01]  /*68b0*/  FSETP.GE.FTZ.AND P3, PT, R160, RZ, PT ;  /* 0x000000ffa000720b */ /* 0x000fe20003f76000 */
[----:B------:R-:W-:Y:S01]  /*68c0*/  FMUL.FTZ R16, R186, R16 ;  /* 0x00000010ba107220 */ /* 0x000fe20000410000 */
[-C--:B------:R-:W-:Y:S01]  /*68d0*/  FSEL R5, R5, R148.reuse, P2 ;  /* 0x0000009405057208 */ /* 0x080fe20001000000 */
[C---:B--2---:R-:W-:Y:S01]  /*68e0*/  FADD.FTZ R4, -R144.reuse, R6 ;  /* 0x0000000690047221 */ /* 0x044fe20000010100 */
[----:B------:R-:W-:Y:S01]  /*68f0*/  FSEL R21, R21, R148, P3 ;  /* 0x0000009415157208 */ /* 0x000fe20001800000 */
[----:B------:R-:W-:Y:S01]  /*6900*/  FADD.FTZ R6, -R144, R7 ;  /* 0x0000000790067221 */ /* 0x000fe20000010100 */
[----:B------:R-:W-:Y:S01]  /*6910*/  FSETP.GE.FTZ.AND P2, PT, R181, RZ, PT ;  /* 0x000000ffb500720b */ /* 0x000fe20003f56000 */
[----:B------:R-:W-:Y:S01]  /*6920*/  FMUL.FTZ R154, R154, R5 ;  /* 0x000000059a9a7220 */ /* 0x000fe20000410000 */
[----:B------:R-:W-:Y:S01]  /*6930*/  FSEL R4, R4, R144, P0 ;  /* 0x0000009004047208 */ /* 0x000fe20000000000 */
[----:B------:R-:W-:Y:S01]  /*6940*/  FADD.FTZ R5, -R144, R19 ;  /* 0x0000001390057221 */ /* 0x000fe20000010100 */
[----:B------:R-:W-:Y:S01]  /*6950*/  FSETP.GE.FTZ.AND P0, PT, R190, RZ, PT ;  /* 0x000000ffbe00720b */ /* 0x000fe20003f16000 */
[----:B------:R-:W-:Y:S01]  /*6960*/  @P1 FADD.FTZ R148, -R148, R33 ;  /* 0x0000002194941221 */ /* 0x000fe20000010100 */
[----:B------:R-:W-:Y:S01]  /*6970*/  FSETP.GE.FTZ.AND P1, PT, R167, RZ, PT ;  /* 0x000000ffa700720b */ /* 0x000fe20003f36000 */
[----:B------:R-:W-:Y:S01]  /*6980*/  FMUL.FTZ R188, R188, R4 ;  /* 0x00000004bcbc7220 */ /* 0x000fe20000410000 */
[-C--:B------:R-:W-:Y:S01]  /*6990*/  FSEL R6, R6, R144.reuse, P0 ;  /* 0x0000009006067208 */ /* 0x080fe20000000000 */
[----:B------:R-:W-:Y:S01]  /*69a0*/  FADD.FTZ R4, -R144, R22 ;  /* 0x0000001690047221 */ /* 0x000fe20000010100 */
[----:B------:R-:W-:Y:S01]  /*69b0*/  FSETP.GE.FTZ.AND P0, PT, R162, RZ, PT ;  /* 0x000000ffa200720b */ /* 0x000fe20003f16000 */
[----:B------:R-:W-:Y:S01]  /*69c0*/  FADD.FTZ R18, -R144, R18 ;  /* 0x0000001290127221 */ /* 0x000fe20000010100 */
[----:B------:R-:W-:Y:S01]  /*69d0*/  FSEL R5, R5, R144, P1 ;  /* 0x0000009005057208 */ /* 0x000fe20000800000 */
        /* <DEDUP_REMOVED lines=10> */
[----:B------:R-:W-:Y:S01]  /*6a80*/  FADD.FTZ R6, -R144, R34 ;  /* 0x0000002290067221 */ /* 0x000fe20000010100 */
[----:B------:R-:W-:Y:S01]  /*6a90*/  FSETP.GE.FTZ.AND P3, PT, R153, RZ, PT ;  /* 0x000000ff9900720b */ /* 0x000fe20003f76000 */
[----:B------:R-:W-:Y:S01]  /*6aa0*/  FMUL.FTZ R164, R164, R20 ;  /* 0x00000014a4a47220 */ /* 0x000fe20000410000 */
[-C--:B------:R-:W-:Y:S01]  /*6ab0*/  FSEL R7, R7, R144.reuse, P4 ;  /* 0x0000009007077208 */ /* 0x080fe20002000000 */
[----:B------:R-:W-:Y:S01]  /*6ac0*/  FMUL.FTZ R160, R160, R21 ;  /* 0x00000015a0a07220 */ /* 0x000fe20000410000 */
[----:B------:R-:W-:Y:S01]  /*6ad0*/  FSEL R6, R6, R144, P3 ;  /* 0x0000009006067208 */ /* 0x000fe20001800000 */
[C---:B---3--:R-:W-:Y:S01]  /*6ae0*/  FADD.FTZ R4, -R140.reuse, R9 ;  /* 0x000000098c047221 */ /* 0x048fe20000010100 */
[----:B------:R-:W-:Y:S01]  /*6af0*/  FSETP.GE.FTZ.AND P3, PT, R183, RZ, PT ;  /* 0x000000ffb700720b */ /* 0x000fe20003f76000 */
[----:B------:R-:W-:Y:S01]  /*6b00*/  FADD.FTZ R5, -R140, R8 ;  /* 0x000000088c057221 */ /* 0x000fe20000010100 */
[----:B------:R-:W-:Y:S01]  /*6b10*/  FSETP.GE.FTZ.AND P4, PT, R166, RZ, PT ;  /* 0x000000ffa600720b */ /* 0x000fe20003f96000 */
[----:B------:R-:W-:Y:S01]  /*6b20*/  FADD.FTZ R12, -R140, R12 ;  /* 0x0000000c8c0c7221 */ /* 0x000fe20000010100 */
[-C--:B------:R-:W-:Y:S01]  /*6b30*/  FSEL R4, R4, R140.reuse, P0 ;  /* 0x0000008c04047208 */ /* 0x080fe20000000000 */
[C---:B------:R-:W-:Y:S01]  /*6b40*/  FADD.FTZ R25, -R140.reuse, R25 ;  /* 0x000000198c197221 */ /* 0x040fe20000010100 */
[----:B------:R-:W-:Y:S01]  /*6b50*/  FSETP.GE.FTZ.AND P0, PT, R157, RZ, PT ;  /* 0x000000ff9d00720b */ /* 0x000fe20003f16000 */
[C---:B------:R-:W-:Y:S01]  /*6b60*/  FADD.FTZ R13, -R140.reuse, R13 ;  /* 0x0000000d8c0d7221 */ /* 0x040fe20000010100 */
        /* <DEDUP_REMOVED lines=9> */
[C---:B------:R-:W-:Y:S01]  /*6c00*/  FADD.FTZ R4, -R0.reuse, R14 ;  /* 0x0000000e00047221 */ /* 0x040fe20000010100 */
[----:B------:R-:W-:Y:S01]  /*6c10*/  FSETP.GE.FTZ.AND P2, PT, R163, RZ, PT ;  /* 0x000000ffa300720b */ /* 0x000fe20003f56000 */
[----:B------:R-:W-:Y:S01]  /*6c20*/  FMUL.FTZ R161, R161, R7 ;  /* 0x00000007a1a17220 */ /* 0x000fe20000410000 */
[----:B------:R-:W-:Y:S01]  /*6c30*/  FSEL R25, R25, R140, P1 ;  /* 0x0000008c19197208 */ /* 0x000fe20000800000 */
[----:B------:R-:W-:Y:S01]  /*6c40*/  FADD.FTZ R7, -R0, R15 ;  /* 0x0000000f00077221 */ /* 0x000fe20000010100 */
[----:B------:R-:W-:Y:S01]  /*6c50*/  FSETP.GE.FTZ.AND P1, PT, R158, RZ, PT ;  /* 0x000000ff9e00720b */ /* 0x000fe20003f36000 */
[----:B------:R-:W-:Y:S01]  /*6c60*/  FMUL.FTZ R153, R153, R6 ;  /* 0x0000000699997220 */ /* 0x000fe20000410000 */
[-C--:B------:R-:W-:Y:S01]  /*6c70*/  FSEL R24, R24, R140.reuse, P2 ;  /* 0x0000008c18187208 */ /* 0x080fe20001000000 */
[----:B------:R-:W-:Y:S01]  /*6c80*/  FMUL.FTZ R34, R193, R5 ;  /* 0x00000005c1227220 */ /* 0x000fe20000410000 */
[----:B------:R-:W-:Y:S01]  /*6c90*/  FSEL R28, R28, R140, P1 ;  /* 0x0000008c1c1c7208 */ /* 0x000fe20000800000 */
[----:B------:R-:W-:Y:S01]  /*6ca0*/  @P0 FADD.FTZ R140, -R140, R29 ;  /* 0x0000001d8c8c0221 */ /* 0x000fe20000010100 */
[----:B------:R-:W-:Y:S01]  /*6cb0*/  FSETP.GE.FTZ.AND P0, PT, R185, RZ, PT ;  /* 0x000000ffb900720b */ /* 0x000fe20003f16000 */
[C---:B------:R-:W-:Y:S01]  /*6cc0*/  FADD.FTZ R6, -R0.reuse, R26 ;  /* 0x0000001a00067221 */ /* 0x040fe20000010100 */
[----:B------:R-:W-:Y:S01]  /*6cd0*/  FSETP.GE.FTZ.AND P1, PT, R191, RZ, PT ;  /* 0x000000ffbf00720b */ /* 0x000fe20003f36000 */
[----:B------:R-:W-:Y:S01]  /*6ce0*/  FADD.FTZ R5, -R0, R27 ;  /* 0x0000001b00057221 */ /* 0x000fe20000010100 */
[----:B------:R-:W-:Y:S01]  /*6cf0*/  FSEL R4, R4, R0, P0 ;  /* 0x0000000004047208 */ /* 0x000fe20000000000 */
[----:B------:R-:W-:Y:S01]  /*6d00*/  FMUL.FTZ R148, R152, R148 ;  /* 0x0000009498947220 */ /* 0x000fe20000410000 */
[----:B------:R-:W-:Y:S01]  /*6d10*/  FSETP.GE.FTZ.AND P0, PT, R187, RZ, PT ;  /* 0x000000ffbb00720b */ /* 0x000fe20003f16000 */
[----:B------:R-:W-:Y:S01]  /*6d20*/  FMUL.FTZ R144, R149, R144 ;  /* 0x0000009095907220 */ /* 0x000fe20000410000 */
[----:B------:R-:W-:Y:S01]  /*6d30*/  FSEL R11, R11, R0, P1 ;  /* 0x000000000b0b7208 */ /* 0x000fe20000800000 */
[----:B------:R-:W-:Y:S01]  /*6d40*/  FMUL.FTZ R22, R185, R4 ;  /* 0x00000004b9167220 */ /* 0x000fe20000410000 */
[----:B------:R-:W-:Y:S01]  /*6d50*/  FSETP.GE.FTZ.AND P1, PT, R155, RZ, PT ;  /* 0x000000ff9b00720b */ /* 0x000fe20003f36000 */
[----:B------:R-:W-:Y:S01]  /*6d60*/  FADD.FTZ R4, -R0, R30 ;  /* 0x0000001e00047221 */ /* 0x000fe20000010100 */
[----:B------:R-:W-:Y:S01]  /*6d70*/  FSEL R7, R7, R0, P0 ;  /* 0x0000000007077208 */ /* 0x000fe20000000000 */
[----:B------:R-:W-:Y:S01]  /*6d80*/  FMUL.FTZ R32, R184, R12 ;  /* 0x0000000cb8207220 */ /* 0x000fe20000410000 */
[----:B------:R-:W-:Y:S01]  /*6d90*/  PLOP3.LUT P0, PT, PT, PT, UP3, 0x80, 0x0 ;  /* 0x000000000000781c */ /* 0x000fe20003f0f038 */
[----:B------:R-:W-:Y:S01]  /*6da0*/  FMUL.FTZ R23, R183, R13 ;  /* 0x0000000db7177220 */ /* 0x000fe20000410000 */
        /* <DEDUP_REMOVED lines=30> */
[C---:B------:R-:W-:Y:S02]  /*6f90*/  LEA R205, P4, R0.reuse, R205, 0x1 ;  /* 0x000000cd00cd7211 */ /* 0x040fe400078808ff */
        /* <DEDUP_REMOVED lines=39> */
.L_x_593:
        /* <DEDUP_REMOVED lines=137> */
.L_x_594:
[----:B------:R-:W-:Y:S01]  /*7aa0*/  LDSM.16.M88.4 R24, [R173] ;  /* 0x00000000ad18783b */ /* 0x000fe20000000200 */
[C---:B------:R-:W-:Y:S01]  /*7ab0*/  LEA R202, P1, R247.reuse, R184, 0x2 ;  /* 0x000000b8f7ca7211 */ /* 0x040fe200078210ff */
[----:B------:R-:W-:Y:S01]  /*7ac0*/  IMAD.MOV.U32 R161, RZ, RZ, 0x4 ;  /* 0x00000004ffa17424 */ /* 0x000fe200078e00ff */
[----:B------:R-:W-:Y:S01]  /*7ad0*/  ULOP3.LUT UR5, UR7, 0x1, URZ, 0xc0, !UPT ;  /* 0x0000000107057892 */ /* 0x000fe2000f8ec03f */
[----:B-1----:R-:W1:Y:S01]  /*7ae0*/  LDSM.16.MT88.4 R8, [R0+0x9000] ;  /* 0x009000000008783b */ /* 0x002e620000004200 */
[----:B------:R-:W-:Y:S01]  /*7af0*/  LEA.HI.X.SX32 R201, R247, R185, 0x2, P1 ;  /* 0x000000b9f7c97211 */ /* 0x000fe200008f16ff */
[----:B------:R-:W-:Y:S02]  /*7b00*/  UISETP.GT.AND UP2, UPT, UR7, UR19, UPT ;  /* 0x000000130700728c */ /* 0x000fe4000bf44270 */
[----:B------:R-:W2:Y:S01]  /*7b10*/  LDSM.16.MT88.4 R16, [R0+0xb000] ;  /* 0x00b000000010783b */ /* 0x000ea20000004200 */
[----:B------:R-:W-:Y:S02]  /*7b20*/  UISETP.NE.U32.AND UP0, UPT, UR5, 0x1, UPT ;  /* 0x000000010500788c */ /* 0x000fe4000bf05070 */
[----:B------:R-:W-:Y:S01]  /*7b30*/  @UP3 UIADD3 UR6, UP1, UR12, -0x100, URZ ;  /* 0xffffff000c063890 */ /* 0x000fe2000ff3e03f */
[----:B------:R-:W3:Y:S01]  /*7b40*/  LDSM.16.MT88.4 R28, [R0+0xd000] ;  /* 0x00d00000001c783b */ /* 0x000ee20000004200 */
[----:B------:R-:W-:Y:S02]  /*7b50*/  UIADD3 UR7, UR7, -0x1, URZ ;  /* 0xffffffff07077890 */ /* 0x000fe4000fffe03f */
[----:B------:R-:W-:Y:S01]  /*7b60*/  @UP3 UIADD3.X UR5, UR13, -0x1, URZ, UP1, !UPT ;  /* 0xffffffff0d053890 */ /* 0x000fe20008ffe43f */
[----:B------:R-:W-:Y:S04]  /*7b70*/  LDSM.16.M88.4 R32, [R174] ;  /* 0x00000000ae20783b */ /* 0x000fe80000000200 */
[----:B------:R-:W4:Y:S04]  /*7b80*/  LDSM.16.MT88.4 R132, [R0+0x9400] ;  /* 0x009400000084783b */ /* 0x000f280000004200 */
[----:B------:R-:W3:Y:S04]  /*7b90*/  LDSM.16.MT88.4 R136, [R0+0xb400] ;  /* 0x00b400000088783b */ /* 0x000ee80000004200 */
[----:B------:R-:W3:Y:S04]  /*7ba0*/  LDSM.16.MT88.4 R140, [R0+0xd400] ;  /* 0x00d40000008c783b */ /* 0x000ee80000004200 */
[----:B------:R-:W-:Y:S04]  /*7bb0*/  LDSM.16.M88.4 R144, [R176] ;  /* 0x00000000b090783b */ /* 0x000fe80000000200 */
[----:B------:R-:W3:Y:S04]  /*7bc0*/  LDSM.16.MT88.4 R148, [R0+0x9800] ;  /* 0x009800000094783b */ /* 0x000ee80000004200 */
[----:B------:R-:W4:Y:S01]  /*7bd0*/  LDSM.16.MT88.4 R152, [R0+0xb800] ;  /* 0x00b800000098783b */ /* 0x000f220000004200 */
[C---:B-1----:R-:W-:Y:S03]  /*7be0*/  HMMA.16816.F32 R4, R24.reuse, R8, RZ ;  /* 0x000000081804723c */ /* 0x042fe600000018ff */
[----:B------:R-:W-:Y:S05]  /*7bf0*/  LDSM.16.MT88.4 R156, [R0+0xbc00] ;  /* 0x00bc0000009c783b */ /* 0x000fea0000004200 */
        /* <DEDUP_REMOVED lines=67> */
[----:B------:R-:W-:Y:S02]  /*8030*/  LEA.HI.X.SX32 R31, R225, R29, 0x2, P1 ;  /* 0x0000001de11f7211 */ /* 0x000fe400008f16ff */
[----:B------:R-:W-:Y:S01]  /*8040*/  @P0 IADD3 R132, R218, -0x40, RZ ;  /* 0xffffffc0da840810 */ /* 0x000fe20007ffe0ff */
[C---:B------:R-:W-:Y:S04]  /*8050*/  HMMA.16816.F32 R8, R140.reuse, R146, R8 ;  /* 0x000000928c08723c */ /* 0x040fe80000001808 */
[----:B------:R-:W-:Y:S01]  /*8060*/  @P0 IMAD.WIDE R132, R132, R161, UR12 ;  /* 0x0000000c84840e25 */ /* 0x000fe2000f8e02a1 */
[----:B------:R-:W-:Y:S02]  /*8070*/  @UP3 UMOV UR12, UR6 ;  /* 0x00000006000c3c82 */ /* 0x000fe40008000000 */
[----:B------:R-:W-:Y:S01]  /*8080*/  @UP3 UMOV UR13, UR5 ;  /* 0x00000005000d3c82 */ /* 0x000fe20008000000 */
        /* <DEDUP_REMOVED lines=20> */
[-C--:B---3--:R-:W-:Y:S03]  /*81d0*/  LEA.HI.X.SX32 R5, R248, R29.reuse, 0x2, P1 ;  /* 0x0000001df8057211 */ /* 0x088fe600008f16ff */
        /* <DEDUP_REMOVED lines=12> */
[CC--:B---3--:R-:W-:Y:S02]  /*82a0*/  LEA R32, P1, R240.reuse, R28.reuse, 0x2 ;  /* 0x0000001cf0207211 */ /* 0x0c8fe400078210ff */
[-C--:B------:R-:W-:Y:S02]  /*82b0*/  LEA.HI.X.SX32 R9, R231, R29.reuse, 0x2, P2 ;  /* 0x0000001de7097211 */ /* 0x080fe400010f16ff */
[CC--:B----4-:R-:W-:Y:S02]  /*82c0*/  LEA R4, P0, R245.reuse, R28.reuse, 0x2 ;  /* 0x0000001cf5047211 */ /* 0x0d0fe400078010ff */
        /* <DEDUP_REMOVED lines=8> */
[-C--:B--2---:R-:W-:Y:S02]  /*8350*/  LEA R12, P4, R237, R28.reuse, 0x2 ;  /* 0x0000001ced0c7211 */ /* 0x084fe400078810ff */
[----:B------:R-:W-:Y:S01]  /*8360*/  IADD3 R0, R3, -0x3000, RZ ;  /* 0xffffd00003007810 */ /* 0x000fe20007ffe0ff */
[----:B------:R2:W-:Y:S01]  /*8370*/  RED.E.ADD.F32.FTZ.RN.STRONG.GPU [R10.64], R16 ;  /* 0x000000100a00798e */ /* 0x0005e2000c10e78e */
[-C--:B------:R-:W-:Y:S03]  /*8380*/  LEA.HI.X.SX32 R13, R237, R29.reuse, 0x2, P4 ;  /* 0x0000001ded0d7211 */ /* 0x080fe600020f16ff */
[----:B------:R4:W-:Y:S04]  /*8390*/  RED.E.ADD.F32.FTZ.RN.STRONG.GPU [R8.64], R17 ;  /* 0x000000110800798e */ /* 0x0009e8000c10e78e */
[----:B------:R4:W-:Y:S04]  /*83a0*/  RED.E.ADD.F32.FTZ.RN.STRONG.GPU [R6.64], R18 ;  /* 0x000000120600798e */ /* 0x0009e8000c10e78e */
[----:B------:R-:W-:Y:S01]  /*83b0*/  LDSM.16.MT88.4 R32, [R2+0x15800] ;  /* 0x015800000220783b */ /* 0x000fe20000004200 */
[CC--:B-1----:R-:W-:Y:S02]  /*83c0*/  LEA R4, P0, R233.reuse, R28.reuse, 0x2 ;  /* 0x0000001ce9047211 */ /* 0x0c2fe400078010ff */
[CC--:B------:R-:W-:Y:S02]  /*83d0*/  LEA R14, P5, R244.reuse, R28.reuse, 0x2 ;  /* 0x0000001cf40e7211 */ /* 0x0c0fe400078a10ff */
        /* <DEDUP_REMOVED lines=13> */
[----:B------:R-:W-:Y:S02]  /*84b0*/  @UP3 UIADD3 UR17, UP0, UR17, -0x100, URZ ;  /* 0xffffff0011113890 */ /* 0x000fe4000ff1e03f */
        /* <DEDUP_REMOVED lines=78> */
[----:B------:R-:W-:Y:S01]  /*89a0*/  UISETP.NE.AND UP0, UPT, UR27, -0x1, UPT ;  /* 0xffffffff1b00788c */ /* 0x000fe2000bf05270 */
[----:B------:R-:W-:-:S02]  /*89b0*/  FMUL.FTZ R19, R45, c[0x0][0x2dc] ;  /* 0x0000b7002d137a20 */ /* 0x000fc40000410000 */
[----:B------:R-:W-:Y:S01]  /*89c0*/  FMUL.FTZ R48, R46, c[0x0][0x2dc] ;  /* 0x0000b7002e307a20 */ /* 0x000fe20000410000 */
[----:B------:R-:W-:Y:S01]  /*89d0*/  ULDC.64 UR8, c[0x0][0x3a0] ;  /* 0x0000e80000087ab9 */ /* 0x000fe20000000a00 */
[----:B------:R-:W-:Y:S01]  /*89e0*/  FMUL.FTZ R23, R41, c[0x0][0x2dc] ;  /* 0x0000b70029177a20 */ /* 0x000fe20000410000 */
[----:B------:R-:W-:Y:S01]  /*89f0*/  PLOP3.LUT P0, PT, PT, PT, UP0, 0x80, 0x0 ;  /* 0x000000000000781c */ /* 0x000fe20003f0f008 */
[----:B------:R-:W-:Y:S02]  /*8a00*/  FMUL.FTZ R133, R42, c[0x0][0x2dc] ;  /* 0x0000b7002a857a20 */ /* 0x000fe40000410000 */
[----:B------:R-:W-:Y:S02]  /*8a10*/  FMUL.FTZ R21, R49, c[0x0][0x2dc] ;  /* 0x0000b70031157a20 */ /* 0x000fe40000410000 */
[----:B------:R-:W-:Y:S01]  /*8a20*/  FMUL.FTZ R84, R84, c[0x0][0x2e0] ;  /* 0x0000b80054547a20 */ /* 0x000fe20000410000 */
[----:B------:R-:W-:Y:S01]  /*8a30*/  @UP0 UIADD3 UR6, UR22, UR27, URZ ;  /* 0x0000001b16060290 */ /* 0x000fe2000fffe03f */
        /* <DEDUP_REMOVED lines=31> */
[----:B------:R-:W-:Y:S01]  /*8c30*/  @UP0 UMOV UR11, UR4 ;  /* 0x00000004000b0c82 */ /* 0x000fe20008000000 */
        /* <DEDUP_REMOVED lines=10> */
[----:B------:R-:W-:-:S02]  /*8ce0*/  FMUL.FTZ R100, R100, c[0x0][0x2e0] ;  /* 0x0000b80064647a20 */ /* 0x000fc40000410000 */
        /* <DEDUP_REMOVED lines=133> */
[----:B------:R-:W-:-:S02]  /*9540*/  F2FP.PACK_AB R3, R3, R76 ;  /* 0x0000004c0303723e */ /* 0x000fc400000000ff */
[----:B------:R1:W-:Y:S02]  /*9550*/  STS [R236+0x9000], R11 ;  /* 0x0090000bec007388 */ /* 0x0003e40000000800 */
[----:B------:R-:W-:Y:S02]  /*9560*/  F2FP.PACK_AB R0, R0, R78 ;  /* 0x0000004e0000723e */ /* 0x000fe400000000ff */
        /* <DEDUP_REMOVED lines=22> */
.L_x_596:
        /* <DEDUP_REMOVED lines=18> */
.L_x_597:
        /* <DEDUP_REMOVED lines=54> */
.L_x_599:
[----:B------:R-:W-:Y:S05]  /*9b50*/  BSYNC B0 ;  /* 0x0000000000007941 */ /* 0x000fea0003800000 */
.L_x_598:
        /* <DEDUP_REMOVED lines=20> */
.L_x_601:
[----:B------:R-:W-:Y:S05]  /*9ca0*/  BSYNC B0 ;  /* 0x0000000000007941 */ /* 0x000fea0003800000 */
.L_x_600:
        /* <DEDUP_REMOVED lines=29> */
.L_x_603:
[----:B------:R-:W-:Y:S05]  /*9e80*/  BSYNC B0 ;  /* 0x0000000000007941 */ /* 0x000fea0003800000 */
.L_x_602:
        /* <DEDUP_REMOVED lines=16> */
.L_x_579:
[----:B------:R-:W-:Y:S05]  /*9f90*/  BSYNC B1 ;  /* 0x0000000000017941 */ /* 0x000fea0003800000 */
.L_x_565:
        /* <DEDUP_REMOVED lines=11> */
.L_x_604:
[----:B------:R-:W-:Y:S05]  /*a050*/  EXIT ;  /* 0x000000000000794d */ /* 0x000fea0003800000 */
.L_x_606:
        /* <DEDUP_REMOVED lines=10> */
.L_x_686:


//--------------------- .text._ZN5flash44flash_bwd_dq_dk_dv_loop_seqk_parallel_kernelI23Flash_bwd_kernel_traitsILi96ELi64ELi128ELi8ELi2ELi4ELi4ELb0ELb0EN7cutlass6half_tE19Flash_kernel_traitsILi96ELi64ELi128ELi8ES3_EELb0ELb1ELb0ELb1ELb0ELb0ELb1EEEvNS_16Flash_bwd_paramsE --------------------------
	.section	.text._ZN5flash44flash_bwd_dq_dk_dv_loop_seqk_parallel_kernelI23Flash_bwd_kernel_traitsILi96ELi64ELi128ELi8ELi2ELi4ELi4ELb0ELb0EN7cutlass6half_tE19Flash_kernel_traitsILi96ELi64ELi128ELi8ES3_EELb0ELb1ELb0ELb1ELb0ELb0ELb1EEEvNS_16Flash_bwd_paramsE,"ax",@progbits
	.sectioninfo	@"SHI_REGISTERS=255"
	.align	128
        .global         _ZN5flash44flash_bwd_dq_dk_dv_loop_seqk_parallel_kernelI23Flash_bwd_kernel_traitsILi96ELi64ELi128ELi8ELi2ELi4ELi4ELb0ELb0EN7cutlass6half_tE19Flash_kernel_traitsILi96ELi64ELi128ELi8ES3_EELb0ELb1ELb0ELb1ELb0ELb0ELb1EEEvNS_16Flash_bwd_paramsE
        .type           _ZN5flash44flash_bwd_dq_dk_dv_loop_seqk_parallel_kernelI23Flash_bwd_kernel_traitsILi96ELi64ELi128ELi8ELi2ELi4ELi4ELb0ELb0EN7cutlass6half_tE19Flash_kernel_traitsILi96ELi64ELi128ELi8ES3_EELb0ELb1ELb0ELb1ELb0ELb0ELb1EEEvNS_16Flash_bwd_paramsE,@function
        .size           _ZN5flash44flash_bwd_dq_dk_dv_loop_seqk_parallel_kernelI23Flash_bwd_kernel_traitsILi96ELi64ELi128ELi8ELi2ELi4ELi4ELb0ELb0EN7cutlass6half_tE19Flash_kernel_traitsILi96ELi64ELi128ELi8ES3_EELb0ELb1ELb0ELb1ELb0ELb0ELb1EEEvNS_16Flash_bwd_paramsE,(.L_x_687 - _ZN5flash44flash_bwd_dq_dk_dv_loop_seqk_parallel_kernelI23Flash_bwd_kernel_traitsILi96ELi64ELi128ELi8ELi2ELi4ELi4ELb0ELb0EN7cutlass6half_tE19Flash_kernel_traitsILi96ELi64ELi128ELi8ES3_EELb0ELb1ELb0ELb1ELb0ELb0ELb1EEEvNS_16Flash_bwd_paramsE)
        .other          _ZN5flash44flash_bwd_dq_dk_dv_loop_seqk_parallel_kernelI23Flash_bwd_kernel_traitsILi96ELi64ELi128ELi8ELi2ELi4ELi4ELb0ELb0EN7cutlass6half_tE19Flash_kernel_traitsILi96ELi64ELi128ELi8ES3_EELb0ELb1ELb0ELb1ELb0ELb0ELb1EEEvNS_16Flash_bwd_paramsE,@"STO_CUDA_ENTRY STV_DEFAULT"
_ZN5flash44flash_bwd_dq_dk_dv_loop_seqk_parallel_kernelI23Flash_bwd_kernel_traitsILi96ELi64ELi128ELi8ELi2ELi4ELi4ELb0ELb0EN7cutlass6half_tE19Flash_kernel_traitsILi96ELi64ELi128ELi8ES3_EELb0ELb1ELb0ELb1ELb0ELb0ELb1EEEvNS_16Flash_bwd_paramsE:
.text._ZN5flash44flash_bwd_dq_dk_dv_loop_seqk_parallel_kernelI23Flash_bwd_kernel_traitsILi96ELi64ELi128ELi8ELi2ELi4ELi4ELb0ELb0EN7cutlass6half_tE19Flash_kernel_traitsILi96ELi64ELi128ELi8ES3_EELb0ELb1ELb0ELb1ELb0ELb0ELb1EEEvNS_16Flash_bwd_paramsE:
        /* <DEDUP_REMOVED lines=36> */
[CC--:B------:R-:W-:Y:S01]  /*0240*/  LEA.HI R14, R0.reuse, R11.reuse, RZ, 0x3 ;  /* 0x0000000b000e7211 */ /* 0x0c0fe200078f18ff */
[----:B---3--:R-:W-:Y:S01]  /*0250*/  UIMAD UR47, UR35, UR46, URZ ;  /* 0x0000002e232f72a4 */ /* 0x008fe2000f8e023f */
[CC--:B------:R-:W-:Y:S01]  /*0260*/  LEA.HI R12, R0.reuse, R11.reuse, RZ, 0x4 ;  /* 0x0000000b000c7211 */ /* 0x0c0fe200078f20ff */
[----:B------:R-:W-:Y:S01]  /*0270*/  UIMAD UR46, UR46, UR12, URZ ;  /* 0x0000000c2e2e72a4 */ /* 0x000fe2000f8e023f */
[CC--:B------:R-:W-:Y:S01]  /*0280*/  LEA.HI R13, R0.reuse, R11.reuse, RZ, 0x6 ;  /* 0x0000000b000d7211 */ /* 0x0c0fe200078f30ff */
[----:B------:R-:W-:Y:S01]  /*0290*/  UIMAD UR55, UR8, UR4, UR55 ;  /* 0x00000004083772a4 */ /* 0x000fe2000f8e0237 */
[----:B------:R-:W-:Y:S01]  /*02a0*/  LEA.HI R20, R0, R11, RZ, 0x7 ;  /* 0x0000000b00147211 */ /* 0x000fe200078f38ff */
[----:B------:R-:W-:Y:S01]  /*02b0*/  UIMAD UR52, UR5, UR32, URZ ;  /* 0x00000020053472a4 */ /* 0x000fe2000f8e023f */
[--C-:B------:R-:W-:Y:S01]  /*02c0*/  SHF.R.S32.HI R0, RZ, 0x2, R3.reuse ;  /* 0x00000002ff007819 */ /* 0x100fe20000011403 */
[----:B------:R-:W-:Y:S01]  /*02d0*/  UIMAD UR4, UR32, UR11, UR35 ;  /* 0x0000000b200472a4 */ /* 0x000fe2000f8e0223 */
[----:B------:R-:W-:Y:S01]  /*02e0*/  SHF.R.S32.HI R2, RZ, 0x1f, R3 ;  /* 0x0000001fff027819 */ /* 0x000fe20000011403 */
[----:B------:R-:W-:Y:S01]  /*02f0*/  @!UP5 UIMAD UR5, UR32, UR13, UR35 ;  /* 0x0000000d2005d2a4 */ /* 0x000fe2000f8e0223 */
[C---:B------:R-:W-:Y:S01]  /*0300*/  LOP3.LUT R5, R3.reuse, 0xfffffffc, RZ, 0xc0, !PT ;  /* 0xfffffffc03057812 */ /* 0x040fe200078ec0ff */
[----:B------:R-:W-:Y:S01]  /*0310*/  USHF.L.U32 UR41, UR46, 0x6, URZ ;  /* 0x000000062e297899 */ /* 0x000fe2000800063f */
[-C--:B------:R-:W-:Y:S01]  /*0320*/  LEA.HI R3, R3, R0.reuse, RZ, 0x1 ;  /* 0x0000000003037211 */ /* 0x080fe200078f08ff */
[----:B------:R-:W-:Y:S01]  /*0330*/  ULDC UR49, c[0x0][0x214] ;  /* 0x0000850000317ab9 */ /* 0x000fe20000000800 */
[----:B------:R-:W-:Y:S01]  /*0340*/  LEA.HI R2, R2, R0, RZ, 0x3 ;  /* 0x0000000002027211 */ /* 0x000fe200078f18ff */
[C---:B------:R-:W-:Y:S01]  /*0350*/  IMAD.IADD R18, R11.reuse, 0x1, -R5 ;  /* 0x000000010b127824 */ /* 0x040fe200078e0a05 */
[----:B------:R-:W-:Y:S01]  /*0360*/  LOP3.LUT R8, R4, 0xffffffe0, RZ, 0xc0, !PT ;  /* 0xffffffe004087812 */ /* 0x000fe200078ec0ff */
[----:B------:R-:W-:Y:S01]  /*0370*/  ULDC UR56, c[0x0][0x1c8] ;  /* 0x0000720000387ab9 */ /* 0x000fe20000000800 */
[----:B------:R-:W-:Y:S01]  /*0380*/  LOP3.LUT R10, R14, 0xfffffff8, RZ, 0xc0, !PT ;  /* 0xfffffff80e0a7812 */ /* 0x000fe200078ec0ff */
[----:B------:R-:W-:Y:S01]  /*0390*/  IMAD.SHL.U32 R222, R18, 0x8, RZ ;  /* 0x0000000812de7824 */ /* 0x000fe200078e00ff */
[----:B------:R-:W-:Y:S01]  /*03a0*/  LOP3.LUT R6, R12, 0xfffffff0, RZ, 0xc0, !PT ;  /* 0xfffffff00c067812 */ /* 0x000fe200078ec0ff */
[C---:B------:R-:W-:Y:S01]  /*03b0*/  IMAD.IADD R9, R11.reuse, 0x1, -R8 ;  /* 0x000000010b097824 */ /* 0x040fe200078e0a08 */
[----:B------:R-:W-:Y:S01]  /*03c0*/  SHF.R.S32.HI R7, RZ, 0x4, R12 ;  /* 0x00000004ff077819 */ /* 0x000fe2000001140c */
[----:B------:R-:W-:Y:S01]  /*03d0*/  IMAD.IADD R10, R11, 0x1, -R10 ;  /* 0x000000010b0a7824 */ /* 0x000fe200078e0a0a */
[----:B------:R-:W-:Y:S01]  /*03e0*/  LOP3.LUT R5, R3, 0x7fffffe, RZ, 0xc0, !PT ;  /* 0x07fffffe03057812 */ /* 0x000fe200078ec0ff */
[----:B------:R-:W-:Y:S01]  /*03f0*/  IMAD.IADD R6, R11, 0x1, -R6 ;  /* 0x000000010b067824 */ /* 0x000fe200078e0a06 */
[----:B------:R-:W-:Y:S01]  /*0400*/  LOP3.LUT R2, R2, 0xfffffff8, RZ, 0xc0, !PT ;  /* 0xfffffff802027812 */ /* 0x000fe200078ec0ff */
[----:B------:R-:W-:Y:S01]  /*0410*/  ULDC.U8 UR10, c[0x0][0x3d0] ;  /* 0x0000f400000a7ab9 */ /* 0x000fe20000000000 */
[----:B------:R-:W-:Y:S01]  /*0420*/  LEA.HI R3, R12, R7, RZ, 0x1 ;  /* 0x000000070c037211 */ /* 0x000fe200078f08ff */
[C---:B------:R-:W-:Y:S01]  /*0430*/  IMAD.IADD R11, R0.reuse, 0x1, -R5 ;  /* 0x00000001000b7824 */ /* 0x040fe200078e0a05 */
[----:B------:R-:W-:Y:S01]  /*0440*/  SHF.R.S32.HI R5, RZ, 0x3, R14 ;  /* 0x00000003ff057819 */ /* 0x000fe2000001140e */
[----:B------:R-:W-:Y:S01]  /*0450*/  IMAD.IADD R8, R0, 0x1, -R2 ;  /* 0x0000000100087824 */ /* 0x000fe200078e0a02 */
[--C-:B------:R-:W-:Y:S01]  /*0460*/  SHF.R.S32.HI R0, RZ, 0x5, R4.reuse ;  /* 0x00000005ff007819 */ /* 0x100fe20000011404 */
[----:B------:R-:W-:Y:S01]  /*0470*/  ULDC UR50, c[0x0][0x224] ;  /* 0x0000890000327ab9 */ /* 0x000fe20000000800 */
[----:B------:R-:W-:Y:S01]  /*0480*/  LOP3.LUT R3, R3, 0xfffffffe, RZ, 0xc0, !PT ;  /* 0xfffffffe03037812 */ /* 0x000fe200078ec0ff */
[----:B------:R-:W-:Y:S01]  /*0490*/  @UP5 UIMAD UR54, UR32, UR49, URZ ;  /* 0x00000031203652a4 */ /* 0x000fe2000f8e023f */
[----:B------:R-:W-:Y:S01]  /*04a0*/  SHF.R.S32.HI R2, RZ, 0x1f, R4 ;  /* 0x0000001fff027819 */ /* 0x000fe20000011404 */
[----:B------:R-:W-:Y:S01]  /*04b0*/  ULDC.64 UR6, c[0x0][0x118] ;  /* 0x0000460000067ab9 */ /* 0x000fe20000000a00 */
[-C--:B------:R-:W-:Y:S01]  /*04c0*/  LEA.HI R4, R4, R0.reuse, RZ, 0x1 ;  /* 0x0000000004047211 */ /* 0x080fe200078f08ff */
[----:B------:R-:W-:Y:S01]  /*04d0*/  IMAD.IADD R15, R7, 0x1, -R3 ;  /* 0x00000001070f7824 */ /* 0x000fe200078e0a03 */
[----:B------:R-:W-:Y:S01]  /*04e0*/  LEA.HI R2, R2, R0, RZ, 0x2 ;  /* 0x0000000002027211 */ /* 0x000fe200078f10ff */
[----:B------:R-:W-:Y:S01]  /*04f0*/  IMAD.SHL.U32 R3, R5, 0x40, RZ ;  /* 0x0000004005037824 */ /* 0x000fe200078e00ff */
[----:B------:R-:W-:Y:S01]  /*0500*/  LOP3.LUT R5, R4, 0xfffffffe, RZ, 0xc0, !PT ;  /* 0xfffffffe04057812 */ /* 0x000fe200078ec0ff */
[----:B------:R-:W-:Y:S01]  /*0510*/  UMOV UR61, 0x4 ;  /* 0x00000004003d7882 */ /* 0x000fe20000000000 */
[----:B------:R-:W-:Y:S01]  /*0520*/  LOP3.LUT R4, R2, 0xfffffffc, RZ, 0xc0, !PT ;  /* 0xfffffffc02047812 */ /* 0x000fe200078ec0ff */
[----:B------:R-:W-:Y:S01]  /*0530*/  ULOP3.LUT UR56, UR35, UR56, URZ, 0x3c, !UPT ;  /* 0x0000003823387292 */ /* 0x000fe2000f8e3c3f */
[----:B------:R-:W-:Y:S01]  /*0540*/  LOP3.LUT R2, R3, 0xc0, RZ, 0xc0, !PT ;  /* 0x000000c003027812 */ /* 0x000fe200078ec0ff */
[----:B------:R-:W-:Y:S01]  /*0550*/  IMAD.IADD R183, R0, 0x1, -R5 ;  /* 0x0000000100b77824 */ /* 0x000fe200078e0a05 */
[----:B------:R-:W-:Y:S01]  /*0560*/  LOP3.LUT P2, RZ, R8, 0x2, RZ, 0xc0, !PT ;  /* 0x0000000208ff7812 */ /* 0x000fe2000784c0ff */
[C---:B------:R-:W-:Y:S01]  /*0570*/  IMAD.IADD R12, R0.reuse, 0x1, -R4 ;  /* 0x00000001000c7824 */ /* 0x040fe200078e0a04 */
[----:B------:R-:W-:Y:S01]  /*0580*/  SHF.R.U32.HI R3, RZ, 0x3, R2 ;  /* 0x00000003ff037819 */ /* 0x000fe20000011602 */
[----:B------:R-:W-:Y:S01]  /*0590*/  IMAD R4, R0, 0x8, R11 ;  /* 0x0000000800047824 */ /* 0x000fe200078e020b */
[----:B------:R-:W-:Y:S01]  /*05a0*/  LOP3.LUT R0, R2, 0x18, R222, 0xf8, !PT ;  /* 0x0000001802007812 */ /* 0x000fe200078ef8de */
[----:B------:R-:W-:Y:S01]  /*05b0*/  USHF.R.S32.HI UR57, URZ, 0x1f, UR35 ;  /* 0x0000001f3f397899 */ /* 0x000fe20008011423 */
[----:B------:R-:W-:Y:S01]  /*05c0*/  SHF.R.S32.HI R2, RZ, 0x1f, R9 ;  /* 0x0000001fff027819 */ /* 0x000fe20000011409 */
[----:B------:R-:W-:Y:S01]  /*05d0*/  UISETP.NE.AND UP6, UPT, UR10, URZ, UPT ;  /* 0x0000003f0a00728c */ /* 0x000fe2000bfc5270 */
[----:B------:R-:W-:Y:S01]  /*05e0*/  LOP3.LUT R0, R0, R3, RZ, 0x3c, !PT ;  /* 0x0000000300007212 */ /* 0x000fe200078e3cff */
[----:B------:R-:W-:Y:S01]  /*05f0*/  USHF.R.S32.HI UR59, URZ, 0x1f, UR32 ;  /* 0x0000001f3f3b7899 */ /* 0x000fe20008011420 */
[----:B------:R-:W-:Y:S01]  /*0600*/  SHF.R.S32.HI R3, RZ, 0x1f, R6 ;  /* 0x0000001fff037819 */ /* 0x000fe20000011406 */
[----:B------:R-:W-:Y:S01]  /*0610*/  USHF.R.S32.HI UR58, URZ, 0x1f, UR35 ;  /* 0x0000001f3f3a7899 */ /* 0x000fe20008011423 */
[----:B------:R-:W-:Y:S01]  /*0620*/  LEA.HI R19, R2, R9, RZ, 0x2 ;  /* 0x0000000902137211 */ /* 0x000fe200078f10ff */
[----:B------:R-:W-:Y:S01]  /*0630*/  IMAD.U32 R0, R4, 0x20, R0 ;  /* 0x0000002004007824 */ /* 0x000fe200078e0000 */
[-C--:B------:R-:W-:Y:S01]  /*0640*/  LEA.HI R11, R3, R6.reuse, RZ, 0x3 ;  /* 0x00000006030b7211 */ /* 0x080fe200078f18ff */
[----:B------:R-:W-:Y:S01]  /*0650*/  UIMAD.WIDE.U32 UR42, UR36, UR44, URZ ;  /* 0x0000002c242a72a5 */ /* 0x000fe2000f8e003f */
[----:B------:R-:W-:Y:S01]  /*0660*/  LEA.HI R2, R6, R6, RZ, 0x1 ;  /* 0x0000000606027211 */ /* 0x000fe200078f08ff */
[----:B------:R-:W-:Y:S01]  /*0670*/  UIMAD UR51, UR37, UR44, URZ ;  /* 0x0000002c253372a4 */ /* 0x000fe2000f8e023f */
[----:B------:R1:W-:Y:S01]  /*0680*/  STL [R1+0x3c], R0 ;  /* 0x00003c0001007387 */ /* 0x0003e20000100800 */
[----:B------:R-:W-:Y:S01]  /*0690*/  SHF.R.S32.HI R9, RZ, 0x6, R13 ;  /* 0x00000006ff097819 */ /* 0x000fe2000001140d */
[----:B------:R-:W-:Y:S01]  /*06a0*/  USHF.R.S32.HI UR53, URZ, 0x1f, UR47 ;  /* 0x0000001f3f357899 */ /* 0x000fe2000801142f */
[----:B------:R-:W-:Y:S01]  /*06b0*/  LOP3.LUT R4, R2, 0x7fffffe, RZ, 0xc0, !PT ;  /* 0x07fffffe02047812 */ /* 0x000fe200078ec0ff */
[----:B------:R-:W-:Y:S01]  /*06c0*/  UIMAD UR50, UR4, UR50, URZ ;  /* 0x00000032043272a4 */ /* 0x000fe2000f8e023f */
[----:B------:R-:W-:Y:S01]  /*06d0*/  LOP3.LUT R5, R11, 0xfffffff8, RZ, 0xc0, !PT ;  /* 0xfffffff80b057812 */ /* 0x000fe200078ec0ff */
[----:B------:R-:W-:-:S02]  /*06e0*/  @!UP5 UIMAD UR49, UR5, UR49, URZ ;  /* 0x000000310531d2a4 */ /* 0x000fc4000f8e023f */
[----:B------:R-:W-:Y:S01]  /*06f0*/  IMAD.IADD R16, R6, 0x1, -R4 ;  /* 0x0000000106107824 */ /* 0x000fe200078e0a04 */
[----:B------:R-:W-:Y:S01]  /*0700*/  LOP3.LUT R4, R8, 0x1, RZ, 0xc0, !PT ;  /* 0x0000000108047812 */ /* 0x000fe200078ec0ff */
[----:B------:R-:W-:Y:S01]  /*0710*/  IMAD.IADD R13, R6, 0x1, -R5 ;  /* 0x00000001060d7824 */ /* 0x000fe200078e0a05 */
[----:B------:R-:W-:Y:S01]  /*0720*/  SHF.R.S32.HI R5, RZ, 0x1, R2 ;  /* 0x00000001ff057819 */ /* 0x000fe20000011402 */
[----:B------:R-:W-:Y:S01]  /*0730*/  USHF.R.S32.HI UR48, URZ, 0x1f, UR41 ;  /* 0x0000001f3f307899 */ /* 0x000fe20008011429 */
[----:B------:R-:W-:Y:S01]  /*0740*/  ISETP.NE.U32.AND P3, PT, R4, 0x1, PT ;  /* 0x000000010400780c */ /* 0x000fe20003f65070 */
[----:B------:R-:W-:Y:S01]  /*0750*/  UMOV UR40, 0xffffd000 ;  /* 0xffffd00000287882 */ /* 0x000fe20000000000 */
[C---:B------:R-:W-:Y:S02]  /*0760*/  LOP3.LUT P5, RZ, R13.reuse, 0x2, RZ, 0xc0, !PT ;  /* 0x000000020dff7812 */ /* 0x040fe400078ac0ff */
[----:B------:R-:W-:Y:S02]  /*0770*/  LOP3.LUT P6, RZ, R13, 0x4, RZ, 0xc0, !PT ;  /* 0x000000040dff7812 */ /* 0x000fe400078cc0ff */
[----:B------:R-:W-:-:S02]  /*0780*/  SEL R178, R182, 0xffffffe0, !P5 ;  /* 0xffffffe0b6b27807 */ /* 0x000fc40006800000 */
[----:B------:R-:W-:Y:S02]  /*0790*/  SEL R185, R185, 0x10, !P3 ;  /* 0x00000010b9b97807 */ /* 0x000fe40005800000 */
[----:B------:R-:W-:Y:S02]  /*07a0*/  SEL R179, R179, 0x40, P6 ;  /* 0x00000040b3b37807 */ /* 0x000fe40003000000 */
[----:B-1----:R-:W-:-:S04]  /*07b0*/  LEA.HI R0, R10, R10, RZ, 0x1 ;  /* 0x0000000a0a007211 */ /* 0x002fc800078f08ff */
[----:B------:R-:W-:Y:S02]  /*07c0*/  LOP3.LUT R3, R0, 0x3fffffe, RZ, 0xc0, !PT ;  /* 0x03fffffe00037812 */ /* 0x000fe400078ec0ff */
[----:B------:R-:W-:-:S03]  /*07d0*/  SHF.R.S32.HI R0, RZ, 0x1, R0 ;  /* 0x00000001ff007819 */ /* 0x000fc60000011400 */
[----:B------:R-:W-:Y:S01]  /*07e0*/  IMAD.IADD R7, R10, 0x1, -R3 ;  /* 0x000000010a077824 */ /* 0x000fe200078e0a03 */
[C---:B------:R-:W-:Y:S01]  /*07f0*/  LOP3.LUT P4, RZ, R0.reuse, 0x2, RZ, 0xc0, !PT ;  /* 0x0000000200ff7812 */ /* 0x040fe2000788c0ff */
[----:B------:R-:W-:Y:S02]  /*0800*/  IMAD R3, R9, 0x4, R15 ;  /* 0x0000000409037824 */ /* 0x000fe400078e020f */
[----:B------:R-:W-:Y:S01]  /*0810*/  IMAD.SHL.U32 R0, R0, 0x40, RZ ;  /* 0x0000004000007824 */ /* 0x000fe200078e00ff */
[----:B------:R-:W-:Y:S01]  /*0820*/  SEL R172, R182, 0xffffffe0, !P4 ;  /* 0xffffffe0b6ac7807 */ /* 0x000fe20006000000 */
[----:B------:R-:W-:Y:S02]  /*0830*/  IMAD R17, R3, 0x8, R7 ;  /* 0x0000000803117824 */ /* 0x000fe400078e0207 */
[----:B------:R-:W-:Y:S01]  /*0840*/  IMAD.SHL.U32 R3, R10, 0x40, RZ ;  /* 0x000000400a037824 */ /* 0x000fe200078e00ff */
[----:B------:R-:W-:-:S04]  /*0850*/  LOP3.LUT R0, R0, 0xc0, RZ, 0xc0, !PT ;  /* 0x000000c000007812 */ /* 0x000fc800078ec0ff */
[----:B------:R-:W-:Y:S02]  /*0860*/  LOP3.LUT R4, R3, 0x1c0, RZ, 0xc0, !PT ;  /* 0x000001c003047812 */ /* 0x000fe400078ec0ff */
[----:B------:R-:W-:Y:S01]  /*0870*/  SHF.R.S32.HI R3, RZ, 0x1f, R2 ;  /* 0x0000001fff037819 */ /* 0x000fe20000011402 */
[----:B------:R-:W-:-:S03]  /*0880*/  IMAD.SHL.U32 R2, R12, 0x10, RZ ;  /* 0x000000100c027824 */ /* 0x000fc600078e00ff */
[----:B------:R-:W-:Y:S02]  /*0890*/  LEA.HI R3, R3, R5, RZ, 0x2 ;  /* 0x0000000503037211 */ /* 0x000fe400078f10ff */
[----:B------:R-:W-:Y:S02]  /*08a0*/  LOP3.LUT R2, R4, 0x30, R2, 0xf8, !PT ;  /* 0x0000003004027812 */ /* 0x000fe400078ef802 */
[----:B------:R-:W-:Y:S02]  /*08b0*/  LOP3.LUT R3, R3, 0xfffffffc, RZ, 0xc0, !PT ;  /* 0xfffffffc03037812 */ /* 0x000fe400078ec0ff */
[--C-:B------:R-:W-:Y:S02]  /*08c0*/  LOP3.LUT R6, R2, 0x8, R14.reuse, 0xf8, !PT ;  /* 0x0000000802067812 */ /* 0x100fe400078ef80e */
[----:B------:R-:W-:Y:S01]  /*08d0*/  LOP3.LUT R2, R0, 0x8, R14, 0xf8, !PT ;  /* 0x0000000800027812 */ /* 0x000fe200078ef80e */
[----:B------:R-:W-:Y:S01]  /*08e0*/  IMAD.IADD R10, R5, 0x1, -R3 ;  /* 0x00000001050a7824 */ /* 0x000fe200078e0a03 */
[----:B------:R-:W-:Y:S01]  /*08f0*/  SHF.R.U32.HI R0, RZ, 0x3, R0 ;  /* 0x00000003ff007819 */ /* 0x000fe20000011600 */
[----:B------:R-:W-:Y:S01]  /*0900*/  IMAD.SHL.U32 R3, R9, 0x20, RZ ;  /* 0x0000002009037824 */ /* 0x000fe200078e00ff */
[----:B------:R-:W-:-:S02]  /*0910*/  LEA.HI R5, R8, R8, RZ, 0x1 ;  /* 0x0000000808057211 */ /* 0x000fc400078f08ff */
[----:B------:R-:W-:Y:S02]  /*0920*/  LOP3.LUT R173, R2, R0, RZ, 0x3c, !PT ;  /* 0x0000000002ad7212 */ /* 0x000fe400078e3cff */
[----:B------:R-:W-:Y:S02]  /*0930*/  SHF.R.U32.HI R0, RZ, 0x3, R4 ;  /* 0x00000003ff007819 */ /* 0x000fe40000011604 */
[----:B------:R-:W-:Y:S01]  /*0940*/  SHF.R.S32.HI R2, RZ, 0x3, R11 ;  /* 0x00000003ff027819 */ /* 0x000fe2000001140b */
[----:B------:R-:W-:Y:S01]  /*0950*/  IMAD.U32 R173, R17, 0x20, R173 ;  /* 0x0000002011ad7824 */ /* 0x000fe200078e00ad */
[----:B------:R-:W-:Y:S01]  /*0960*/  LOP3.LUT R14, R6, R0, RZ, 0x3c, !PT ;  /* 0x00000000060e7212 */ /* 0x000fe200078e3cff */
[----:B------:R-:W-:Y:S01]  /*0970*/  IMAD.SHL.U32 R6, R18, 0x2, RZ ;  /* 0x0000000212067824 */ /* 0x000fe200078e00ff */
[----:B------:R-:W-:Y:S01]  /*0980*/  LOP3.LUT R0, R5, 0x3fffffe, RZ, 0xc0, !PT ;  /* 0x03fffffe05007812 */ /* 0x000fe200078ec0ff */
[----:B------:R-:W-:Y:S01]  /*0990*/  IMAD R16, R2, 0x8, R16 ;  /* 0x0000000802107824 */ /* 0x000fe200078e0210 */
[----:B------:R-:W-:Y:S01]  /*09a0*/  LOP3.LUT P0, RZ, R10, 0x2, RZ, 0xc0, !PT ;  /* 0x000000020aff7812 */ /* 0x000fe2000780c0ff */
[----:B------:R-:W-:Y:S01]  /*09b0*/  IMAD R177, R12, 0x2, R2 ;  /* 0x000000020cb17824 */ /* 0x000fe200078e0202 */
[----:B------:R-:W-:Y:S01]  /*09c0*/  SHF.R.S32.HI R2, RZ, 0x7, R20 ;  /* 0x00000007ff027819 */ /* 0x000fe20000011414 */
[----:B------:R-:W-:Y:S01]  /*09d0*/  IMAD.IADD R7, R8, 0x1, -R0 ;  /* 0x0000000108077824 */ /* 0x000fe200078e0a00 */
[----:B------:R-:W-:Y:S01]  /*09e0*/  SEL R182, R182, 0xffffffe0, !P0 ;  /* 0xffffffe0b6b67807 */ /* 0x000fe20004000000 */
[----:B------:R-:W-:-:S02]  /*09f0*/  IMAD.SHL.U32 R0, R8, 0x40, RZ ;  /* 0x0000004008007824 */ /* 0x000fc400078e00ff */
[C---:B------:R-:W-:Y:S02]  /*0a00*/  IMAD R172, R173.reuse, 0x2, R172 ;  /* 0x00000002adac7824 */ /* 0x040fe400078e02ac */
[----:B------:R-:W-:Y:S01]  /*0a10*/  IMAD.SHL.U32 R173, R173, 0x2, RZ ;  /* 0x00000002adad7824 */ /* 0x000fe200078e00ff */
[----:B------:R-:W-:-:S04]  /*0a20*/  LOP3.LUT R0, R0, 0x1c0, RZ, 0xc0, !PT ;  /* 0x000001c000007812 */ /* 0x000fc800078ec0ff */
[----:B------:R-:W-:Y:S02]  /*0a30*/  LOP3.LUT R4, R0, 0x20, R3, 0xf8, !PT ;  /* 0x0000002000047812 */ /* 0x000fe400078ef803 */
[----:B------:R-:W-:Y:S01]  /*0a40*/  SHF.R.U32.HI R3, RZ, 0x3, R0 ;  /* 0x00000003ff037819 */ /* 0x000fe20000011600 */
[----:B------:R-:W-:-:S03]  /*0a50*/  IMAD R0, R12, 0x200, R6 ;  /* 0x000002000c007824 */ /* 0x000fc600078e0206 */
[----:B------:R-:W-:Y:S01]  /*0a60*/  LOP3.LUT R8, R4, R3, RZ, 0x3c, !PT ;  /* 0x0000000304087212 */ /* 0x000fe200078e3cff */
[----:B------:R-:W-:Y:S01]  /*0a70*/  IMAD R9, R7, 0x20, R0 ;  /* 0x0000002007097824 */ /* 0x000fe200078e0200 */
[----:B------:R-:W-:Y:S01]  /*0a80*/  SHF.R.S32.HI R0, RZ, 0x1, R5 ;  /* 0x00000001ff007819 */ /* 0x000fe20000011405 */
[C---:B------:R-:W-:Y:S02]  /*0a90*/  IMAD R3, R2.reuse, 0x1000, R6 ;  /* 0x0000100002037824 */ /* 0x040fe400078e0206 */
[----:B------:R-:W-:Y:S01]  /*0aa0*/  IMAD.SHL.U32 R2, R2, 0x8, RZ ;  /* 0x0000000802027824 */ /* 0x000fe200078e00ff */
[C---:B------:R-:W-:Y:S01]  /*0ab0*/  LOP3.LUT P1, RZ, R0.reuse, 0x2, RZ, 0xc0, !PT ;  /* 0x0000000200ff7812 */ /* 0x040fe2000782c0ff */
[----:B------:R-:W-:Y:S02]  /*0ac0*/  IMAD.SHL.U32 R0, R0, 0x40, RZ ;  /* 0x0000004000007824 */ /* 0x000fe400078e00ff */
[----:B------:R-:W-:Y:S01]  /*0ad0*/  IMAD.U32 R4, RZ, RZ, UR14 ;  /* 0x0000000eff047e24 */ /* 0x000fe2000f8e00ff */
[----:B------:R-:W-:Y:S01]  /*0ae0*/  LOP3.LUT R2, R2, 0x8, RZ, 0xc0, !PT ;  /* 0x0000000802027812 */ /* 0x000fe200078ec0ff */
[----:B------:R-:W-:Y:S01]  /*0af0*/  IMAD R5, R183, 0x400, R3 ;  /* 0x00000400b7057824 */ /* 0x000fe200078e0203 */
[----:B------:R-:W-:Y:S01]  /*0b00*/  LOP3.LUT R0, R0, 0xc0, RZ, 0xc0, !PT ;  /* 0x000000c000007812 */ /* 0x000fe200078ec0ff */
[----:B------:R-:W-:-:S02]  /*0b10*/  IMAD.SHL.U32 R4, R15, 0x10, RZ ;  /* 0x000000100f047824 */ /* 0x000fc400078e00ff */
        /* <DEDUP_REMOVED lines=23> */
[----:B------:R-:W-:Y:S01]  /*0c90*/  @P2 IADD3 R186, R188, -0x20, RZ ;  /* 0xffffffe0bcba2810 */ /* 0x000fe20007ffe0ff */
[----:B------:R-:W-:Y:S01]  /*0ca0*/  IMAD.IADD R181, R0, 0x1, R2 ;  /* 0x0000000100b57824 */ /* 0x000fe200078e0202 */
[----:B------:R-:W-:Y:S01]  /*0cb0*/  LEA R177, R177, 0x15000, 0x1 ;  /* 0x00015000b1b17811 */ /* 0x000fe200078e08ff */
[C---:B------:R-:W-:Y:S01]  /*0cc0*/  IMAD R11, R183.reuse, 0x10, R4 ;  /* 0x00000010b70b7824 */ /* 0x040fe200078e0204 */
[----:B------:R-:W-:Y:S01]  /*0cd0*/  LEA R4, R8, 0x9000, 0x1 ;  /* 0x0000900008047811 */ /* 0x000fe200078e08ff */
[----:B------:R-:W-:-:S02]  /*0ce0*/  IMAD R183, R183, 0x200, R0 ;  /* 0x00000200b7b77824 */ /* 0x000fc400078e0200 */
[----:B------:R-:W-:Y:S01]  /*0cf0*/  IMAD.IADD R178, R177, 0x1, R178 ;  /* 0x00000001b1b27824 */ /* 0x000fe200078e02b2 */
[----:B------:R-:W-:Y:S01]  /*0d00*/  IADD3 R0, R11, -0x40, RZ ;  /* 0xffffffc00b007810 */ /* 0x000fe20007ffe0ff */
[----:B------:R-:W-:Y:S01]  /*0d10*/  STL [R1+0x48], R11 ;  /* 0x0000480b01007387 */ /* 0x000fe20000100800 */
[----:B------:R-:W-:Y:S02]  /*0d20*/  IMAD.IADD R180, R177, 0x1, R179 ;  /* 0x00000001b1b47824 */ /* 0x000fe400078e02b3 */
[----:B------:R-:W-:Y:S01]  /*0d30*/  SHF.R.S32.HI R2, RZ, 0x1f, R0 ;  /* 0x0000001fff027819 */ /* 0x000fe20000011400 */
[----:B------:R-:W-:Y:S02]  /*0d40*/  IMAD.IADD R183, R183, 0x1, R5 ;  /* 0x00000001b7b77824 */ /* 0x000fe400078e0205 */
[----:B------:R-:W-:Y:S01]  /*0d50*/  IMAD.IADD R185, R185, 0x1, R186 ;  /* 0x00000001b9b97824 */ /* 0x000fe200078e02ba */
[C---:B------:R-:W-:Y:S01]  /*0d60*/  SHF.L.U64.HI R2, R0.reuse, 0x2, R2 ;  /* 0x0000000200027819 */ /* 0x040fe20000010202 */
[----:B------:R-:W-:-:S02]  /*0d70*/  IMAD.SHL.U32 R0, R0, 0x4, RZ ;  /* 0x0000000400007824 */ /* 0x000fc400078e00ff */
        /* <DEDUP_REMOVED lines=8> */
.L_x_648:
        /* <DEDUP_REMOVED lines=53> */
.L_x_607:
        /* <DEDUP_REMOVED lines=59> */
.L_x_609:
        /* <DEDUP_REMOVED lines=18> */
.L_x_610:
        /* <DEDUP_REMOVED lines=70> */
.L_x_611:
[----:B------:R-:W-:Y:S02]  /*1a80*/  UMOV UR12, UR50 ;  /* 0x00000032000c7c82 */ /* 0x000fe40008000000 */
.L_x_612:
        /* <DEDUP_REMOVED lines=9> */
[----:B------:R-:W-:Y:S01]  /*1b20*/  UIADD3 UR10, UR18, UR12, URZ ;  /* 0x0000000c120a7290 */ /* 0x000fe2000fffe03f */
[C---:B------:R-:W-:Y:S01]  /*1b30*/  IADD3 R14, R222.reuse, 0x20, RZ ;  /* 0x00000020de0e7810 */ /* 0x040fe20007ffe0ff */
[----:B------:R-:W-:Y:S01]  /*1b40*/  UIADD3.X UR11, UR11, UR4, UR13, UP2, UP1 ;  /* 0x000000040b0b7290 */ /* 0x000fe200097e240d */
[----:B------:R-:W-:-:S02]  /*1b50*/  IADD3 R16, R222, 0x40, RZ ;  /* 0x00000040de107810 */ /* 0x000fc40007ffe0ff */
        /* <DEDUP_REMOVED lines=27> */
[----:B------:R-:W-:-:S02]  /*1d10*/  USHF.R.S32.HI UR16, URZ, 0x6, UR16 ;  /* 0x000000063f107899 */ /* 0x000fc40008011410 */
[----:B------:R-:W-:Y:S01]  /*1d20*/  UIADD3 UR18, UR18, UR19, URZ ;  /* 0x0000001312127290 */ /* 0x000fe2000fffe03f */
[----:B------:R-:W-:Y:S01]  /*1d30*/  IMAD.WIDE.U32 R4, R0, c[0x0][0x370], R4 ;  /* 0x0000dc0000047a25 */ /* 0x000fe200078e0004 */
[----:B------:R-:W-:Y:S02]  /*1d40*/  UISETP.LT.AND UP1, UPT, URZ, UR16, UPT ;  /* 0x000000103f00728c */ /* 0x000fe4000bf21270 */
[----:B------:R-:W-:Y:S01]  /*1d50*/  UIMAD.WIDE UR18, UR18, UR61, UR30 ;  /* 0x0000003d121272a5 */ /* 0x000fe2000f8e021e */
[----:B------:R-:W-:Y:S01]  /*1d60*/  IMAD.U32 R0, RZ, RZ, UR35 ;  /* 0x00000023ff007e24 */ /* 0x000fe2000f8e00ff */
[----:B------:R-:W-:Y:S01]  /*1d70*/  IADD3 R5, R5, UR5, RZ ;  /* 0x0000000505057c10 */ /* 0x000fe2000fffe0ff */
[----:B------:R-:W-:Y:S02]  /*1d80*/  USEL UR16, URZ, UR16, !UP1 ;  /* 0x000000103f107287 */ /* 0x000fe4000c800000 */
[----:B------:R-:W-:Y:S02]  /*1d90*/  ULDC.64 UR4, c[0x0][0x3c8] ;  /* 0x0000f20000047ab9 */ /* 0x000fe40000000a00 */
[----:B------:R-:W-:Y:S01]  /*1da0*/  IMAD.WIDE.U32 R4, R0, c[0x0][0x378], R4 ;  /* 0x0000de0000047a25 */ /* 0x000fe200078e0004 */
[----:B------:R-:W-:Y:S01]  /*1db0*/  LEA.HI R0, R22, R21, RZ, 0x5 ;  /* 0x0000001516007211 */ /* 0x000fe200078f28ff */
[----:B------:R-:W-:-:S02]  /*1dc0*/  UISETP.GT.AND UP1, UPT, UR34, UR16, UPT ;  /* 0x000000102200728c */ /* 0x000fc4000bf24270 */
[----:B------:R-:W-:Y:S01]  /*1dd0*/  UMOV UR12, UR18 ;  /* 0x00000012000c7c82 */ /* 0x000fe20008000000 */
[----:B------:R-:W-:Y:S02]  /*1de0*/  LOP3.LUT R10, R0, 0xffffffe0, RZ, 0xc0, !PT ;  /* 0xffffffe0000a7812 */ /* 0x000fe400078ec0ff */
[----:B------:R-:W-:Y:S02]  /*1df0*/  SHF.R.S32.HI R0, RZ, 0x5, R0 ;  /* 0x00000005ff007819 */ /* 0x000fe40000011400 */
[----:B------:R-:W-:Y:S01]  /*1e00*/  IADD3 R5, R5, UR9, RZ ;  /* 0x0000000905057c10 */ /* 0x000fe2000fffe0ff */
[----:B------:R-:W-:-:S04]  /*1e10*/  IMAD.IADD R10, R21, 0x1, -R10 ;  /* 0x00000001150a7824 */ /* 0x000fc800078e0a0a */
[----:B------:R-:W-:Y:S02]  /*1e20*/  IMAD R10, R0, UR46, R10 ;  /* 0x0000002e000a7c24 */ /* 0x000fe4000f8e020a */
[----:B------:R-:W-:Y:S02]  /*1e30*/  IMAD R0, R20, c[0x0][0x370], RZ ;  /* 0x0000dc0014007a24 */ /* 0x000fe400078e02ff */
[----:B------:R-:W-:-:S04]  /*1e40*/  IMAD.WIDE.U32 R6, R3, c[0x0][0x370], R4 ;  /* 0x0000dc0003067a25 */ /* 0x000fc800078e0004 */
[----:B------:R-:W-:Y:S01]  /*1e50*/  IMAD R11, R3, c[0x0][0x374], R0 ;  /* 0x0000dd00030b7a24 */ /* 0x000fe200078e0200 */
[----:B------:R-:W-:Y:S01]  /*1e60*/  IADD3 R0, P1, R10, UR14, RZ ;  /* 0x0000000e0a007c10 */ /* 0x000fe2000ff3e0ff */
[----:B------:R-:W-:Y:S01]  /*1e70*/  IMAD.WIDE.U32 R4, R12, c[0x0][0x1a8], R8 ;  /* 0x00006a000c047a25 */ /* 0x000fe200078e0008 */
[----:B------:R-:W-:Y:S02]  /*1e80*/  LEA R194, P2, R6, c[0x0][0x330], 0x1 ;  /* 0x0000cc0006c27a11 */ /* 0x000fe400078408ff */
[----:B------:R-:W-:Y:S01]  /*1e90*/  LEA.HI.X.SX32 R10, R10, UR11, 0x1, P1 ;  /* 0x0000000b0a0a7c11 */ /* 0x000fe200088f0eff */
[----:B------:R-:W-:Y:S01]  /*1ea0*/  UIMAD.WIDE UR10, UR10, UR61, UR4 ;  /* 0x0000003d0a0a72a5 */ /* 0x000fe2000f8e0204 */
[C---:B------:R-:W-:Y:S01]  /*1eb0*/  LEA R190, P1, R0.reuse, c[0x0][0x350], 0x2 ;  /* 0x0000d40000be7a11 */ /* 0x040fe200078210ff */
[----:B------:R-:W-:Y:S01]  /*1ec0*/  IMAD.IADD R7, R7, 0x1, R11 ;  /* 0x0000000107077824 */ /* 0x000fe200078e020b */
[----:B------:R-:W-:Y:S02]  /*1ed0*/  UIADD3 UR5, UR34, -0x1, URZ ;  /* 0xffffffff22057890 */ /* 0x000fe4000fffe03f */
[----:B------:R-:W-:-:S02]  /*1ee0*/  LEA.HI.X R189, R0, c[0x0][0x354], R10, 0x2, P1 ;  /* 0x0000d50000bd7a11 */ /* 0x000fc400008f140a */
[----:B------:R-:W-:Y:S01]  /*1ef0*/  PLOP3.LUT P1, PT, PT, PT, UP1, 0x80, 0x0 ;  /* 0x000000000000781c */ /* 0x000fe20003f2f018 */
[----:B------:R-:W-:Y:S01]  /*1f00*/  UMOV UR14, UR10 ;  /* 0x0000000a000e7c82 */ /* 0x000fe20008000000 */
[----:B------:R-:W-:Y:S02]  /*1f10*/  LEA.HI.X R193, R6, c[0x0][0x334], R7, 0x1, P2 ;  /* 0x0000cd0006c17a11 */ /* 0x000fe400010f0c07 */
[----:B------:R-:W-:Y:S01]  /*1f20*/  IADD3 R0, R5, UR13, RZ ;  /* 0x0000000d05007c10 */ /* 0x000fe2000fffe0ff */
[----:B------:R-:W-:Y:S01]  /*1f30*/  UMOV UR13, UR11 ;  /* 0x0000000b000d7c82 */ /* 0x000fe20008000000 */
[----:B------:R-:W-:Y:S01]  /*1f40*/  LEA R192, P2, R4, c[0x0][0x160], 0x1 ;  /* 0x0000580004c07a11 */ /* 0x000fe200078408ff */
[----:B------:R-:W-:-:S03]  /*1f50*/  UMOV UR11, UR19 ;  /* 0x00000013000b7c82 */ /* 0x000fc60008000000 */
        /* <DEDUP_REMOVED lines=20> */
.L_x_614:
        /* <DEDUP_REMOVED lines=18> */
.L_x_615:
[----:B------:R-:W-:Y:S01]  /*21c0*/  ULDC.64 UR4, c[0x0][0x3a0] ;  /* 0x0000e80000047ab9 */ /* 0x000fe20000000a00 */
[----:B------:R-:W-:Y:S01]  /*21d0*/  IMAD.U32 R11, RZ, RZ, UR23 ;  /* 0x00000017ff0b7e24 */ /* 0x000fe2000f8e00ff */
[----:B------:R-:W-:Y:S01]  /*21e0*/  UIMAD UR4, UR20, UR4, URZ ;  /* 0x00000004140472a4 */ /* 0x000fe2000f8e023f */
[----:B------:R-:W-:Y:S01]  /*21f0*/  BSSY B0, `(.L_x_616) ;  /* 0x000001d000007945 */ /* 0x000fe20003800000 */
[----:B------:R-:W-:Y:S01]  /*2200*/  UIMAD UR8, UR25, -0x80, UR8 ;  /* 0xffffff80190878a4 */ /* 0x000fe2000f8e0208 */
[----:B------:R-:W-:Y:S01]  /*2210*/  IMAD.WIDE.U32 R4, R11, c[0x0][0x3a0], R222 ;  /* 0x0000e8000b047a25 */ /* 0x000fe200078e00de */
[----:B------:R-:W-:-:S04]  /*2220*/  UIMAD UR4, UR23, UR5, UR4 ;  /* 0x00000005170472a4 */ /* 0x000fc8000f8e0204 */
[----:B------:R-:W-:Y:S02]  /*2230*/  IADD3 R6, P0, R4, UR14, RZ ;  /* 0x0000000e04067c10 */ /* 0x000fe4000ff1e0ff */
[----:B------:R-:W-:Y:S01]  /*2240*/  MOV R0, UR4 ;  /* 0x0000000400007c02 */ /* 0x000fe20008000f00 */
[----:B------:R-:W-:Y:S01]  /*2250*/  ULDC.64 UR4, c[0x0][0x3b8] ;  /* 0x0000ee0000047ab9 */ /* 0x000fe20000000a00 */
[----:B------:R-:W-:Y:S01]  /*2260*/  ISETP.GE.AND P4, PT, R3, UR8, PT ;  /* 0x0000000803007c0c */ /* 0x000fe2000bf86270 */
        /* <DEDUP_REMOVED lines=21> */
.L_x_617:
[----:B------:R-:W-:Y:S05]  /*23c0*/  BSYNC B0 ;  /* 0x0000000000007941 */ /* 0x000fea0003800000 */
.L_x_616:
        /* <DEDUP_REMOVED lines=19> */
.L_x_619:
[----:B------:R-:W-:Y:S05]  /*2500*/  BSYNC B0 ;  /* 0x0000000000007941 */ /* 0x000fea0003800000 */
.L_x_618:
        /* <DEDUP_REMOVED lines=29> */
.L_x_621:
[----:B------:R-:W-:Y:S05]  /*26e0*/  BSYNC B0 ;  /* 0x0000000000007941 */ /* 0x000fea0003800000 */
.L_x_620:
        /* <DEDUP_REMOVED lines=18> */
.L_x_613:
        /* <DEDUP_REMOVED lines=44> */
.L_x_624:
[----:B------:R-:W-:Y:S05]  /*2ad0*/  BSYNC B0 ;  /* 0x0000000000007941 */ /* 0x000fea0003800000 */
.L_x_623:
        /* <DEDUP_REMOVED lines=19> */
.L_x_626:
        /* <DEDUP_REMOVED lines=34> */
.L_x_627:
[----:B------:R-:W-:Y:S05]  /*2e30*/  BSYNC B0 ;  /* 0x0000000000007941 */ /* 0x000fea0003800000 */
.L_x_625:
[----:B------:R-:W3:Y:S01]  /*2e40*/  LDL R23, [R1+0x48] ;  /* 0x0000480001177983 */ /* 0x000ee20000100800 */
[----:B------:R-:W-:Y:S01]  /*2e50*/  IMAD.MOV.U32 R10, RZ, RZ, 0x7f800000 ;  /* 0x7f800000ff0a7424 */ /* 0x000fe200078e00ff */
[----:B------:R-:W-:Y:S01]  /*2e60*/  ULDC.64 UR18, c[0x0][0x198] ;  /* 0x0000660000127ab9 */ /* 0x000fe20000000a00 */
[----:B------:R-:W-:Y:S02]  /*2e70*/  IMAD.MOV.U32 R9, RZ, RZ, 0x7f800000 ;  /* 0x7f800000ff097424 */ /* 0x000fe400078e00ff */
[----:B------:R-:W-:Y:S02]  /*2e80*/  IMAD.MOV.U32 R11, RZ, RZ, 0x7f800000 ;  /* 0x7f800000ff0b7424 */ /* 0x000fe400078e00ff */
[----:B------:R-:W-:Y:S01]  /*2e90*/  IMAD.MOV.U32 R12, RZ, RZ, 0x7f800000 ;  /* 0x7f800000ff0c7424 */ /* 0x000fe200078e00ff */
[C---:B--23--:R-:W-:Y:S02]  /*2ea0*/  IADD3 R5, R23.reuse, 0x28, RZ ;  /* 0x0000002817057810 */ /* 0x04cfe40007ffe0ff */
[----:B------:R-:W-:-:S02]  /*2eb0*/  IADD3 R4, R23, 0x8, RZ ;  /* 0x0000000817047810 */ /* 0x000fc40007ffe0ff */
[----:B------:R-:W-:Y:S02]  /*2ec0*/  ISETP.GE.AND P3, PT, R5, UR4, PT ;  /* 0x0000000405007c0c */ /* 0x000fe4000bf66270 */
[C---:B------:R-:W-:Y:S02]  /*2ed0*/  IADD3 R6, R23.reuse, 0x20, RZ ;  /* 0x0000002017067810 */ /* 0x040fe40007ffe0ff */
[----:B------:R-:W-:Y:S01]  /*2ee0*/  ISETP.GE.AND P5, PT, R4, UR4, PT ;  /* 0x0000000404007c0c */ /* 0x000fe2000bfa6270 */
[C---:B------:R-:W-:Y:S01]  /*2ef0*/  IMAD.SHL.U32 R4, R23.reuse, 0x4, RZ ;  /* 0x0000000417047824 */ /* 0x040fe200078e00ff */
[----:B------:R-:W-:Y:S02]  /*2f00*/  ISETP.GE.AND P4, PT, R6, UR4, PT ;  /* 0x0000000406007c0c */ /* 0x000fe4000bf86270 */
[----:B------:R-:W-:Y:S02]  /*2f10*/  SHF.R.S32.HI R19, RZ, 0x1f, R23 ;  /* 0x0000001fff137819 */ /* 0x000fe40000011417 */
[----:B------:R-:W-:-:S02]  /*2f20*/  ISETP.GE.AND P6, PT, R23, UR4, PT ;  /* 0x0000000417007c0c */ /* 0x000fc4000bfc6270 */
[----:B------:R-:W-:Y:S02]  /*2f30*/  SHF.R.S32.HI R7, RZ, 0x1f, R5 ;  /* 0x0000001fff077819 */ /* 0x000fe40000011405 */
[----:B------:R-:W-:Y:S02]  /*2f40*/  @!P3 LEA R6, P1, R5, UR12, 0x2 ;  /* 0x0000000c0506bc11 */ /* 0x000fe4000f8210ff */
[----:B------:R-:W-:Y:S02]  /*2f50*/  IADD3 R4, P2, R4, UR12, RZ ;  /* 0x0000000c04047c10 */ /* 0x000fe4000ff5e0ff */
[----:B------:R-:W-:Y:S02]  /*2f60*/  SHF.L.U64.HI R8, R23, 0x2, R19 ;  /* 0x0000000217087819 */ /* 0x000fe40000010213 */
[----:B------:R-:W-:Y:S02]  /*2f70*/  @!P3 LEA.HI.X R7, R5, UR11, R7, 0x2, P1 ;  /* 0x0000000b0507bc11 */ /* 0x000fe400088f1407 */
[----:B------:R-:W-:-:S03]  /*2f80*/  IADD3.X R5, R8, UR11, RZ, P2, !PT ;  /* 0x0000000b08057c10 */ /* 0x000fc600097fe4ff */
[----:B------:R2:W3:Y:S04]  /*2f90*/  @!P3 LDG.E R9, [R6.64] ;  /* 0x000000060609b981 */ /* 0x0004e8000c1e1900 */
[----:B------:R4:W5:Y:S04]  /*2fa0*/  @!P4 LDG.E R10, [R4.64+0x80] ;  /* 0x00008006040ac981 */ /* 0x000968000c1e1900 */
[----:B------:R4:W3:Y:S04]  /*2fb0*/  @!P5 LDG.E R11, [R4.64+0x20] ;  /* 0x00002006040bd981 */ /* 0x0008e8000c1e1900 */
[----:B------:R4:W3:Y:S01]  /*2fc0*/  @!P6 LDG.E R12, [R4.64] ;  /* 0x00000006040ce981 */ /* 0x0008e2000c1e1900 */
[----:B------:R-:W-:-:S04]  /*2fd0*/  UIMAD UR4, UR20, UR18, URZ ;  /* 0x00000012140472a4 */ /* 0x000fc8000f8e023f */
[----:B------:R-:W-:Y:S02]  /*2fe0*/  UIMAD UR9, UR23, UR19, UR4 ;  /* 0x00000013170972a4 */ /* 0x000fe4000f8e0204 */
[----:B------:R-:W-:-:S06]  /*2ff0*/  UIMAD UR4, UR25, -0x80, UR8 ;  /* 0xffffff80190478a4 */ /* 0x000fcc000f8e0208 */
[----:B------:R-:W-:Y:S01]  /*3000*/  ISETP.GE.AND P6, PT, R3, UR4, PT ;  /* 0x0000000403007c0c */ /* 0x000fe2000bfc6270 */
[----:B------:R-:W-:-:S04]  /*3010*/  IMAD.U32 R17, RZ, RZ, UR23 ;  /* 0x00000017ff117e24 */ /* 0x000fc8000f8e00ff */
[----:B----4-:R-:W-:-:S08]  /*3020*/  IMAD.WIDE.U32 R4, R17, c[0x0][0x198], R222 ;  /* 0x0000660011047a25 */ /* 0x010fd000078e00de */
[----:B------:R4:W-:Y:S04]  /*3030*/  @P6 STS [R0+0x9000], RZ ;  /* 0x009000ff00006388 */ /* 0x0009e80000000800 */
[----:B------:R4:W-:Y:S04]  /*3040*/  @P6 STS [R0+0x9004], RZ ;  /* 0x009004ff00006388 */ /* 0x0009e80000000800 */
[----:B------:R4:W-:Y:S04]  /*3050*/  @P6 STS.64 [R0+0x9008], RZ ;  /* 0x009008ff00006388 */ /* 0x0009e80000000a00 */
[----:B------:R4:W-:Y:S04]  /*3060*/  @P6 STS.128 [R0+0xb000], RZ ;  /* 0x00b000ff00006388 */ /* 0x0009e80000000c00 */
[----:B------:R4:W-:Y:S01]  /*3070*/  @P6 STS.128 [R0+0xd000], RZ ;  /* 0x00d000ff00006388 */ /* 0x0009e20000000c00 */
[----:B--2---:R-:W-:Y:S01]  /*3080*/  IADD3 R6, P1, R4, UR21, RZ ;  /* 0x0000001504067c10 */ /* 0x004fe2000ff3e0ff */
[----:B------:R-:W-:-:S05]  /*3090*/  IMAD.U32 R4, RZ, RZ, UR9 ;  /* 0x00000009ff047e24 */ /* 0x000fca000f8e00ff */
[----:B------:R-:W-:Y:S01]  /*30a0*/  IADD3.X R7, R5, UR29, R4, P1, !PT ;  /* 0x0000001d05077c10 */ /* 0x000fe20008ffe404 */
[----:B------:R-:W-:Y:S01]  /*30b0*/  IMAD R4, R18, c[0x0][0x1b0], RZ ;  /* 0x00006c0012047a24 */ /* 0x000fe200078e02ff */
[----:B------:R-:W-:Y:S03]  /*30c0*/  BSSY B0, `(.L_x_628) ;  /* 0x000002a000007945 */ /* 0x000fe60003800000 */
[C---:B------:R-:W-:Y:S02]  /*30d0*/  IMAD R4, R15.reuse, c[0x0][0x1b4], R4 ;  /* 0x00006d000f047a24 */ /* 0x040fe400078e0204 */
[----:B------:R-:W-:-:S04]  /*30e0*/  IMAD.WIDE.U32 R6, R15, c[0x0][0x1b0], R6 ;  /* 0x00006c000f067a25 */ /* 0x000fc800078e0006 */
[----:B------:R-:W-:Y:S01]  /*30f0*/  IMAD.IADD R13, R7, 0x1, R4 ;  /* 0x00000001070d7824 */ /* 0x000fe200078e0204 */
[----:B-----5:R4:W-:Y:S04]  /*3100*/  STL [R1], R10 ;  /* 0x0000000a01007387 */ /* 0x0209e80000100800 */
[----:B---3--:R4:W-:Y:S04]  /*3110*/  STL [R1+0x4], R9 ;  /* 0x0000040901007387 */ /* 0x0089e80000100800 */
[----:B------:R4:W-:Y:S04]  /*3120*/  STL [R1+0xc], R11 ;  /* 0x00000c0b01007387 */ /* 0x0009e80000100800 */
[----:B------:R4:W-:Y:S01]  /*3130*/  STL [R1+0x8], R12 ;  /* 0x0000080c01007387 */ /* 0x0009e20000100800 */
[----:B------:R-:W-:Y:S05]  /*3140*/  @P6 BRA `(.L_x_629) ;  /* 0x0000021000006947 */ /* 0x000fea0003800000 */
[----:B------:R-:W-:Y:S01]  /*3150*/  ISETP.GE.AND P4, PT, R222, c[0x0][0x220], PT ;  /* 0x00008800de007a0c */ /* 0x000fe20003f86270 */
[----:B----4-:R-:W-:Y:S01]  /*3160*/  IMAD R12, R20, c[0x0][0x198], RZ ;  /* 0x00006600140c7a24 */ /* 0x010fe200078e02ff */
[----:B------:R-:W-:Y:S01]  /*3170*/  ISETP.GE.AND P3, PT, R14, c[0x0][0x220], PT ;  /* 0x000088000e007a0c */ /* 0x000fe20003f66270 */
[----:B------:R-:W-:Y:S01]  /*3180*/  IMAD.MOV.U32 R4, RZ, RZ, R6 ;  /* 0x000000ffff047224 */ /* 0x000fe200078e0006 */
[----:B------:R-:W-:Y:S01]  /*3190*/  ISETP.GE.AND P1, PT, R16, c[0x0][0x220], PT ;  /* 0x0000880010007a0c */ /* 0x000fe20003f26270 */
[----:B------:R-:W-:-:S02]  /*31a0*/  IMAD.MOV.U32 R5, RZ, RZ, R13 ;  /* 0x000000ffff057224 */ /* 0x000fc400078e000d */
        /* <DEDUP_REMOVED lines=27> */
.L_x_629:
[----:B------:R-:W-:Y:S05]  /*3360*/  BSYNC B0 ;  /* 0x0000000000007941 */ /* 0x000fea0003800000 */
.L_x_628:
        /* <DEDUP_REMOVED lines=13> */
[----:B--2-4-:R-:W-:-:S04]  /*3440*/  IMAD.WIDE.U32 R10, R4, c[0x0][0x198], R6 ;  /* 0x00006600040a7a25 */ /* 0x014fc800078e0006 */
        /* <DEDUP_REMOVED lines=25> */
.L_x_631:
[----:B------:R-:W-:Y:S05]  /*35e0*/  BSYNC B0 ;  /* 0x0000000000007941 */ /* 0x000fea0003800000 */
.L_x_630:
        /* <DEDUP_REMOVED lines=19> */
[----:B----4-:R-:W-:Y:S01]  /*3720*/  IMAD R12, R20, c[0x0][0x1a0], RZ ;  /* 0x00006800140c7a24 */ /* 0x010fe200078e02ff */
        /* <DEDUP_REMOVED lines=31> */
.L_x_633:
[----:B------:R-:W-:Y:S05]  /*3920*/  BSYNC B0 ;  /* 0x0000000000007941 */ /* 0x000fea0003800000 */
.L_x_632:
        /* <DEDUP_REMOVED lines=37> */
.L_x_635:
[----:B------:R-:W-:Y:S05]  /*3b80*/  BSYNC B0 ;  /* 0x0000000000007941 */ /* 0x000fea0003800000 */
.L_x_634:
[----:B------:R-:W-:Y:S02]  /*3b90*/  ULDC.64 UR20, c[0x0][0x318] ;  /* 0x0000c60000147ab9 */ /* 0x000fe40000000a00 */
[----:B------:R-:W-:Y:S01]  /*3ba0*/  ULDC.64 UR22, c[0x0][0x320] ;  /* 0x0000c80000167ab9 */ /* 0x000fe20000000a00 */
[----:B-1234-:R-:W-:Y:S01]  /*3bb0*/  LEA.HI R0, R22, R21, RZ, 0x6 ;  /* 0x0000001516007211 */ /* 0x01efe200078f30ff */
[----:B------:R-:W-:Y:S01]  /*3bc0*/  UISETP.NE.U32.AND UP1, UPT, URZ, UR20, UPT ;  /* 0x000000143f00728c */ /* 0x000fe2000bf25070 */
[----:B------:R-:W0:Y:S03]  /*3bd0*/  LDGDEPBAR ;  /* 0x00000000000079af */ /* 0x000e260000000000 */
[----:B------:R-:W-:-:S06]  /*3be0*/  UISETP.NE.AND.EX UP1, UPT, URZ, UR21, UPT, UP1 ;  /* 0x000000153f00728c */ /* 0x000fcc000bf25310 */
        /* <DEDUP_REMOVED lines=11> */
[----:B------:R1:W2:Y:S01]  /*3ca0*/  @P1 LDG.E R3, [R4.64] ;  /* 0x0000000604031981 */ /* 0x0002a2000c1e1900 */
[----:B------:R-:W-:Y:S01]  /*3cb0*/  SHF.R.S32.HI R0, RZ, 0x6, R0 ;  /* 0x00000006ff007819 */ /* 0x000fe20000011400 */
[----:B------:R-:W-:Y:S01]  /*3cc0*/  IMAD.SHL.U32 R175, R183, 0x2, RZ ;  /* 0x00000002b7af7824 */ /* 0x000fe200078e00ff */
[----:B------:R-:W-:Y:S01]  /*3cd0*/  IADD3 R7, R222, 0x40, RZ ;  /* 0x00000040de077810 */ /* 0x000fe20007ffe0ff */
[----:B------:R-:W-:Y:S01]  /*3ce0*/  CS2R R126, SRZ ;  /* 0x00000000007e7805 */ /* 0x000fe2000001ff00 */
[----:B------:R-:W-:Y:S01]  /*3cf0*/  MOV R203, R184 ;  /* 0x000000b800cb7202 */ /* 0x000fe20000000f00 */
[----:B------:R-:W-:Y:S01]  /*3d00*/  IMAD.SHL.U32 R0, R0, 0x20, RZ ;  /* 0x0000002000007824 */ /* 0x000fe200078e00ff */
        /* <DEDUP_REMOVED lines=18> */
[----:B-1----:R-:W2:Y:S01]  /*3e30*/  @P1 MUFU.RCP R5, c[0x0][0x238] ;  /* 0x00008e0000051b08 */ /* 0x002ea20000001000 */
[----:B------:R-:W-:Y:S01]  /*3e40*/  IMAD.SHL.U32 R4, R21, 0x2, RZ ;  /* 0x0000000215047824 */ /* 0x000fe200078e00ff */
[----:B------:R-:W-:Y:S01]  /*3e50*/  CS2R R96, SRZ ;  /* 0x0000000000607805 */ /* 0x000fe2000001ff00 */
[----:B------:R-:W-:Y:S01]  /*3e60*/  CS2R R90, SRZ ;  /* 0x00000000005a7805 */ /* 0x000fe2000001ff00 */
[----:B------:R-:W-:Y:S01]  /*3e70*/  CS2R R88, SRZ ;  /* 0x0000000000587805 */ /* 0x000fe2000001ff00 */
[----:B------:R-:W-:Y:S01]  /*3e80*/  CS2R R86, SRZ ;  /* 0x0000000000567805 */ /* 0x000fe2000001ff00 */
[----:B------:R-:W-:Y:S01]  /*3e90*/  LOP3.LUT R4, R0, 0x6, R4, 0xf8, !PT ;  /* 0x0000000600047812 */ /* 0x000fe200078ef804 */
[----:B------:R-:W-:Y:S01]  /*3ea0*/  IMAD.U32 R0, RZ, RZ, UR25 ;  /* 0x00000019ff007e24 */ /* 0x000fe2000f8e00ff */
[----:B------:R-:W-:Y:S01]  /*3eb0*/  CS2R R84, SRZ ;  /* 0x0000000000547805 */ /* 0x000fe2000001ff00 */
[----:B------:R-:W-:Y:S01]  /*3ec0*/  CS2R R78, SRZ ;  /* 0x00000000004e7805 */ /* 0x000fe2000001ff00 */
[----:B------:R-:W-:Y:S01]  /*3ed0*/  CS2R R76, SRZ ;  /* 0x00000000004c7805 */ /* 0x000fe2000001ff00 */
[----:B------:R-:W-:Y:S01]  /*3ee0*/  IMAD R195, R0, 0x80, R4 ;  /* 0x0000008000c37824 */ /* 0x000fe200078e0204 */
[----:B------:R-:W-:Y:S01]  /*3ef0*/  IADD3 R0, R181, 0x1800, RZ ;  /* 0x00001800b5007810 */ /* 0x000fe20007ffe0ff */
[----:B------:R-:W-:Y:S01]  /*3f00*/  CS2R R82, SRZ ;  /* 0x0000000000527805 */ /* 0x000fe2000001ff00 */
[----:B------:R-:W-:Y:S01]  /*3f10*/  IADD3 R4, R23, 0x1, RZ ;  /* 0x0000000117047810 */ /* 0x000fe20007ffe0ff */
[----:B------:R1:W3:Y:S01]  /*3f20*/  I2F R204, R195 ;  /* 0x000000c300cc7306 */ /* 0x0002e20000201400 */
[----:B------:R-:W-:Y:S01]  /*3f30*/  SEL R0, R0, R181, !P0 ;  /* 0x000000b500007207 */ /* 0x000fe20004000000 */
[----:B------:R-:W-:Y:S01]  /*3f40*/  CS2R R80, SRZ ;  /* 0x0000000000507805 */ /* 0x000fe2000001ff00 */
[C---:B------:R-:W-:Y:S01]  /*3f50*/  IADD3 R202, R195.reuse, 0x19, RZ ;  /* 0x00000019c3ca7810 */ /* 0x040fe20007ffe0ff */
[----:B------:R4:W-:Y:S01]  /*3f60*/  STL [R1+0x38], R4 ;  /* 0x0000380401007387 */ /* 0x0009e20000100800 */
[C---:B------:R-:W-:Y:S01]  /*3f70*/  IADD3 R201, R195.reuse, 0x18, RZ ;  /* 0x00000018c3c97810 */ /* 0x040fe20007ffe0ff */
[----:B------:R-:W-:Y:S01]  /*3f80*/  CS2R R74, SRZ ;  /* 0x00000000004a7805 */ /* 0x000fe2000001ff00 */
[C---:B------:R-:W-:Y:S01]  /*3f90*/  IADD3 R200, R195.reuse, 0x11, RZ ;  /* 0x00000011c3c87810 */ /* 0x040fe20007ffe0ff */
[----:B------:R1:W1:Y:S01]  /*3fa0*/  I2F R211, R202 ;  /* 0x000000ca00d37306 */ /* 0x0002620000201400 */
[C---:B------:R-:W-:Y:S01]  /*3fb0*/  IADD3 R199, R195.reuse, 0x10, RZ ;  /* 0x00000010c3c77810 */ /* 0x040fe20007ffe0ff */
[----:B------:R-:W-:Y:S01]  /*3fc0*/  CS2R R72, SRZ ;  /* 0x0000000000487805 */ /* 0x000fe2000001ff00 */
[C---:B------:R-:W-:Y:S01]  /*3fd0*/  IADD3 R198, R195.reuse, 0x9, RZ ;  /* 0x00000009c3c67810 */ /* 0x040fe20007ffe0ff */
[----:B------:R-:W-:Y:S01]  /*3fe0*/  CS2R R70, SRZ ;  /* 0x0000000000467805 */ /* 0x000fe2000001ff00 */
[C---:B------:R-:W-:Y:S01]  /*3ff0*/  IADD3 R197, R195.reuse, 0x8, RZ ;  /* 0x00000008c3c57810 */ /* 0x040fe20007ffe0ff */
[----:B------:R-:W-:Y:S01]  /*4000*/  CS2R R68, SRZ ;  /* 0x0000000000447805 */ /* 0x000fe2000001ff00 */
[----:B------:R-:W-:Y:S01]  /*4010*/  IADD3 R196, R195, 0x1, RZ ;  /* 0x00000001c3c47810 */ /* 0x000fe20007ffe0ff */
[----:B------:R1:W1:Y:S01]  /*4020*/  I2F R210, R201 ;  /* 0x000000c900d27306 */ /* 0x0002620000201400 */
[----:B------:R-:W-:Y:S01]  /*4030*/  CS2R R62, SRZ ;  /* 0x00000000003e7805 */ /* 0x000fe2000001ff00 */
[----:B------:R-:W-:Y:S01]  /*4040*/  CS2R R60, SRZ ;  /* 0x00000000003c7805 */ /* 0x000fe2000001ff00 */
[----:B------:R-:W-:Y:S01]  /*4050*/  CS2R R66, SRZ ;  /* 0x0000000000427805 */ /* 0x000fe2000001ff00 */
[----:B------:R-:W-:Y:S01]  /*4060*/  CS2R R64, SRZ ;  /* 0x0000000000407805 */ /* 0x000fe2000001ff00 */
[----:B------:R-:W-:Y:S01]  /*4070*/  CS2R R58, SRZ ;  /* 0x00000000003a7805 */ /* 0x000fe2000001ff00 */
[----:B------:R-:W-:Y:S01]  /*4080*/  CS2R R56, SRZ ;  /* 0x0000000000387805 */ /* 0x000fe2000001ff00 */
[----:B------:R-:W-:Y:S01]  /*4090*/  CS2R R54, SRZ ;  /* 0x0000000000367805 */ /* 0x000fe2000001ff00 */
[----:B------:R1:W1:Y:S01]  /*40a0*/  I2F R209, R200 ;  /* 0x000000c800d17306 */ /* 0x0002620000201400 */
[----:B------:R-:W-:Y:S01]  /*40b0*/  CS2R R52, SRZ ;  /* 0x0000000000347805 */ /* 0x000fe2000001ff00 */
[----:B------:R-:W-:Y:S01]  /*40c0*/  CS2R R46, SRZ ;  /* 0x00000000002e7805 */ /* 0x000fe2000001ff00 */
[----:B------:R-:W-:Y:S01]  /*40d0*/  CS2R R44, SRZ ;  /* 0x00000000002c7805 */ /* 0x000fe2000001ff00 */
[----:B------:R-:W-:Y:S01]  /*40e0*/  CS2R R50, SRZ ;  /* 0x0000000000327805 */ /* 0x000fe2000001ff00 */
[----:B----4-:R-:W-:Y:S01]  /*40f0*/  IMAD.SHL.U32 R4, R23, 0x4, RZ ;  /* 0x0000000417047824 */ /* 0x010fe200078e00ff */
[----:B------:R-:W-:Y:S01]  /*4100*/  CS2R R48, SRZ ;  /* 0x0000000000307805 */ /* 0x000fe2000001ff00 */
[----:B------:R-:W-:Y:S01]  /*4110*/  CS2R R42, SRZ ;  /* 0x00000000002a7805 */ /* 0x000fe2000001ff00 */
[----:B------:R4:W1:Y:S01]  /*4120*/  I2F R208, R199 ;  /* 0x000000c700d07306 */ /* 0x0008620000201400 */
[----:B------:R-:W-:Y:S01]  /*4130*/  CS2R R40, SRZ ;  /* 0x0000000000287805 */ /* 0x000fe2000001ff00 */
[----:B------:R-:W-:Y:S01]  /*4140*/  CS2R R38, SRZ ;  /* 0x0000000000267805 */ /* 0x000fe2000001ff00 */
[----:B------:R-:W-:Y:S01]  /*4150*/  CS2R R36, SRZ ;  /* 0x0000000000247805 */ /* 0x000fe2000001ff00 */
[----:B------:R-:W-:Y:S01]  /*4160*/  IADD3 R176, R175, R182, RZ ;  /* 0x000000b6afb07210 */ /* 0x000fe20007ffe0ff */
[----:B------:R-:W-:-:S03]  /*4170*/  UMOV UR4, URZ ;  /* 0x0000003f00047c82 */ /* 0x000fc60008000000 */
[----:B------:R4:W1:Y:S08]  /*4180*/  I2F R207, R198 ;  /* 0x000000c600cf7306 */ /* 0x0008700000201400 */
[----:B------:R4:W1:Y:S08]  /*4190*/  I2F R206, R197 ;  /* 0x000000c500ce7306 */ /* 0x0008700000201400 */
[----:B------:R4:W1:Y:S01]  /*41a0*/  I2F R205, R196 ;  /* 0x000000c400cd7306 */ /* 0x0008620000201400 */
[----:B--2---:R-:W-:Y:S01]  /*41b0*/  @P1 FMUL.FTZ R3, R3, R5 ;  /* 0x0000000503031220 */ /* 0x004fe20000410000 */
[----:B------:R-:W-:-:S03]  /*41c0*/  SHF.L.U64.HI R5, R23, 0x2, R19 ;  /* 0x0000000217057819 */ /* 0x000fc60000010213 */
[----:B------:R2:W5:Y:S02]  /*41d0*/  @P1 R2UR UR9, R3 ;  /* 0x00000000030913c2 */ /* 0x00056400000e0000 */
[----:B------:R-:W-:Y:S04]  /*41e0*/  STL [R1+0x30], R5 ;  /* 0x0000300501007387 */ /* 0x000fe80000100800 */
[----:B------:R1:W-:Y:S04]  /*41f0*/  STL [R1+0x34], R4 ;  /* 0x0000340401007387 */ /* 0x0003e80000100800 */
[----:B------:R-:W-:Y:S01]  /*4200*/  STL [R1+0x14], R7 ;  /* 0x0000140701007387 */ /* 0x000fe20000100800 */
[----:B--2---:R-:W-:Y:S01]  /*4210*/  IADD3 R3, R183, 0x1800, RZ ;  /* 0x00001800b7037810 */ /* 0x004fe20007ffe0ff */
[----:B-----5:R-:W-:-:S03]  /*4220*/  @UP1 UMOV UR4, UR9 ;  /* 0x0000000900041c82 */ /* 0x020fc60008000000 */
[----:B------:R-:W-:Y:S01]  /*4230*/  SEL R174, R3, R183, !P0 ;  /* 0x000000b703ae7207 */ /* 0x000fe20004000000 */
[----:B------:R-:W-:Y:S02]  /*4240*/  IMAD.SHL.U32 R3, R0, 0x2, RZ ;  /* 0x0000000200037824 */ /* 0x000fe400078e00ff */
[----:B------:R-:W-:Y:S02]  /*4250*/  IMAD.MOV.U32 R0, RZ, RZ, c[0x0][0x22c] ;  /* 0x00008b00ff007624 */ /* 0x000fe400078e00ff */
[----:B------:R-:W-:Y:S02]  /*4260*/  IMAD.SHL.U32 R174, R174, 0x2, RZ ;  /* 0x00000002aeae7824 */ /* 0x000fe400078e00ff */
[----:B------:R-:W-:-:S04]  /*4270*/  IMAD R0, R0, c[0x0][0x1c0], RZ ;  /* 0x0000700000007a24 */ /* 0x000fc800078e02ff */
[C---:B-1----:R-:W-:Y:S01]  /*4280*/  IMAD.SHL.U32 R4, R0.reuse, 0x8, RZ ;  /* 0x0000000800047824 */ /* 0x042fe200078e00ff */
[----:B------:R-:W-:-:S04]  /*4290*/  SHF.L.U32 R6, R0, 0x4, RZ ;  /* 0x0000000400067819 */ /* 0x000fc800000006ff */
[C---:B------:R-:W-:Y:S02]  /*42a0*/  IADD3 R5, R6.reuse, 0x20, RZ ;  /* 0x0000002006057810 */ /* 0x040fe40007ffe0ff */
[----:B------:R-:W-:Y:S02]  /*42b0*/  IADD3 R0, R6, 0x40, RZ ;  /* 0x0000004006007810 */ /* 0x000fe40007ffe0ff */
[----:B------:R-:W-:Y:S01]  /*42c0*/  IADD3 R6, R222, 0x20, RZ ;  /* 0x00000020de067810 */ /* 0x000fe20007ffe0ff */
[C---:B------:R-:W-:Y:S02]  /*42d0*/  IMAD.IADD R5, R4.reuse, 0x1, R5 ;  /* 0x0000000104057824 */ /* 0x040fe400078e0205 */
[C---:B------:R-:W-:Y:S02]  /*42e0*/  IMAD.IADD R0, R4.reuse, 0x1, R0 ;  /* 0x0000000104007824 */ /* 0x040fe400078e0200 */
[----:B------:R1:W-:Y:S02]  /*42f0*/  STL [R1+0x10], R6 ;  /* 0x0000100601007387 */ /* 0x0003e40000100800 */
[----:B-1----:R-:W-:-:S02]  /*4300*/  IMAD.IADD R6, R4, 0x1, R5 ;  /* 0x0000000104067824 */ /* 0x002fc400078e0205 */
[C---:B------:R-:W-:Y:S02]  /*4310*/  IMAD.IADD R5, R4.reuse, 0x1, R0 ;  /* 0x0000000104057824 */ /* 0x040fe400078e0200 */
[C---:B------:R-:W-:Y:S02]  /*4320*/  IMAD.IADD R6, R4.reuse, 0x1, R6 ;  /* 0x0000000104067824 */ /* 0x040fe400078e0206 */
[----:B------:R-:W-:-:S03]  /*4330*/  IMAD.IADD R5, R4, 0x1, R5 ;  /* 0x0000000104057824 */ /* 0x000fc600078e0205 */
[C---:B------:R-:W-:Y:S01]  /*4340*/  IADD3 R6, R4.reuse, R6, RZ ;  /* 0x0000000604067210 */ /* 0x040fe20007ffe0ff */
[----:B------:R-:W-:-:S04]  /*4350*/  IMAD.IADD R5, R4, 0x1, R5 ;  /* 0x0000000104057824 */ /* 0x000fc800078e0205 */
[----:B------:R1:W-:Y:S01]  /*4360*/  STL [R1+0x1c], R6 ;  /* 0x00001c0601007387 */ /* 0x0003e20000100800 */
[----:B------:R-:W-:-:S03]  /*4370*/  IMAD.IADD R0, R4, 0x1, R5 ;  /* 0x0000000104007824 */ /* 0x000fc600078e0205 */
[----:B------:R4:W-:Y:S01]  /*4380*/  STL [R1+0x18], R5 ;  /* 0x0000180501007387 */ /* 0x0009e20000100800 */
[----:B-1----:R-:W-:-:S05]  /*4390*/  IMAD.IADD R6, R4, 0x1, R6 ;  /* 0x0000000104067824 */ /* 0x002fca00078e0206 */
[----:B------:R4:W-:Y:S04]  /*43a0*/  STL [R1+0x24], R6 ;  /* 0x0000240601007387 */ /* 0x0009e80000100800 */
[----:B---3--:R4:W-:Y:S02]  /*43b0*/  STL [R1+0x20], R0 ;  /* 0x0000200001007387 */ /* 0x0089e40000100800 */
.L_x_638:
[----:B------:R-:W0:Y:S01]  /*43c0*/  LDGDEPBAR ;  /* 0x00000000000079af */ /* 0x000e220000000000 */
[----:B----4-:R-:W-:Y:S01]  /*43d0*/  IADD3 R0, R182, R174, RZ ;  /* 0x000000aeb6007210 */ /* 0x010fe20007ffe0ff */
[----:B------:R-:W-:Y:S02]  /*43e0*/  USHF.L.U32 UR9, UR25, 0x7, URZ ;  /* 0x0000000719097899 */ /* 0x000fe4000800063f */
[----:B------:R-:W-:Y:S02]  /*43f0*/  USHF.L.U32 UR10, UR5, 0x6, URZ ;  /* 0x00000006050a7899 */ /* 0x000fe4000800063f */
[----:B------:R-:W-:Y:S02]  /*4400*/  UIADD3 UR15, UR17, 0x80, UR9 ;  /* 0x00000080110f7890 */ /* 0x000fe4000fffe009 */
[----:B------:R-:W2:Y:S01]  /*4410*/  LDL R214, [R1+0x38] ;  /* 0x0000380001d67983 */ /* 0x000ea20000100800 */
[----:B------:R-:W-:Y:S02]  /*4420*/  UIADD3 UR9, UR9, 0x80, URZ ;  /* 0x0000008009097890 */ /* 0x000fe4000fffe03f */
[----:B------:R-:W-:Y:S01]  /*4430*/  UIADD3 UR15, UR15, -UR8, URZ ;  /* 0x800000080f0f7290 */ /* 0x000fe2000fffe03f */
[----:B------:R-:W3:Y:S03]  /*4440*/  LDL R213, [R1+0x8] ;  /* 0x0000080001d57983 */ /* 0x000ee60000100800 */
[----:B------:R-:W-:Y:S01]  /*4450*/  UISETP.GE.AND UP0, UPT, UR10, UR15, UPT ;  /* 0x0000000f0a00728c */ /* 0x000fe2000bf06270 */
[----:B------:R-:W4:Y:S03]  /*4460*/  LDL R212, [R1+0xc] ;  /* 0x00000c0001d47983 */ /* 0x000f260000100800 */
[----:B------:R-:W-:Y:S06]  /*4470*/  UISETP.LT.AND UP0, UPT, UR9, UR8, UP0 ;  /* 0x000000080900728c */ /* 0x000fec0008701270 */
[----:B------:R-:W-:Y:S01]  /*4480*/  PLOP3.LUT P0, PT, PT, PT, UP0, 0x80, 0x0 ;  /* 0x000000000000781c */ /* 0x000fe20003f0f008 */
[----:B------:R-:W-:Y:S01]  /*4490*/  UISETP.GT.AND UP0, UPT, UR5, UR16, UPT ;  /* 0x000000100500728c */ /* 0x000fe2000bf04270 */
        /* <DEDUP_REMOVED lines=19> */
[----:B-----5:R-:W-:Y:S02]  /*45d0*/  LDSM.16.M88.4 R164, [R0+0x1000] ;  /* 0x0010000000a4783b */ /* 0x020fe40000000200 */
        /* <DEDUP_REMOVED lines=30> */
[-C--:B------:R-:W-:Y:S03]  /*47c0*/  HMMA.16816.F32 R12, R136, R170.reuse, R12 ;  /* 0x000000aa880c723c */ /* 0x080fe6000000180c */
[----:B---3--:R-:W-:Y:S05]  /*47d0*/  FSETP.NEU.FTZ.AND P1, PT, R213, -INF , PT ;  /* 0xff800000d500780b */ /* 0x008fea0003f3d000 */
[C---:B------:R-:W-:Y:S08]  /*47e0*/  HMMA.16816.F32 R16, R164.reuse, R170, R16 ;  /* 0x000000aaa410723c */ /* 0x040ff00000001810 */
[-C--:B------:R-:W-:Y:S08]  /*47f0*/  HMMA.16816.F32 R20, R164, R140.reuse, R20 ;  /* 0x0000008ca414723c */ /* 0x080ff00000001814 */
[C---:B------:R-:W-:Y:S08]  /*4800*/  HMMA.16816.F32 R24, R136.reuse, R140, R24 ;  /* 0x0000008c8818723c */ /* 0x040ff00000001818 */
[-C--:B------:R-:W-:Y:S01]  /*4810*/  HMMA.16816.F32 R28, R136, R142.reuse, R28 ;  /* 0x0000008e881c723c */ /* 0x080fe2000000181c */
[----:B------:R1:W3:Y:S07]  /*4820*/  LDSM.16.M88.4 R136, [R0+0x2800] ;  /* 0x002800000088783b */ /* 0x0002ee0000000200 */
[----:B------:R-:W-:Y:S08]  /*4830*/  HMMA.16816.F32 R32, R164, R142, R32 ;  /* 0x0000008ea420723c */ /* 0x000ff00000001820 */
[-C--:B------:R-:W-:Y:S08]  /*4840*/  HMMA.16816.F32 R4, R144, R148.reuse, R4 ;  /* 0x000000949004723c */ /* 0x080ff00000001804 */
[C---:B--2---:R-:W-:Y:S01]  /*4850*/  HMMA.16816.F32 R8, R132.reuse, R148, R8 ;  /* 0x000000948408723c */ /* 0x044fe20000001808 */
[----:B-1----:R-:W-:Y:S04]  /*4860*/  MOV R0, UR8 ;  /* 0x0000000800007c02 */ /* 0x002fe80008000f00 */
[----:B------:R-:W-:Y:S03]  /*4870*/  IADD3 R0, R0, -UR17, R214 ;  /* 0x8000001100007c10 */ /* 0x000fe6000fffe0d6 */
[-C--:B------:R-:W-:Y:S04]  /*4880*/  HMMA.16816.F32 R12, R132, R150.reuse, R12 ;  /* 0x00000096840c723c */ /* 0x080fe8000000180c */
[----:B------:R-:W-:Y:S04]  /*4890*/  @!P0 IADD3 R0, R0, UR10, RZ ;  /* 0x0000000a00008c10 */ /* 0x000fe8000fffe0ff */
[C---:B------:R-:W-:Y:S08]  /*48a0*/  HMMA.16816.F32 R16, R144.reuse, R150, R16 ;  /* 0x000000969010723c */ /* 0x040ff00000001810 */
[-C--:B------:R-:W-:Y:S08]  /*48b0*/  HMMA.16816.F32 R20, R144, R152.reuse, R20 ;  /* 0x000000989014723c */ /* 0x080ff00000001814 */
[C---:B------:R-:W-:Y:S08]  /*48c0*/  HMMA.16816.F32 R24, R132.reuse, R152, R24 ;  /* 0x000000988418723c */ /* 0x040ff00000001818 */
[-C--:B------:R-:W-:Y:S08]  /*48d0*/  HMMA.16816.F32 R28, R132, R154.reuse, R28 ;  /* 0x0000009a841c723c */ /* 0x080ff0000000181c */
[----:B------:R-:W-:Y:S01]  /*48e0*/  HMMA.16816.F32 R32, R144, R154, R32 ;  /* 0x0000009a9020723c */ /* 0x000fe20000001820 */
[----:B------:R-:W2:Y:S04]  /*48f0*/  LDL R146, [R1+0x34] ;  /* 0x0000340001927983 */ /* 0x000ea80000100800 */
[----:B------:R-:W2:Y:S03]  /*4900*/  LDL R144, [R1+0x30] ;  /* 0x0000300001907983 */ /* 0x000ea60000100800 */
[-C--:B------:R-:W-:Y:S08]  /*4910*/  HMMA.16816.F32 R4, R156, R160.reuse, R4 ;  /* 0x000000a09c04723c */ /* 0x080ff00000001804 */
[C---:B---3--:R-:W-:Y:S08]  /*4920*/  HMMA.16816.F32 R8, R136.reuse, R160, R8 ;  /* 0x000000a08808723c */ /* 0x048ff00000001808 */
        /* <DEDUP_REMOVED lines=8> */
[----:B------:R-:W-:Y:S01]  /*49b0*/  MUFU.TANH R170, R5 ;  /* 0x0000000500aa7308 */ /* 0x000fe20000002400 */
        /* <DEDUP_REMOVED lines=13> */
[----:B------:R1:W1:Y:S01]  /*4a90*/  MUFU.TANH R247, R15 ;  /* 0x0000000f00f77308 */ /* 0x0002620000002400 */
[----:B---3--:R-:W3:Y:S09]  /*4aa0*/  LDL R13, [R1] ;  /* 0x00000000010d7983 */ /* 0x008ef20000100800 */
[----:B------:R4:W4:Y:S10]  /*4ab0*/  MUFU.TANH R227, R7 ;  /* 0x0000000700e37308 */ /* 0x0009340000002400 */
[----:B------:R4:W-:Y:S01]  /*4ac0*/  MUFU.TANH R240, R12 ;  /* 0x0000000c00f07308 */ /* 0x0009e20000002400 */
[----:B-1----:R-:W2:Y:S09]  /*4ad0*/  LDL R15, [R1+0x4] ;  /* 0x00000400010f7983 */ /* 0x002eb20000100800 */
[----:B------:R1:W-:Y:S01]  /*4ae0*/  MUFU.TANH R251, R11 ;  /* 0x0000000b00fb7308 */ /* 0x0003e20000002400 */
[----:B----4-:R-:W4:Y:S09]  /*4af0*/  LDSM.16.M88.4 R4, [R172+0xd400] ;  /* 0x00d40000ac04783b */ /* 0x010f320000000200 */
[----:B------:R1:W-:Y:S01]  /*4b00*/  MUFU.TANH R246, R8 ;  /* 0x0000000800f67308 */ /* 0x0003e20000002400 */
[----:B------:R-:W-:Y:S04]  /*4b10*/  @!P0 IMNMX R12, R0, UR8, PT ;  /* 0x00000008000c8c17 */ /* 0x000fe8000b800200 */
[-C--:B------:R-:W-:Y:S05]  /*4b20*/  @!P0 ISETP.GE.AND P2, PT, R195, R12.reuse, PT ;  /* 0x0000000cc300820c */ /* 0x080fea0003f46270 */
[----:B------:R-:W-:Y:S01]  /*4b30*/  MUFU.TANH R169, R16 ;  /* 0x0000001000a97308 */ /* 0x000fe20000002400 */
[----:B-1----:R-:W-:Y:S05]  /*4b40*/  FMUL.FTZ R11, R213, 1.4426950216293334961 ;  /* 0x3fb8aa3bd50b7820 */ /* 0x002fea0000410000 */
[----:B------:R-:W-:Y:S04]  /*4b50*/  FSEL R11, R11, RZ, P1 ;  /* 0x000000ff0b0b7208 */ /* 0x000fe80000800000 */
[----:B------:R1:W-:Y:S01]  /*4b60*/  MUFU.TANH R252, R10 ;  /* 0x0000000a00fc7308 */ /* 0x0003e20000002400 */
[----:B------:R-:W-:Y:S01]  /*4b70*/  @!P0 ISETP.GE.AND P1, PT, R196, R12, PT ;  /* 0x0000000cc400820c */ /* 0x000fe20003f26270 */
[----:B------:R-:W-:Y:S05]  /*4b80*/  FFMA.FTZ R8, R204, UR4, R166 ;  /* 0x00000004cc087c23 */ /* 0x000fea00080100a6 */
[----:B------:R-:W-:Y:S03]  /*4b90*/  @!P0 FSEL R8, R8, -INF , !P2 ;  /* 0xff80000008088808 */ /* 0x000fe60005000000 */
[----:B------:R-:W-:Y:S01]  /*4ba0*/  MUFU.TANH R165, R17 ;  /* 0x0000001100a57308 */ /* 0x000fe20000002400 */
[-C--:B----4-:R-:W-:Y:S03]  /*4bb0*/  HMMA.16816.F32 R20, R156, R4.reuse, R20 ;  /* 0x000000049c14723c */ /* 0x090fe60000001814 */
[----:B------:R-:W-:Y:S06]  /*4bc0*/  FFMA.FTZ R8, R8, c[0x0][0x23c], -R11 ;  /* 0x00008f0008087a23 */ /* 0x000fec000001080b */
[----:B------:R4:W-:Y:S01]  /*4bd0*/  MUFU.TANH R245, R9 ;  /* 0x0000000900f57308 */ /* 0x0009e20000002400 */
[C---:B------:R-:W-:Y:S04]  /*4be0*/  HMMA.16816.F32 R24, R136.reuse, R4, R24 ;  /* 0x000000048818723c */ /* 0x040fe80000001818 */
[----:B-1----:R-:W-:Y:S03]  /*4bf0*/  @!P0 IADD3 R10, R0, 0x8, RZ ;  /* 0x00000008000a8810 */ /* 0x002fe60007ffe0ff */
[----:B------:R-:W-:Y:S02]  /*4c00*/  FMUL.FTZ R4, R212, 1.4426950216293334961 ;  /* 0x3fb8aa3bd4047820 */ /* 0x000fe40000410000 */
[----:B------:R-:W-:Y:S01]  /*4c10*/  MUFU.TANH R217, R18 ;  /* 0x0000001200d97308 */ /* 0x000fe20000002400 */
[-C--:B------:R-:W-:Y:S03]  /*4c20*/  HMMA.16816.F32 R28, R136, R6.reuse, R28 ;  /* 0x00000006881c723c */ /* 0x080fe6000000181c */
[----:B------:R-:W-:Y:S01]  /*4c30*/  @!P0 IMNMX R10, R10, UR8, PT ;  /* 0x000000080a0a8c17 */ /* 0x000fe2000b800200 */
[----:B------:R-:W-:Y:S02]  /*4c40*/  FFMA.FTZ R5, R204, UR4, R228 ;  /* 0x00000004cc057c23 */ /* 0x000fe400080100e4 */
[----:B------:R-:W-:Y:S01]  /*4c50*/  FMUL.FTZ R20, R20, c[0x0][0x2ec] ;  /* 0x0000bb0014147a20 */ /* 0x000fe20000410000 */
[-C--:B------:R-:W-:Y:S02]  /*4c60*/  @!P0 ISETP.GE.AND P2, PT, R195, R10.reuse, PT ;  /* 0x0000000ac300820c */ /* 0x080fe40003f46270 */
[----:B------:R1:W-:Y:S01]  /*4c70*/  MUFU.EX2 R148, R8 ;  /* 0x0000000800947308 */ /* 0x0003e20000000800 */
[----:B------:R-:W-:Y:S04]  /*4c80*/  HMMA.16816.F32 R32, R156, R6, R32 ;  /* 0x000000069c20723c */ /* 0x000fe80000001820 */
[----:B----4-:R-:W-:Y:S01]  /*4c90*/  FFMA.FTZ R9, R205, UR4, R170 ;  /* 0x00000004cd097c23 */ /* 0x010fe200080100aa */
[----:B------:R-:W-:Y:S01]  /*4ca0*/  @!P0 FSEL R5, R5, -INF , !P2 ;  /* 0xff80000005058808 */ /* 0x000fe20005000000 */
[----:B------:R-:W-:Y:S02]  /*4cb0*/  FMUL.FTZ R21, R21, c[0x0][0x2ec] ;  /* 0x0000bb0015157a20 */ /* 0x000fe40000410000 */
[----:B------:R-:W-:Y:S01]  /*4cc0*/  FMUL.FTZ R22, R22, c[0x0][0x2ec] ;  /* 0x0000bb0016167a20 */ /* 0x000fe20000410000 */
[----:B------:R-:W-:Y:S03]  /*4cd0*/  MUFU.TANH R215, R19 ;  /* 0x0000001300d77308 */ /* 0x000fe60000002400 */
[----:B------:R-:W-:Y:S01]  /*4ce0*/  @!P0 FSEL R9, R9, -INF , !P1 ;  /* 0xff80000009098808 */ /* 0x000fe20004800000 */
[----:B------:R-:W-:Y:S01]  /*4cf0*/  FMUL.FTZ R23, R23, c[0x0][0x2ec] ;  /* 0x0000bb0017177a20 */ /* 0x000fe20000410000 */
[----:B------:R-:W-:Y:S01]  /*4d00*/  FSETP.NEU.FTZ.AND P1, PT, R212, -INF , PT ;  /* 0xff800000d400780b */ /* 0x000fe20003f3d000 */
[----:B------:R-:W-:Y:S02]  /*4d10*/  FMUL.FTZ R28, R28, c[0x0][0x2ec] ;  /* 0x0000bb001c1c7a20 */ /* 0x000fe40000410000 */
[----:B------:R-:W-:Y:S02]  /*4d20*/  FMUL.FTZ R29, R29, c[0x0][0x2ec] ;  /* 0x0000bb001d1d7a20 */ /* 0x000fe40000410000 */
[----:B------:R-:W4:Y:S01]  /*4d30*/  MUFU.TANH R248, R14 ;  /* 0x0000000e00f87308 */ /* 0x000f220000002400 */
[----:B------:R-:W-:Y:S02]  /*4d40*/  FFMA.FTZ R6, R207, UR4, R247 ;  /* 0x00000004cf067c23 */ /* 0x000fe400080100f7 */
[----:B------:R-:W-:Y:S02]  /*4d50*/  FMUL.FTZ R30, R30, c[0x0][0x2ec] ;  /* 0x0000bb001e1e7a20 */ /* 0x000fe40000410000 */
[----:B-1----:R-:W-:Y:S01]  /*4d60*/  FFMA.FTZ R8, R9, c[0x0][0x23c], -R11 ;  /* 0x00008f0009087a23 */ /* 0x002fe2000001080b */
[----:B------:R-:W-:Y:S01]  /*4d70*/  FSEL R9, R4, RZ, P1 ;  /* 0x000000ff04097208 */ /* 0x000fe20000800000 */
[----:B------:R-:W-:Y:S01]  /*4d80*/  FFMA.FTZ R4, R205, UR4, R227 ;  /* 0x00000004cd047c23 */ /* 0x000fe200080100e3 */
[----:B------:R-:W-:Y:S01]  /*4d90*/  @!P0 ISETP.GE.AND P1, PT, R196, R10, PT ;  /* 0x0000000ac400820c */ /* 0x000fe20003f26270 */
[----:B------:R-:W-:Y:S01]  /*4da0*/  FMUL.FTZ R32, R32, c[0x0][0x2ec] ;  /* 0x0000bb0020207a20 */ /* 0x000fe20000410000 */
[----:B------:R-:W1:Y:S01]  /*4db0*/  MUFU.TANH R168, R20 ;  /* 0x0000001400a87308 */ /* 0x000e620000002400 */
[--C-:B------:R-:W-:Y:S01]  /*4dc0*/  FFMA.FTZ R5, R5, c[0x0][0x23c], -R9.reuse ;  /* 0x00008f0005057a23 */ /* 0x100fe20000010809 */
[----:B------:R-:W-:Y:S01]  /*4dd0*/  @!P0 FSEL R4, R4, -INF , !P1 ;  /* 0xff80000004048808 */ /* 0x000fe20004800000 */
[----:B------:R-:W-:Y:S02]  /*4de0*/  FMUL.FTZ R33, R33, c[0x0][0x2ec] ;  /* 0x0000bb0021217a20 */ /* 0x000fe40000410000 */
[----:B------:R-:W-:Y:S02]  /*4df0*/  FMUL.FTZ R34, R34, c[0x0][0x2ec] ;  /* 0x0000bb0022227a20 */ /* 0x000fe40000410000 */
[----:B------:R-:W-:Y:S02]  /*4e00*/  FMUL.FTZ R35, R35, c[0x0][0x2ec] ;  /* 0x0000bb0023237a20 */ /* 0x000fe40000410000 */
[----:B------:R-:W-:Y:S01]  /*4e10*/  FMUL.FTZ R31, R31, c[0x0][0x2ec] ;  /* 0x0000bb001f1f7a20 */ /* 0x000fe20000410000 */
[----:B------:R1:W-:Y:S01]  /*4e20*/  MUFU.EX2 R145, R8 ;  /* 0x0000000800917308 */ /* 0x0003e20000000800 */
[----:B------:R-:W-:Y:S02]  /*4e30*/  FMUL.FTZ R24, R24, c[0x0][0x2ec] ;  /* 0x0000bb0018187a20 */ /* 0x000fe40000410000 */
[----:B------:R-:W-:Y:S02]  /*4e40*/  FMUL.FTZ R25, R25, c[0x0][0x2ec] ;  /* 0x0000bb0019197a20 */ /* 0x000fe40000410000 */
[----:B------:R-:W-:Y:S02]  /*4e50*/  FMUL.FTZ R26, R26, c[0x0][0x2ec] ;  /* 0x0000bb001a1a7a20 */ /* 0x000fe40000410000 */
[----:B------:R-:W-:Y:S02]  /*4e60*/  FMUL.FTZ R27, R27, c[0x0][0x2ec] ;  /* 0x0000bb001b1b7a20 */ /* 0x000fe40000410000 */
[----:B------:R-:W-:Y:S01]  /*4e70*/  FFMA.FTZ R4, R4, c[0x0][0x23c], -R9 ;  /* 0x00008f0004047a23 */ /* 0x000fe20000010809 */
[----:B------:R-:W-:Y:S01]  /*4e80*/  MUFU.EX2 R231, R5 ;  /* 0x0000000500e77308 */ /* 0x000fe20000000800 */
[----:B----4-:R-:W-:Y:S09]  /*4e90*/  FFMA.FTZ R7, R206, UR4, R248 ;  /* 0x00000004ce077c23 */ /* 0x010ff200080100f8 */
[----:B------:R4:W-:Y:S01]  /*4ea0*/  MUFU.EX2 R229, R4 ;  /* 0x0000000400e57308 */ /* 0x0009e20000000800 */
[----:B-1----:R-:W-:Y:S04]  /*4eb0*/  @!P0 IADD3 R8, R0, 0x20, RZ ;  /* 0x0000002000088810 */ /* 0x002fe80007ffe0ff */
[----:B------:R-:W-:Y:S05]  /*4ec0*/  @!P0 IMNMX R8, R8, UR8, PT ;  /* 0x0000000808088c17 */ /* 0x000fea000b800200 */
[----:B------:R-:W-:Y:S01]  /*4ed0*/  MUFU.TANH R213, R28 ;  /* 0x0000001c00d57308 */ /* 0x000fe20000002400 */
[-C--:B------:R-:W-:Y:S09]  /*4ee0*/  @!P0 ISETP.GE.AND P2, PT, R195, R8.reuse, PT ;  /* 0x00000008c300820c */ /* 0x080ff20003f46270 */
[----:B------:R-:W-:Y:S01]  /*4ef0*/  MUFU.TANH R212, R29 ;  /* 0x0000001d00d47308 */ /* 0x000fe20000002400 */
[----:B----4-:R-:W-:Y:S05]  /*4f00*/  FFMA.FTZ R4, R204, UR4, R246 ;  /* 0x00000004cc047c23 */ /* 0x010fea00080100f6 */
[----:B------:R-:W-:Y:S04]  /*4f10*/  @!P0 FSEL R4, R4, -INF , !P2 ;  /* 0xff80000004048808 */ /* 0x000fe80005000000 */
[----:B------:R-:W-:Y:S10]  /*4f20*/  MUFU.TANH R232, R30 ;  /* 0x0000001e00e87308 */ /* 0x000ff40000002400 */
[----:B------:R-:W-:Y:S10]  /*4f30*/  MUFU.TANH R150, R32 ;  /* 0x0000002000967308 */ /* 0x000ff40000002400 */
[----:B------:R-:W-:Y:S10]  /*4f40*/  MUFU.TANH R149, R33 ;  /* 0x0000002100957308 */ /* 0x000ff40000002400 */
[----:B------:R-:W-:Y:S10]  /*4f50*/  MUFU.TANH R158, R34 ;  /* 0x00000022009e7308 */ /* 0x000ff40000002400 */
[----:B------:R-:W-:Y:S10]  /*4f60*/  MUFU.TANH R157, R35 ;  /* 0x00000023009d7308 */ /* 0x000ff40000002400 */
[----:B------:R-:W-:Y:S10]  /*4f70*/  MUFU.TANH R230, R31 ;  /* 0x0000001f00e67308 */ /* 0x000ff40000002400 */
[----:B------:R-:W1:Y:S10]  /*4f80*/  MUFU.TANH R167, R21 ;  /* 0x0000001500a77308 */ /* 0x000e740000002400 */
[----:B------:R-:W4:Y:S10]  /*4f90*/  MUFU.TANH R219, R22 ;  /* 0x0000001600db7308 */ /* 0x000f340000002400 */
[----:B------:R-:W1:Y:S10]  /*4fa0*/  MUFU.TANH R216, R23 ;  /* 0x0000001700d87308 */ /* 0x000e740000002400 */
[----:B------:R-:W1:Y:S10]  /*4fb0*/  MUFU.TANH R226, R24 ;  /* 0x0000001800e27308 */ /* 0x000e740000002400 */
[----:B------:R-:W1:Y:S10]  /*4fc0*/  MUFU.TANH R225, R25 ;  /* 0x0000001900e17308 */ /* 0x000e740000002400 */
[----:B------:R-:W1:Y:S01]  /*4fd0*/  MUFU.TANH R242, R26 ;  /* 0x0000001a00f27308 */ /* 0x000e620000002400 */
[C---:B---3--:R-:W-:Y:S01]  /*4fe0*/  FMUL.FTZ R5, R13.reuse, 1.4426950216293334961 ;  /* 0x3fb8aa3b0d057820 */ /* 0x048fe20000410000 */
[----:B------:R-:W-:Y:S01]  /*4ff0*/  FSETP.NEU.FTZ.AND P1, PT, R13, -INF , PT ;  /* 0xff8000000d00780b */ /* 0x000fe20003f3d000 */
[----:B------:R-:W-:Y:S03]  /*5000*/  FFMA.FTZ R13, R205, UR4, R245 ;  /* 0x00000004cd0d7c23 */ /* 0x000fe600080100f5 */
[----:B------:R-:W-:Y:S04]  /*5010*/  FSEL R5, R5, RZ, P1 ;  /* 0x000000ff05057208 */ /* 0x000fe80000800000 */
[----:B------:R-:W3:Y:S01]  /*5020*/  MUFU.TANH R241, R27 ;  /* 0x0000001b00f17308 */ /* 0x000ee20000002400 */
[----:B------:R-:W-:Y:S01]  /*5030*/  @!P0 ISETP.GE.AND P1, PT, R196, R8, PT ;  /* 0x00000008c400820c */ /* 0x000fe20003f26270 */
[--C-:B------:R-:W-:Y:S03]  /*5040*/  FFMA.FTZ R14, R4, c[0x0][0x23c], -R5.reuse ;  /* 0x00008f00040e7a23 */ /* 0x100fe60000010805 */
[----:B------:R-:W-:Y:S02]  /*5050*/  @!P0 FSEL R13, R13, -INF , !P1 ;  /* 0xff8000000d0d8808 */ /* 0x000fe40004800000 */
[----:B------:R-:W-:Y:S03]  /*5060*/  @!P0 IADD3 R4, R0, 0x28, RZ ;  /* 0x0000002800048810 */ /* 0x000fe60007ffe0ff */
[----:B------:R-:W-:Y:S01]  /*5070*/  FFMA.FTZ R13, R13, c[0x0][0x23c], -R5 ;  /* 0x00008f000d0d7a23 */ /* 0x000fe20000010805 */
[----:B------:R1:W-:Y:S01]  /*5080*/  MUFU.EX2 R239, R14 ;  /* 0x0000000e00ef7308 */ /* 0x0003e20000000800 */
[----:B------:R-:W-:Y:S01]  /*5090*/  @!P0 IMNMX R4, R4, UR8, PT ;  /* 0x0000000804048c17 */ /* 0x000fe2000b800200 */
[C---:B--2---:R-:W-:Y:S01]  /*50a0*/  FMUL.FTZ R0, R15.reuse, 1.4426950216293334961 ;  /* 0x3fb8aa3b0f007820 */ /* 0x044fe20000410000 */
[----:B------:R-:W-:Y:S02]  /*50b0*/  FSETP.NEU.FTZ.AND P1, PT, R15, -INF , PT ;  /* 0xff8000000f00780b */ /* 0x000fe40003f3d000 */
[-C--:B------:R-:W-:Y:S02]  /*50c0*/  @!P0 ISETP.GE.AND P2, PT, R195, R4.reuse, PT ;  /* 0x00000004c300820c */ /* 0x080fe40003f46270 */
[----:B------:R-:W-:Y:S03]  /*50d0*/  FSEL R0, R0, RZ, P1 ;  /* 0x000000ff00007208 */ /* 0x000fe60000800000 */
[----:B------:R2:W-:Y:S01]  /*50e0*/  MUFU.EX2 R237, R13 ;  /* 0x0000000d00ed7308 */ /* 0x0005e20000000800 */
[----:B------:R-:W-:Y:S01]  /*50f0*/  @!P0 ISETP.GE.AND P1, PT, R196, R4, PT ;  /* 0x00000004c400820c */ /* 0x000fe20003f26270 */
[----:B-1----:R-:W-:Y:S05]  /*5100*/  FFMA.FTZ R14, R204, UR4, R252 ;  /* 0x00000004cc0e7c23 */ /* 0x002fea00080100fc */
[----:B------:R-:W-:Y:S02]  /*5110*/  @!P0 FSEL R14, R14, -INF , !P2 ;  /* 0xff8000000e0e8808 */ /* 0x000fe40005000000 */
[-C--:B------:R-:W-:Y:S01]  /*5120*/  @!P0 ISETP.GE.AND P2, PT, R201, R8.reuse, PT ;  /* 0x00000008c900820c */ /* 0x080fe20003f46270 */
[----:B--2---:R-:W-:Y:S02]  /*5130*/  FFMA.FTZ R13, R205, UR4, R251 ;  /* 0x00000004cd0d7c23 */ /* 0x004fe400080100fb */
[--C-:B------:R-:W-:Y:S03]  /*5140*/  FFMA.FTZ R14, R14, c[0x0][0x23c], -R0.reuse ;  /* 0x00008f000e0e7a23 */ /* 0x100fe60000010800 */
[----:B------:R-:W-:Y:S01]  /*5150*/  @!P0 FSEL R13, R13, -INF , !P1 ;  /* 0xff8000000d0d8808 */ /* 0x000fe20004800000 */
[----:B------:R1:W-:Y:S01]  /*5160*/  MUFU.EX2 R250, R14 ;  /* 0x0000000e00fa7308 */ /* 0x0003e20000000800 */
[-C--:B------:R-:W-:Y:S03]  /*5170*/  @!P0 ISETP.GE.AND P1, PT, R197, R8.reuse, PT ;  /* 0x00000008c500820c */ /* 0x080fe60003f26270 */
[----:B------:R-:W-:Y:S06]  /*5180*/  FFMA.FTZ R13, R13, c[0x0][0x23c], -R0 ;  /* 0x00008f000d0d7a23 */ /* 0x000fec0000010800 */
[----:B------:R2:W2:Y:S01]  /*5190*/  MUFU.EX2 R249, R13 ;  /* 0x0000000d00f97308 */ /* 0x0004a20000000800 */
[----:B-1----:R-:W-:Y:S02]  /*51a0*/  FFMA.FTZ R14, R207, UR4, R238 ;  /* 0x00000004cf0e7c23 */ /* 0x002fe400080100ee */
[----:B--2---:R-:W-:Y:S05]  /*51b0*/  FFMA.FTZ R13, R206, UR4, R240 ;  /* 0x00000004ce0d7c23 */ /* 0x004fea00080100f0 */
        /* <DEDUP_REMOVED lines=20> */
[----:B--2---:R-:W-:Y:S02]  /*5300*/  FFMA.FTZ R6, R207, UR4, R165 ;  /* 0x00000004cf067c23 */ /* 0x004fe400080100a5 */
        /* <DEDUP_REMOVED lines=24> */
[----:B------:R1:W-:Y:S01]  /*5490*/  MUFU.EX2 R153, R6 ;  /* 0x0000000600997308 */ /* 0x0003e20000000800 */
[----:B----4-:R-:W-:Y:S05]  /*54a0*/  FFMA.FTZ R7, R208, UR4, R219 ;  /* 0x00000004d0077c23 */ /* 0x010fea00080100db */
[----:B------:R-:W-:Y:S02]  /*54b0*/  @!P0 FSEL R7, R7, -INF , !P1 ;  /* 0xff80000007078808 */ /* 0x000fe40004800000 */
[----:B------:R-:W-:Y:S03]  /*54c0*/  @!P0 ISETP.GE.AND P1, PT, R200, R10, PT ;  /* 0x0000000ac800820c */ /* 0x000fe60003f26270 */
[--C-:B------:R-:W-:Y:S02]  /*54d0*/  FFMA.FTZ R7, R7, c[0x0][0x23c], -R9.reuse ;  /* 0x00008f0007077a23 */ /* 0x100fe40000010809 */
[----:B-1----:R-:W-:Y:S02]  /*54e0*/  FFMA.FTZ R6, R209, UR4, R216 ;  /* 0x00000004d1067c23 */ /* 0x002fe400080100d8 */
        /* <DEDUP_REMOVED lines=19> */
[----:B---3--:R-:W-:Y:S02]  /*5620*/  FFMA.FTZ R6, R209, UR4, R241 ;  /* 0x00000004d1067c23 */ /* 0x008fe400080100f1 */
[----:B------:R1:W-:Y:S03]  /*5630*/  MUFU.EX2 R236, R7 ;  /* 0x0000000700ec7308 */ /* 0x0003e60000000800 */
[----:B------:R-:W-:Y:S02]  /*5640*/  @!P0 FSEL R6, R6, -INF , !P1 ;  /* 0xff80000006068808 */ /* 0x000fe40004800000 */
[----:B------:R-:W-:Y:S03]  /*5650*/  @!P0 ISETP.GE.AND P1, PT, R202, R8, PT ;  /* 0x00000008ca00820c */ /* 0x000fe60003f26270 */
[----:B------:R-:W-:Y:S02]  /*5660*/  FFMA.FTZ R13, R6, c[0x0][0x23c], -R0 ;  /* 0x00008f00060d7a23 */ /* 0x000fe40000010800 */
[----:B------:R-:W-:Y:S02]  /*5670*/  FFMA.FTZ R6, R211, UR4, R212 ;  /* 0x00000004d3067c23 */ /* 0x000fe400080100d4 */
[----:B------:R-:W-:Y:S03]  /*5680*/  MUFU.EX2 R235, R13 ;  /* 0x0000000d00eb7308 */ /* 0x000fe60000000800 */
[----:B------:R-:W-:Y:S02]  /*5690*/  @!P0 FSEL R6, R6, -INF , !P1 ;  /* 0xff80000006068808 */ /* 0x000fe40004800000 */
[----:B------:R-:W-:Y:S01]  /*56a0*/  @!P0 ISETP.GE.AND P1, PT, R201, R4, PT ;  /* 0x00000004c900820c */ /* 0x000fe20003f26270 */
[----:B-1----:R-:W-:Y:S05]  /*56b0*/  FFMA.FTZ R7, R210, UR4, R213 ;  /* 0x00000004d2077c23 */ /* 0x002fea00080100d5 */
[----:B------:R-:W-:Y:S02]  /*56c0*/  @!P0 FSEL R7, R7, -INF , !P2 ;  /* 0xff80000007078808 */ /* 0x000fe40005000000 */
[-C--:B------:R-:W-:Y:S03]  /*56d0*/  @!P0 ISETP.GE.AND P2, PT, R201, R12.reuse, PT ;  /* 0x0000000cc900820c */ /* 0x080fe60003f46270 */
[--C-:B------:R-:W-:Y:S02]  /*56e0*/  FFMA.FTZ R7, R7, c[0x0][0x23c], -R5.reuse ;  /* 0x00008f0007077a23 */ /* 0x100fe40000010805 */
[----:B------:R-:W-:Y:S02]  /*56f0*/  FFMA.FTZ R5, R6, c[0x0][0x23c], -R5 ;  /* 0x00008f0006057a23 */ /* 0x000fe40000010805 */
[----:B------:R-:W-:Y:S01]  /*5700*/  FFMA.FTZ R6, R210, UR4, R232 ;  /* 0x00000004d2067c23 */ /* 0x000fe200080100e8 */
        /* <DEDUP_REMOVED lines=10> */
[--C-:B------:R-:W-:Y:S03]  /*57b0*/  FFMA.FTZ R7, R7, c[0x0][0x23c], -R11.reuse ;  /* 0x00008f0007077a23 */ /* 0x100fe6000001080b */
[----:B------:R-:W-:Y:S01]  /*57c0*/  @!P0 FSEL R5, R5, -INF , !P1 ;  /* 0xff80000005058808 */ /* 0x000fe20004800000 */
[----:B------:R1:W-:Y:S01]  /*57d0*/  MUFU.EX2 R152, R7 ;  /* 0x0000000700987308 */ /* 0x0003e20000000800 */
[----:B------:R-:W-:Y:S01]  /*57e0*/  @!P0 ISETP.GE.AND P1, PT, R202, R10, PT ;  /* 0x0000000aca00820c */ /* 0x000fe20003f26270 */
[----:B---3--:R-:W-:Y:S02]  /*57f0*/  FFMA.FTZ R6, R210, UR4, R158 ;  /* 0x00000004d2067c23 */ /* 0x008fe4000801009e */
        /* <DEDUP_REMOVED lines=14> */
[----:B------:R-:W-:Y:S01]  /*58e0*/  IADD3 R146, P0, R146, UR14, RZ ;  /* 0x0000000e92927c10 */ /* 0x000fe2000ff1e0ff */
[----:B------:R1:W-:Y:S02]  /*58f0*/  STS [R188+0x19400], R7 ;  /* 0x01940007bc007388 */ /* 0x0003e40000000800 */
[----:B------:R-:W-:Y:S01]  /*5900*/  FFMA.FTZ R0, R5, c[0x0][0x23c], -R0 ;  /* 0x00008f0005007a23 */ /* 0x000fe20000010800 */
[----:B------:R-:W-:Y:S01]  /*5910*/  F2FP.PACK_AB R5, R249, R250 ;  /* 0x000000faf905723e */ /* 0x000fe200000000ff */
[----:B------:R-:W2:Y:S01]  /*5920*/  MUFU.EX2 R159, R9 ;  /* 0x00000009009f7308 */ /* 0x000ea20000000800 */
[----:B------:R-:W-:Y:S02]  /*5930*/  IADD3.X R147, R144, UR13, RZ, P0, !PT ;  /* 0x0000000d90937c10 */ /* 0x000fe400087fe4ff */
[----:B------:R-:W-:Y:S03]  /*5940*/  PLOP3.LUT P0, PT, PT, PT, UP0, 0x80, 0x0 ;  /* 0x000000000000781c */ /* 0x000fe60003f0f008 */
[----:B------:R-:W4:Y:S04]  /*5950*/  LDG.E R144, [R146.64] ;  /* 0x0000000692907981 */ /* 0x000f28000c1e1900 */
[----:B------:R2:W2:Y:S01]  /*5960*/  MUFU.EX2 R221, R0 ;  /* 0x0000000000dd7308 */ /* 0x0004a20000000800 */
[----:B---3--:R-:W-:Y:S02]  /*5970*/  F2FP.PACK_AB R6, R237, R239 ;  /* 0x000000efed06723e */ /* 0x008fe400000000ff */
[----:B--2---:R-:W-:Y:S05]  /*5980*/  F2FP.PACK_AB R4, R155, R156 ;  /* 0x0000009c9b04723e */ /* 0x004fea00000000ff */
[----:B------:R2:W-:Y:S01]  /*5990*/  STS [R187+0x19000], R4 ;  /* 0x01900004bb007388 */ /* 0x0005e20000000800 */
[----:B-1----:R-:W-:Y:S02]  /*59a0*/  F2FP.PACK_AB R7, R224, R233 ;  /* 0x000000e9e007723e */ /* 0x002fe400000000ff */
[----:B------:R-:W-:Y:S05]  /*59b0*/  F2FP.PACK_AB R0, R163, R164 ;  /* 0x000000a4a300723e */ /* 0x000fea00000000ff */
[----:B------:R1:W-:Y:S04]  /*59c0*/  STS [R187+0x19400], R0 ;  /* 0x01940000bb007388 */ /* 0x0003e80000000800 */
[----:B------:R3:W-:Y:S01]  /*59d0*/  STS [R188+0x1a000], R6 ;  /* 0x01a00006bc007388 */ /* 0x0007e20000000800 */
[----:B--2---:R-:W-:Y:S03]  /*59e0*/  F2FP.PACK_AB R4, R161, R162 ;  /* 0x000000a2a104723e */ /* 0x004fe600000000ff */
[----:B------:R2:W-:Y:S04]  /*59f0*/  STS [R188+0x1a400], R5 ;  /* 0x01a40005bc007388 */ /* 0x0005e80000000800 */
[----:B------:R2:W-:Y:S01]  /*5a00*/  STS [R187+0x1a000], R7 ;  /* 0x01a00007bb007388 */ /* 0x0005e20000000800 */
[----:B-1----:R-:W-:Y:S02]  /*5a10*/  F2FP.PACK_AB R0, R151, R152 ;  /* 0x000000989700723e */ /* 0x002fe400000000ff */
[----:B---3--:R-:W-:Y:S02]  /*5a20*/  F2FP.PACK_AB R6, R243, R244 ;  /* 0x000000f4f306723e */ /* 0x008fe400000000ff */
[----:B--2---:R-:W-:Y:S03]  /*5a30*/  F2FP.PACK_AB R5, R153, R154 ;  /* 0x0000009a9905723e */ /* 0x004fe600000000ff */
        /* <DEDUP_REMOVED lines=22> */
[-C--:B--2---:R-:W-:Y:S07]  /*5ba0*/  HMMA.16816.F32 R4, R32, R16.reuse, RZ ;  /* 0x000000102004723c */ /* 0x084fee00000018ff */
[----:B------:R2:W5:Y:S01]  /*5bb0*/  LDL R166, [R1+0x14] ;  /* 0x0000140001a67983 */ /* 0x0005620000100800 */
        /* <DEDUP_REMOVED lines=19> */
[----:B------:R-:W3:Y:S01]  /*5cf0*/  LDSM.16.M88.4 R140, [R175+0x7800] ;  /* 0x00780000af8c783b */ /* 0x000ee20000000200 */
[-C--:B-1----:R-:W-:Y:S08]  /*5d00*/  HMMA.16816.F32 R4, R132, R136.reuse, R4 ;  /* 0x000000888404723c */ /* 0x082ff00000001804 */
[C---:B---3--:R-:W-:Y:S08]  /*5d10*/  HMMA.16816.F32 R8, R140.reuse, R136, R8 ;  /* 0x000000888c08723c */ /* 0x048ff00000001808 */
        /* <DEDUP_REMOVED lines=37> */
[C---:B----4-:R-:W-:Y:S01]  /*5f70*/  FADD.FTZ R5, -R144.reuse, R5 ;  /* 0x0000000590057221 */ /* 0x050fe20000010100 */
[C---:B------:R-:W-:Y:S01]  /*5f80*/  HMMA.16816.F32 R16, R140.reuse, R134, R16 ;  /* 0x000000868c10723c */ /* 0x040fe20000001810 */
[----:B------:R-:W1:Y:S03]  /*5f90*/  LDSM.16.M88.4 R132, [R172+0x13400] ;  /* 0x01340000ac84783b */ /* 0x000e660000000200 */
[----:B------:R-:W-:Y:S02]  /*5fa0*/  FMUL.FTZ R145, R145, R5 ;  /* 0x0000000591917220 */ /* 0x000fe40000410000 */
[----:B------:R-:W-:Y:S03]  /*5fb0*/  FADD.FTZ R4, -R144, R4 ;  /* 0x0000000490047221 */ /* 0x000fe60000010100 */
[----:B------:R3:W4:Y:S03]  /*5fc0*/  LDG.E R5, [R146.64+0x20] ;  /* 0x0000200692057981 */ /* 0x000726000c1e1900 */
[----:B------:R-:W-:Y:S04]  /*5fd0*/  FMUL.FTZ R4, R148, R4 ;  /* 0x0000000494047220 */ /* 0x000fe80000410000 */
[----:B------:R-:W-:Y:S02]  /*5fe0*/  FMUL.FTZ R148, R0, R4 ;  /* 0x0000000400947220 */ /* 0x000fe40000410000 */
[----:B------:R3:W2:Y:S04]  /*5ff0*/  LDG.E R4, [R146.64+0x80] ;  /* 0x0000800692047981 */ /* 0x0006a8000c1e1900 */
[----:B------:R3:W2:Y:S02]  /*6000*/  LDG.E R0, [R146.64+0xa0] ;  /* 0x0000a00692007981 */ /* 0x0006a4000c1e1900 */
[C---:B------:R-:W-:Y:S02]  /*6010*/  FADD.FTZ R16, -R144.reuse, R16 ;  /* 0x0000001090107221 */ /* 0x040fe40000010100 */
[----:B------:R-:W-:Y:S01]  /*6020*/  FADD.FTZ R17, -R144, R17 ;  /* 0x0000001190117221 */ /* 0x000fe20000010100 */
[-C--:B-1----:R-:W-:Y:S08]  /*6030*/  HMMA.16816.F32 R20, R140, R132.reuse, R20 ;  /* 0x000000848c14723c */ /* 0x082ff00000001814 */
[C---:B------:R-:W-:Y:S07]  /*6040*/  HMMA.16816.F32 R24, R136.reuse, R132, R24 ;  /* 0x000000848818723c */ /* 0x040fee0000001818 */
[----:B------:R-:W-:Y:S01]  /*6050*/  FFMA.FTZ R132, -R170, R170, 1 ;  /* 0x3f800000aa847423 */ /* 0x000fe200000101aa */
[-C--:B------:R-:W-:Y:S01]  /*6060*/  HMMA.16816.F32 R28, R136, R134.reuse, R28 ;  /* 0x00000086881c723c */ /* 0x080fe2000000181c */
[----:B------:R1:W5:Y:S03]  /*6070*/  LDL R170, [R1+0x10] ;  /* 0x0000100001aa7983 */ /* 0x0003660000100800 */
[----:B------:R-:W-:Y:S02]  /*6080*/  FMUL.FTZ R132, R132, c[0x0][0x2ec] ;  /* 0x0000bb0084847a20 */ /* 0x000fe40000410000 */
[----:B------:R-:W-:Y:S02]  /*6090*/  FMUL.FTZ R133, R156, R16 ;  /* 0x000000109c857220 */ /* 0x000fe40000410000 */
[----:B---3--:R-:W-:Y:S01]  /*60a0*/  FMUL.FTZ R146, R132, R145 ;  /* 0x0000009184927220 */ /* 0x008fe20000410000 */
[----:B------:R-:W-:Y:S04]  /*60b0*/  HMMA.16816.F32 R32, R140, R134, R32 ;  /* 0x000000868c20723c */ /* 0x000fe80000001820 */
[----:B------:R-:W-:Y:S02]  /*60c0*/  FMUL.FTZ R132, R155, R17 ;  /* 0x000000119b847220 */ /* 0x000fe40000410000 */
[----:B------:R-:W-:Y:S02]  /*60d0*/  FFMA.FTZ R17, -R169, R169, 1 ;  /* 0x3f800000a9117423 */ /* 0x000fe400000101a9 */
[----:B------:R-:W-:Y:S04]  /*60e0*/  FFMA.FTZ R16, -R165, R165, 1 ;  /* 0x3f800000a5107423 */ /* 0x000fe800000101a5 */
[----:B------:R-:W-:Y:S02]  /*60f0*/  FADD.FTZ R20, -R144, R20 ;  /* 0x0000001490147221 */ /* 0x000fe40000010100 */
[----:B------:R-:W-:Y:S02]  /*6100*/  FMUL.FTZ R17, R17, c[0x0][0x2ec] ;  /* 0x0000bb0011117a20 */ /* 0x000fe40000410000 */
[----:B------:R-:W-:Y:S02]  /*6110*/  FMUL.FTZ R16, R16, c[0x0][0x2ec] ;  /* 0x0000bb0010107a20 */ /* 0x000fe40000410000 */
[----:B------:R-:W-:Y:S02]  /*6120*/  FADD.FTZ R21, -R144, R21 ;  /* 0x0000001590157221 */ /* 0x000fe40000010100 */
        /* <DEDUP_REMOVED lines=22> */
[C---:B----4-:R-:W-:Y:S02]  /*6290*/  FADD.FTZ R17, -R5.reuse, R6 ;  /* 0x0000000605117221 */ /* 0x050fe40000010100 */
        /* <DEDUP_REMOVED lines=14> */
[----:B------:R-:W-:Y:S01]  /*6380*/  FMUL.FTZ R16, R163, R19 ;  /* 0x00000013a3107220 */ /* 0x000fe20000410000 */
[----:B------:R-:W-:Y:S01]  /*6390*/  MOV R163, R189 ;  /* 0x000000bd00a37202 */ /* 0x000fe20000000f00 */
        /* <DEDUP_REMOVED lines=15> */
[----:B--2---:R-:W-:Y:S02]  /*6490*/  FADD.FTZ R13, -R4, R13 ;  /* 0x0000000d040d7221 */ /* 0x004fe40000010100 */
        /* <DEDUP_REMOVED lines=45> */
[----:B------:R-:W-:Y:S01]  /*6770*/  FMUL.FTZ R20, R162, R20 ;  /* 0x00000014a2147220 */ /* 0x000fe20000410000 */
[----:B------:R-:W-:Y:S01]  /*6780*/  MOV R162, R190 ;  /* 0x000000be00a27202 */ /* 0x000fe20000000f00 */
        /* <DEDUP_REMOVED lines=89> */
.L_x_636:
[----:B-1----:R-:W-:Y:S01]  /*6d20*/  F2FP.PACK_AB R16, R146, R148 ;  /* 0x000000949210723e */ /* 0x002fe200000000ff */
        /* <DEDUP_REMOVED lines=38> */
[----:B------:R-:W4:Y:S04]  /*6f90*/  LDSM.16.MT88.4 R20, [R0+0x8000] ;  /* 0x008000000014783b */ /* 0x000f280000004200 */
        /* <DEDUP_REMOVED lines=68> */
[----:B-----5:R-:W-:Y:S01]  /*73e0*/  ISETP.GE.AND P2, PT, R170, c[0x0][0x220], PT ;  /* 0x00008800aa007a0c */ /* 0x020fe20003f46270 */
        /* <DEDUP_REMOVED lines=29> */
.L_x_637:
        /* <DEDUP_REMOVED lines=24> */
[----:B------:R-:W1:Y:S04]  /*7740*/  LDSM.16.MT88.4 R140, [R0+0xd400] ;  /* 0x00d40000008c783b */ /* 0x000e680000004200 */
[----:B------:R1:W4:Y:S01]  /*7750*/  LDL R167, [R1] ;  /* 0x0000000001a77983 */ /* 0x0003220000100800 */
[C---:B------:R-:W-:Y:S03]  /*7760*/  HMMA.16816.F32 R8, R24.reuse, R10, RZ ;  /* 0x0000000a1808723c */ /* 0x040fe600000018ff */
[----:B------:R-:W-:Y:S04]  /*7770*/  LDSM.16.M88.4 R144, [R180] ;  /* 0x00000000b490783b */ /* 0x000fe80000000200 */
[----:B------:R1:W4:Y:S01]  /*7780*/  LDL R168, [R1+0x8] ;  /* 0x0000080001a87983 */ /* 0x0003220000100800 */
[C---:B--2---:R-:W-:Y:S03]  /*7790*/  HMMA.16816.F32 R12, R24.reuse, R16, RZ ;  /* 0x00000010180c723c */ /* 0x044fe600000018ff */
[----:B------:R-:W2:Y:S04]  /*77a0*/  LDSM.16.MT88.4 R148, [R0+0x9800] ;  /* 0x009800000094783b */ /* 0x000ea80000004200 */
[----:B------:R-:W1:Y:S01]  /*77b0*/  LDSM.16.MT88.4 R152, [R0+0xb800] ;  /* 0x00b800000098783b */ /* 0x000e620000004200 */
[C---:B------:R-:W-:Y:S03]  /*77c0*/  HMMA.16816.F32 R16, R24.reuse, R18, RZ ;  /* 0x000000121810723c */ /* 0x040fe600000018ff */
[----:B------:R-:W-:Y:S05]  /*77d0*/  LDSM.16.MT88.4 R156, [R0+0xbc00] ;  /* 0x00bc0000009c783b */ /* 0x000fea0000004200 */
        /* <DEDUP_REMOVED lines=21> */
[----:B------:R-:W3:Y:S04]  /*7930*/  LDSM.16.MT88.4 R28, [R0+0xe000] ;  /* 0x00e00000001c783b */ /* 0x000ee80000004200 */
[----:B------:R-:W-:Y:S03]  /*7940*/  LDSM.16.MT88.4 R144, [R0+0xa400] ;  /* 0x00a400000090783b */ /* 0x000fe60000004200 */
[C---:B------:R-:W-:Y:S08]  /*7950*/  HMMA.16816.F32 R4, R132.reuse, R136, R4 ;  /* 0x000000888404723c */ /* 0x040ff00000001804 */
[C---:B------:R-:W-:Y:S01]  /*7960*/  HMMA.16816.F32 R8, R132.reuse, R138, R8 ;  /* 0x0000008a8408723c */ /* 0x040fe20000001808 */
[----:B------:R-:W3:Y:S07]  /*7970*/  LDSM.16.M88.4 R136, [R178+0x2000] ;  /* 0x00200000b288783b */ /* 0x000eee0000000200 */
        /* <DEDUP_REMOVED lines=16> */
[----:B------:R-:W-:Y:S03]  /*7a80*/  LDSM.16.M88.4 R140, [R179+0x2000] ;  /* 0x00200000b38c783b */ /* 0x000fe60000000200 */
        /* <DEDUP_REMOVED lines=8> */
[----:B------:R1:W4:Y:S06]  /*7b10*/  LDSM.16.MT88.4 R32, [R0+0xec00] ;  /* 0x00ec00000020783b */ /* 0x00032c0000004200 */
[----:B------:R-:W-:Y:S01]  /*7b20*/  IMAD.MOV.U32 R139, RZ, RZ, c[0x0][0x22c] ;  /* 0x00008b00ff8b7624 */ /* 0x000fe200078e00ff */
[C---:B--2---:R-:W-:Y:S01]  /*7b30*/  HMMA.16816.F32 R4, R132.reuse, R148, R4 ;  /* 0x000000948404723c */ /* 0x044fe20000001804 */
[----:B------:R-:W-:Y:S04]  /*7b40*/  IMAD.MOV.U32 R138, RZ, RZ, c[0x0][0x22c] ;  /* 0x00008b00ff8a7624 */ /* 0x000fe800078e00ff */
[----:B------:R-:W-:Y:S02]  /*7b50*/  IMAD R139, R139, c[0x0][0x1c0], RZ ;  /* 0x000070008b8b7a24 */ /* 0x000fe400078e02ff */
[----:B------:R-:W-:Y:S01]  /*7b60*/  IMAD R138, R138, c[0x0][0x1c0], RZ ;  /* 0x000070008a8a7a24 */ /* 0x000fe200078e02ff */
[C---:B------:R-:W-:Y:S04]  /*7b70*/  HMMA.16816.F32 R8, R132.reuse, R150, R8 ;  /* 0x000000968408723c */ /* 0x040fe80000001808 */
[----:B------:R-:W-:Y:S02]  /*7b80*/  IMAD R139, R139, 0x28, RZ ;  /* 0x000000288b8b7824 */ /* 0x000fe400078e02ff */
[----:B------:R-:W-:Y:S02]  /*7b90*/  IMAD R138, R138, 0x38, RZ ;  /* 0x000000388a8a7824 */ /* 0x000fe400078e02ff */
[C---:B------:R-:W-:Y:S01]  /*7ba0*/  HMMA.16816.F32 R12, R132.reuse, R152, R12 ;  /* 0x00000098840c723c */ /* 0x040fe2000000180c */
[----:B-1----:R-:W-:Y:S04]  /*7bb0*/  IMAD.MOV.U32 R0, RZ, RZ, c[0x0][0x22c] ;  /* 0x00008b00ff007624 */ /* 0x002fe800078e00ff */
[----:B------:R-:W-:Y:S03]  /*7bc0*/  IMAD R0, R0, c[0x0][0x1c0], RZ ;  /* 0x0000700000007a24 */ /* 0x000fe600078e02ff */
[C---:B------:R-:W-:Y:S04]  /*7bd0*/  HMMA.16816.F32 R16, R132.reuse, R154, R16 ;  /* 0x0000009a8410723c */ /* 0x040fe80000001810 */
[----:B------:R-:W-:Y:S04]  /*7be0*/  IMAD R0, R0, 0x30, RZ ;  /* 0x0000003000007824 */ /* 0x000fe800078e02ff */
[C---:B---3--:R-:W-:Y:S07]  /*7bf0*/  HMMA.16816.F32 R20, R132.reuse, R28, R20 ;  /* 0x0000001c8414723c */ /* 0x048fee0000001814 */
[----:B------:R-:W-:Y:S01]  /*7c00*/  IMAD.MOV.U32 R28, RZ, RZ, R190 ;  /* 0x000000ffff1c7224 */ /* 0x000fe200078e00be */
[----:B------:R-:W-:Y:S04]  /*7c10*/  HMMA.16816.F32 R24, R132, R30, R24 ;  /* 0x0000001e8418723c */ /* 0x000fe80000001818 */
[----:B------:R-:W-:Y:S03]  /*7c20*/  IMAD.MOV.U32 R29, RZ, RZ, R189 ;  /* 0x000000ffff1d7224 */ /* 0x000fe600078e00bd */
[----:B----4-:R-:W-:Y:S01]  /*7c30*/  @P0 IADD3 R30, P2, R171, UR12, RZ ;  /* 0x0000000cab1e0c10 */ /* 0x010fe2000ff5e0ff */
[C---:B------:R-:W-:Y:S01]  /*7c40*/  HMMA.16816.F32 R4, R140.reuse, R144, R4 ;  /* 0x000000908c04723c */ /* 0x040fe20000001804 */
[----:B------:R-:W-:Y:S04]  /*7c50*/  @UP0 UIADD3 UR12, UP2, UR12, -0x100, URZ ;  /* 0xffffff000c0c0890 */ /* 0x000fe8000ff5e03f */
[----:B------:R-:W-:Y:S01]  /*7c60*/  @P0 IADD3.X R31, R169, UR11, RZ, P2, !PT ;  /* 0x0000000ba91f0c10 */ /* 0x000fe200097fe4ff */
[----:B------:R-:W-:Y:S01]  /*7c70*/  @UP0 UIADD3.X UR11, UR11, -0x1, URZ, UP2, !UPT ;  /* 0xffffffff0b0b0890 */ /* 0x000fe200097fe43f */
[----:B------:R-:W-:Y:S01]  /*7c80*/  IMAD.MOV.U32 R144, RZ, RZ, c[0x0][0x22c] ;  /* 0x00008b00ff907624 */ /* 0x000fe200078e00ff */
[C---:B------:R-:W-:Y:S02]  /*7c90*/  HMMA.16816.F32 R8, R140.reuse, R146, R8 ;  /* 0x000000928c08723c */ /* 0x040fe40000001808 */
[----:B------:R1:W2:Y:S02]  /*7ca0*/  @P0 LDG.E R164, [R30.64+0x20] ;  /* 0x000020061ea40981 */ /* 0x0002a4000c1e1900 */
[----:B------:R-:W-:Y:S02]  /*7cb0*/  IMAD R144, R144, c[0x0][0x1c0], RZ ;  /* 0x0000700090907a24 */ /* 0x000fe400078e02ff */
[----:B------:R1:W3:Y:S02]  /*7cc0*/  @P0 LDG.E R165, [R30.64+0xa0] ;  /* 0x0000a0061ea50981 */ /* 0x0002e4000c1e1900 */
[C---:B------:R-:W-:Y:S02]  /*7cd0*/  HMMA.16816.F32 R12, R140.reuse, R156, R12 ;  /* 0x0000009c8c0c723c */ /* 0x040fe4000000180c */
[----:B------:R1:W4:Y:S02]  /*7ce0*/  @P0 LDG.E R167, [R30.64+0x80] ;  /* 0x000080061ea70981 */ /* 0x000324000c1e1900 */
[----:B------:R-:W-:Y:S02]  /*7cf0*/  IMAD.SHL.U32 R144, R144, 0x20, RZ ;  /* 0x0000002090907824 */ /* 0x000fe400078e00ff */
[----:B------:R1:W3:Y:S02]  /*7d00*/  @P0 LDG.E R168, [R30.64] ;  /* 0x000000061ea80981 */ /* 0x0002e4000c1e1900 */
[C---:B------:R-:W-:Y:S02]  /*7d10*/  HMMA.16816.F32 R16, R140.reuse, R158, R16 ;  /* 0x0000009e8c10723c */ /* 0x040fe40000001810 */
[----:B------:R-:W-:Y:S06]  /*7d20*/  RED.E.ADD.F32.FTZ.RN.STRONG.GPU [R28.64], R4 ;  /* 0x000000041c00798e */ /* 0x000fec000c10e786 */
[C---:B------:R-:W-:Y:S07]  /*7d30*/  HMMA.16816.F32 R20, R140.reuse, R32, R20 ;  /* 0x000000208c14723c */ /* 0x040fee0000001814 */
[CC--:B------:R-:W-:Y:S01]  /*7d40*/  LEA R32, P1, R161.reuse, R28.reuse, 0x2 ;  /* 0x0000001ca1207211 */ /* 0x0c0fe200078210ff */
[----:B------:R-:W-:Y:S01]  /*7d50*/  HMMA.16816.F32 R24, R140, R34, R24 ;  /* 0x000000228c18723c */ /* 0x000fe20000001818 */
[----:B------:R-:W-:Y:S03]  /*7d60*/  LDSM.16.MT88.4 R140, [R3+0x1c00] ;  /* 0x001c0000038c783b */ /* 0x000fe60000004200 */
[-C--:B------:R-:W-:Y:S02]  /*7d70*/  LEA.HI.X.SX32 R33, R161, R29.reuse, 0x2, P1 ;  /* 0x0000001da1217211 */ /* 0x080fe400008f16ff */
[CC--:B-1----:R-:W-:Y:S03]  /*7d80*/  LEA R30, P2, R139.reuse, R28.reuse, 0x2 ;  /* 0x0000001c8b1e7211 */ /* 0x0c2fe600078410ff */
[----:B------:R-:W-:Y:S03]  /*7d90*/  RED.E.ADD.F32.FTZ.RN.STRONG.GPU [R32.64], R5 ;  /* 0x000000052000798e */ /* 0x000fe6000c10e786 */
[-C--:B------:R-:W-:Y:S01]  /*7da0*/  LEA.HI.X.SX32 R31, R139, R29.reuse, 0x2, P2 ;  /* 0x0000001d8b1f7211 */ /* 0x080fe200010f16ff */
        /* <DEDUP_REMOVED lines=10> */
[CC--:B------:R-:W-:Y:S01]  /*7e50*/  LEA R134, P0, R164.reuse, R28.reuse, 0x2 ;  /* 0x0000001ca4867211 */ /* 0x0c0fe200078010ff */
[----:B------:R-:W-:Y:S03]  /*7e60*/  IMAD R165, R165, c[0x0][0x1c0], RZ ;  /* 0x00007000a5a57a24 */ /* 0x000fe600078e02ff */
[-C--:B------:R-:W-:Y:S01]  /*7e70*/  LEA.HI.X.SX32 R135, R164, R29.reuse, 0x2, P0 ;  /* 0x0000001da4877211 */ /* 0x080fe200000f16ff */
[----:B----4-:R-:W-:Y:S01]  /*7e80*/  IMAD.MOV.U32 R167, RZ, RZ, c[0x0][0x22c] ;  /* 0x00008b00ffa77624 */ /* 0x010fe200078e00ff */
[CC--:B------:R-:W-:Y:S01]  /*7e90*/  LEA R34, P0, R144.reuse, R28.reuse, 0x2 ;  /* 0x0000001c90227211 */ /* 0x0c0fe200078010ff */
[----:B------:R-:W-:Y:S02]  /*7ea0*/  IMAD R165, R165, 0x18, RZ ;  /* 0x00000018a5a57824 */ /* 0x000fe400078e02ff */
[----:B------:R1:W-:Y:S01]  /*7eb0*/  RED.E.ADD.F32.FTZ.RN.STRONG.GPU [R134.64], R6 ;  /* 0x000000068600798e */ /* 0x0003e2000c10e786 */
[-C--:B------:R-:W-:Y:S01]  /*7ec0*/  LEA.HI.X.SX32 R35, R144, R29.reuse, 0x2, P0 ;  /* 0x0000001d90237211 */ /* 0x080fe200000f16ff */
[----:B------:R-:W-:Y:S01]  /*7ed0*/  IMAD.MOV.U32 R168, RZ, RZ, c[0x0][0x22c] ;  /* 0x00008b00ffa87624 */ /* 0x000fe200078e00ff */
[-C--:B------:R-:W-:Y:S01]  /*7ee0*/  LEA R132, P1, R165, R28.reuse, 0x2 ;  /* 0x0000001ca5847211 */ /* 0x080fe200078210ff */
[----:B------:R-:W-:Y:S02]  /*7ef0*/  IMAD R167, R167, c[0x0][0x1c0], RZ ;  /* 0x00007000a7a77a24 */ /* 0x000fe400078e02ff */
[----:B------:R-:W-:Y:S01]  /*7f00*/  IMAD R168, R168, c[0x0][0x1c0], RZ ;  /* 0x00007000a8a87a24 */ /* 0x000fe200078e02ff */
[-C--:B------:R-:W-:Y:S01]  /*7f10*/  LEA.HI.X.SX32 R133, R165, R29.reuse, 0x2, P1 ;  /* 0x0000001da5857211 */ /* 0x080fe200008f16ff */
[----:B------:R-:W-:Y:S01]  /*7f20*/  IMAD.MOV.U32 R165, RZ, RZ, c[0x0][0x22c] ;  /* 0x00008b00ffa57624 */ /* 0x000fe200078e00ff */
[-C--:B------:R-:W-:Y:S01]  /*7f30*/  LEA R4, P1, R0, R28.reuse, 0x2 ;  /* 0x0000001c00047211 */ /* 0x080fe200078210ff */
        /* <DEDUP_REMOVED lines=12> */
[-C--:B-1----:R-:W-:Y:S01]  /*8000*/  LEA R6, P0, R138, R28.reuse, 0x2 ;  /* 0x0000001c8a067211 */ /* 0x082fe200078010ff */
[----:B------:R1:W-:Y:S01]  /*8010*/  RED.E.ADD.F32.FTZ.RN.STRONG.GPU [R4.64], R10 ;  /* 0x0000000a0400798e */ /* 0x0003e2000c10e786 */
[C---:B------:R-:W-:Y:S01]  /*8020*/  IMAD.IADD R139, R165.reuse, 0x1, R139 ;  /* 0x00000001a58b7824 */ /* 0x040fe200078e028b */
[----:B------:R-:W-:Y:S03]  /*8030*/  IADD3 R134, R164, 0x40, RZ ;  /* 0x00000040a4867810 */ /* 0x000fe60007ffe0ff */
[----:B------:R-:W-:Y:S01]  /*8040*/  IMAD.IADD R139, R165, 0x1, R139 ;  /* 0x00000001a58b7824 */ /* 0x000fe200078e028b */
[----:B---3--:R-:W3:Y:S01]  /*8050*/  LDL R132, [R1+0x18] ;  /* 0x0000180001847983 */ /* 0x008ee20000100800 */
[-C--:B------:R-:W-:Y:S02]  /*8060*/  LEA.HI.X.SX32 R7, R138, R29.reuse, 0x2, P0 ;  /* 0x0000001d8a077211 */ /* 0x080fe400000f16ff */
[----:B------:R-:W-:Y:S02]  /*8070*/  IADD3 R138, R168, 0x20, RZ ;  /* 0x00000020a88a7810 */ /* 0x000fe40007ffe0ff */
[C---:B------:R-:W-:Y:S01]  /*8080*/  IADD3 R133, R164.reuse, 0x40, RZ ;  /* 0x00000040a4857810 */ /* 0x040fe20007ffe0ff */
[----:B------:R1:W-:Y:S01]  /*8090*/  RED.E.ADD.F32.FTZ.RN.STRONG.GPU [R6.64], R11 ;  /* 0x0000000b0600798e */ /* 0x0003e2000c10e786 */
[C---:B------:R-:W-:Y:S03]  /*80a0*/  IADD3 R35, R164.reuse, 0x40, RZ ;  /* 0x00000040a4237810 */ /* 0x040fe60007ffe0ff */
[----:B------:R1:W-:Y:S01]  /*80b0*/  RED.E.ADD.F32.FTZ.RN.STRONG.GPU [R28.64+0x80], R12 ;  /* 0x0000800c1c00798e */ /* 0x0003e2000c10e786 */
[----:B------:R-:W-:Y:S01]  /*80c0*/  IADD3 R34, R164, 0x40, RZ ;  /* 0x00000040a4227810 */ /* 0x000fe20007ffe0ff */
[C---:B------:R-:W-:Y:S01]  /*80d0*/  IMAD.IADD R133, R161.reuse, 0x1, R133 ;  /* 0x00000001a1857824 */ /* 0x040fe200078e0285 */
[-C--:B------:R-:W-:Y:S01]  /*80e0*/  LEA R30, P1, R144, R28.reuse, 0x2 ;  /* 0x0000001c901e7211 */ /* 0x080fe200078210ff */
[----:B------:R1:W-:Y:S01]  /*80f0*/  RED.E.ADD.F32.FTZ.RN.STRONG.GPU [R32.64+0x80], R13 ;  /* 0x0000800d2000798e */ /* 0x0003e2000c10e786 */
[C---:B------:R-:W-:Y:S01]  /*8100*/  IMAD.IADD R35, R161.reuse, 0x1, R35 ;  /* 0x00000001a1237824 */ /* 0x040fe200078e0223 */
[-C--:B-1----:R-:W-:Y:S01]  /*8110*/  LEA R4, P0, R138, R28.reuse, 0x2 ;  /* 0x0000001c8a047211 */ /* 0x082fe200078010ff */
[C---:B------:R-:W-:Y:S01]  /*8120*/  IMAD.IADD R34, R161.reuse, 0x1, R34 ;  /* 0x00000001a1227824 */ /* 0x040fe200078e0222 */
[-C--:B------:R-:W-:Y:S01]  /*8130*/  LEA.HI.X.SX32 R31, R144, R29.reuse, 0x2, P1 ;  /* 0x0000001d901f7211 */ /* 0x080fe200008f16ff */
[C---:B------:R-:W-:Y:S01]  /*8140*/  IMAD.IADD R133, R161.reuse, 0x1, R133 ;  /* 0x00000001a1857824 */ /* 0x040fe200078e0285 */
        /* <DEDUP_REMOVED lines=11> */
[CC--:B------:R-:W-:Y:S01]  /*8200*/  LEA R12, P4, R35.reuse, R28.reuse, 0x2 ;  /* 0x0000001c230c7211 */ /* 0x0c0fe200078810ff */
[----:B------:R1:W-:Y:S03]  /*8210*/  RED.E.ADD.F32.FTZ.RN.STRONG.GPU [R10.64], R16 ;  /* 0x000000100a00798e */ /* 0x0003e6000c10e786 */
[CC--:B------:R-:W-:Y:S02]  /*8220*/  LEA R8, P2, R138.reuse, R28.reuse, 0x2 ;  /* 0x0000001c8a087211 */ /* 0x0c0fe400078410ff */
[-C--:B------:R-:W-:Y:S02]  /*8230*/  LEA.HI.X.SX32 R13, R35, R29.reuse, 0x2, P4 ;  /* 0x0000001d230d7211 */ /* 0x080fe400020f16ff */
[-C--:B------:R-:W-:Y:S05]  /*8240*/  LEA.HI.X.SX32 R9, R138, R29.reuse, 0x2, P2 ;  /* 0x0000001d8a097211 */ /* 0x080fea00010f16ff */
[----:B------:R1:W-:Y:S02]  /*8250*/  RED.E.ADD.F32.FTZ.RN.STRONG.GPU [R8.64], R17 ;  /* 0x000000110800798e */ /* 0x0003e4000c10e786 */
[CC--:B-1----:R-:W-:Y:S04]  /*8260*/  LEA R14, P5, R134.reuse, R28.reuse, 0x2 ;  /* 0x0000001c860e7211 */ /* 0x0c2fe800078a10ff */
[-C--:B------:R-:W-:Y:S02]  /*8270*/  LEA.HI.X.SX32 R15, R134, R29.reuse, 0x2, P5 ;  /* 0x0000001d860f7211 */ /* 0x080fe400028f16ff */
[CC--:B------:R-:W-:Y:S04]  /*8280*/  LEA R10, P3, R34.reuse, R28.reuse, 0x2 ;  /* 0x0000001c220a7211 */ /* 0x0c0fe800078610ff */
[-C--:B------:R-:W-:Y:S02]  /*8290*/  LEA.HI.X.SX32 R11, R34, R29.reuse, 0x2, P3 ;  /* 0x0000001d220b7211 */ /* 0x080fe400018f16ff */
        /* <DEDUP_REMOVED lines=262> */
.L_x_639:
        /* <DEDUP_REMOVED lines=18> */
.L_x_640:
[----:B------:R-:W-:Y:S01]  /*9420*/  BAR.SYNC.DEFER_BLOCKING 0x0 ;  /* 0x0000000000007b1d */ /* 0x000fe20000010000 */
[----:B------:R-:W-:Y:S01]  /*9430*/  USHF.L.U32 UR4, UR25, 0x7, URZ ;  /* 0x0000000719047899 */ /* 0x000fe2000800063f */
[--C-:B-1----:R-:W-:Y:S01]  /*9440*/  SHF.R.S32.HI R7, RZ, 0x1f, R222.reuse ;  /* 0x0000001fff077819 */ /* 0x102fe200000114de */
[----:B------:R-:W-:Y:S01]  /*9450*/  IMAD.MOV.U32 R6, RZ, RZ, R222 ;  /* 0x000000ffff067224 */ /* 0x000fe200078e00de */
[----:B------:R-:W-:Y:S02]  /*9460*/  UIMAD UR8, UR25, -0x80, UR8 ;  /* 0xffffff80190878a4 */ /* 0x000fe4000f8e0208 */
        /* <DEDUP_REMOVED lines=14> */
[----:B------:R-:W-:Y:S01]  /*9550*/  UIMAD UR5, UR35, UR11, UR5 ;  /* 0x0000000b230572a4 */ /* 0x000fe2000f8e0205 */
        /* <DEDUP_REMOVED lines=21> */
[----:B-----5:R-:W-:Y:S01]  /*96b0*/  ISETP.GE.AND P1, PT, R170, c[0x0][0x220], PT ;  /* 0x00008800aa007a0c */ /* 0x020fe20003f26270 */
        /* <DEDUP_REMOVED lines=12> */
.L_x_642:
[----:B------:R-:W-:Y:S05]  /*9780*/  BSYNC B0 ;  /* 0x0000000000007941 */ /* 0x000fea0003800000 */
.L_x_641:
        /* <DEDUP_REMOVED lines=8> */
[----:B-----5:R-:W-:Y:S02]  /*9810*/  ISETP.GE.AND P1, PT, R170, c[0x0][0x220], PT ;  /* 0x00008800aa007a0c */ /* 0x020fe40003f26270 */
        /* <DEDUP_REMOVED lines=11> */
.L_x_644:
[----:B------:R-:W-:Y:S05]  /*98d0*/  BSYNC B0 ;  /* 0x0000000000007941 */ /* 0x000fea0003800000 */
.L_x_643:
        /* <DEDUP_REMOVED lines=29> */
.L_x_646:
[----:B------:R-:W-:Y:S05]  /*9ab0*/  BSYNC B0 ;  /* 0x0000000000007941 */ /* 0x000fea0003800000 */
.L_x_645:
[----:B------:R-:W-:Y:S05]  /*9ac0*/  @P3 BRA `(.L_x_622) ;  /* 0x000000f000003947 */ /* 0x000fea0003800000 */
[----:B------:R-:W-:Y:S01]  /*9ad0*/  IADD3 R0, P0, R0, 0x40, RZ ;  /* 0x0000004000007810 */ /* 0x000fe20007f1e0ff */
[----:B------:R-:W-:Y:S01]  /*9ae0*/  IMAD.MOV.U32 R7, RZ, RZ, R3 ;  /* 0x000000ffff077224 */ /* 0x000fe200078e0003 */
[----:B-----5:R-:W-:-:S02]  /*9af0*/  ISETP.GE.AND P1, PT, R170, c[0x0][0x220], PT ;  /* 0x00008800aa007a0c */ /* 0x020fc40003f26270 */
        /* <DEDUP_REMOVED lines=12> */
.L_x_622:
[----:B------:R-:W-:Y:S05]  /*9bc0*/  BSYNC B1 ;  /* 0x0000000000017941 */ /* 0x000fea0003800000 */
.L_x_608:
        /* <DEDUP_REMOVED lines=11> */
.L_x_647:
[----:B------:R-:W-:Y:S05]  /*9c80*/  EXIT ;  /* 0x000000000000794d */ /* 0x000fea0003800000 */
.L_x_649:
        /* <DEDUP_REMOVED lines=15> */
.L_x_687:


//--------------------- .text._ZN5flash25flash_bwd_dot_do_o_kernelILb0E23Flash_bwd_kernel_traitsILi96ELi64ELi128ELi8ELi2ELi4ELi4ELb0ELb0EN7cutlass6half_tE19Flash_kernel_traitsILi96ELi64ELi128ELi8ES3_EEEEvNS_16Flash_bwd_paramsE --------------------------
	.section	.text._ZN5flash25flash_bwd_dot_do_o_kernelILb0E23Flash_bwd_kernel_traitsILi96ELi64ELi128ELi8ELi2ELi4ELi4ELb0ELb0EN7cutlass6half_tE19Flash_kernel_traitsILi96ELi64ELi128ELi8ES3_EEEEvNS_16Flash_bwd_paramsE,"ax",@progbits
	.sectioninfo	@"SHI_REGISTERS=43"
	.align	128
        .global         _ZN5flash25flash_bwd_dot_do_o_kernelILb0E23Flash_bwd_kernel_traitsILi96ELi64ELi128ELi8ELi2ELi4ELi4ELb0ELb0EN7cutlass6half_tE19Flash_kernel_traitsILi96ELi64ELi128ELi8ES3_EEEEvNS_16Flash_bwd_paramsE
        .type           _ZN5flash25flash_bwd_dot_do_o_kernelILb0E23Flash_bwd_kernel_traitsILi96ELi64ELi128ELi8ELi2ELi4ELi4ELb0ELb0EN7cutlass6half_tE19Flash_kernel_traitsILi96ELi64ELi128ELi8ES3_EEEEvNS_16Flash_bwd_paramsE,@function
        .size           _ZN5flash25flash_bwd_dot_do_o_kernelILb0E23Flash_bwd_kernel_traitsILi96ELi64ELi128ELi8ELi2ELi4ELi4ELb0ELb0EN7cutlass6half_tE19Flash_kernel_traitsILi96ELi64ELi128ELi8ES3_EEEEvNS_16Flash_bwd_paramsE,(.L_x_688 - _ZN5flash25flash_bwd_dot_do_o_kernelILb0E23Flash_bwd_kernel_traitsILi96ELi64ELi128ELi8ELi2ELi4ELi4ELb0ELb0EN7cutlass6half_tE19Flash_kernel_traitsILi96ELi64ELi128ELi8ES3_EEEEvNS_16Flash_bwd_paramsE)
        .other          _ZN5flash25flash_bwd_dot_do_o_kernelILb0E23Flash_bwd_kernel_traitsILi96ELi64ELi128ELi8ELi2ELi4ELi4ELb0ELb0EN7cutlass6half_tE19Flash_kernel_traitsILi96ELi64ELi128ELi8ES3_EEEEvNS_16Flash_bwd_paramsE,@"STO_CUDA_ENTRY STV_DEFAULT"
_ZN5flash25flash_bwd_dot_do_o_kernelILb0E23Flash_bwd_kernel_traitsILi96ELi64ELi128ELi8ELi2ELi4ELi4ELb0ELb0EN7cutlass6half_tE19Flash_kernel_traitsILi96ELi64ELi128ELi8ES3_EEEEvNS_16Flash_bwd_paramsE:
.text._ZN5flash25flash_bwd_dot_do_o_kernelILb0E23Flash_bwd_kernel_traitsILi96ELi64ELi128ELi8ELi2ELi4ELi4ELb0ELb0EN7cutlass6half_tE19Flash_kernel_traitsILi96ELi64ELi128ELi8ES3_EEEEvNS_16Flash_bwd_paramsE:
        /* <DEDUP_REMOVED lines=47> */
.L_x_650:
[----:B01----:R-:W-:-:S04]  /*02f0*/  IMAD R12, R12, c[0x0][0x1c0], R29 ;  /* 0x000070000c0c7a24 */ /* 0x003fc800078e021d */
[----:B------:R-:W-:Y:S02]  /*0300*/  IMAD R12, R12, c[0x0][0x224], RZ ;  /* 0x000089000c0c7a24 */ /* 0x000fe400078e02ff */
.L_x_651:
        /* <DEDUP_REMOVED lines=45> */
.L_x_653:
[----:B------:R-:W-:Y:S05]  /*05e0*/  BSYNC B0 ;  /* 0x0000000000007941 */ /* 0x000fea0003800000 */
.L_x_652:
        /* <DEDUP_REMOVED lines=39> */
.L_x_655:
[----:B------:R-:W-:Y:S05]  /*0860*/  BSYNC B0 ;  /* 0x0000000000007941 */ /* 0x000fea0003800000 */
.L_x_654:
        /* <DEDUP_REMOVED lines=88> */
.L_x_656:
        /* <DEDUP_REMOVED lines=9> */
.L_x_688:


//--------------------- .text._ZN5flash25flash_bwd_dot_do_o_kernelILb1E23Flash_bwd_kernel_traitsILi96ELi64ELi128ELi8ELi2ELi4ELi4ELb0ELb0EN7cutlass6half_tE19Flash_kernel_traitsILi96ELi64ELi128ELi8ES3_EEEEvNS_16Flash_bwd_paramsE --------------------------
	.section	.text._ZN5flash25flash_bwd_dot_do_o_kernelILb1E23Flash_bwd_kernel_traitsILi96ELi64ELi128ELi8ELi2ELi4ELi4ELb0ELb0EN7cutlass6half_tE19Flash_kernel_traitsILi96ELi64ELi128ELi8ES3_EEEEvNS_16Flash_bwd_paramsE,"ax",@progbits
	.sectioninfo	@"SHI_REGISTERS=45"
	.align	128
        .global         _ZN5flash25flash_bwd_dot_do_o_kernelILb1E23Flash_bwd_kernel_traitsILi96ELi64ELi128ELi8ELi2ELi4ELi4ELb0ELb0EN7cutlass6half_tE19Flash_kernel_traitsILi96ELi64ELi128ELi8ES3_EEEEvNS_16Flash_bwd_paramsE
        .type           _ZN5flash25flash_bwd_dot_do_o_kernelILb1E23Flash_bwd_kernel_traitsILi96ELi64ELi128ELi8ELi2ELi4ELi4ELb0ELb0EN7cutlass6half_tE19Flash_kernel_traitsILi96ELi64ELi128ELi8ES3_EEEEvNS_16Flash_bwd_paramsE,@function
        .size           _ZN5flash25flash_bwd_dot_do_o_kernelILb1E23Flash_bwd_kernel_traitsILi96ELi64ELi128ELi8ELi2ELi4ELi4ELb0ELb0EN7cutlass6half_tE19Flash_kernel_traitsILi96ELi64ELi128ELi8ES3_EEEEvNS_16Flash_bwd_paramsE,(.L_x_689 - _ZN5flash25flash_bwd_dot_do_o_kernelILb1E23Flash_bwd_kernel_traitsILi96ELi64ELi128ELi8ELi2ELi4ELi4ELb0ELb0EN7cutlass6half_tE19Flash_kernel_traitsILi96ELi64ELi128ELi8ES3_EEEEvNS_16Flash_bwd_paramsE)
        .other          _ZN5flash25flash_bwd_dot_do_o_kernelILb1E23Flash_bwd_kernel_traitsILi96ELi64ELi128ELi8ELi2ELi4ELi4ELb0ELb0EN7cutlass6half_tE19Flash_kernel_traitsILi96ELi64ELi128ELi8ES3_EEEEvNS_16Flash_bwd_paramsE,@"STO_CUDA_ENTRY STV_DEFAULT"
_ZN5flash25flash_bwd_dot_do_o_kernelILb1E23Flash_bwd_kernel_traitsILi96ELi64ELi128ELi8ELi2ELi4ELi4ELb0ELb0EN7cutlass6half_tE19Flash_kernel_traitsILi96ELi64ELi128ELi8ES3_EEEEvNS_16Flash_bwd_paramsE:
.text._ZN5flash25flash_bwd_dot_do_o_kernelILb1E23Flash_bwd_kernel_traitsILi96ELi64ELi128ELi8ELi2ELi4ELi4ELb0ELb0EN7cutlass6half_tE19Flash_kernel_traitsILi96ELi64ELi128ELi8ES3_EEEEvNS_16Flash_bwd_paramsE:
        /* <DEDUP_REMOVED lines=82> */
.L_x_657:
[----:B-1----:R-:W-:-:S04]  /*0520*/  IMAD R6, R6, c[0x0][0x1c0], R32 ;  /* 0x0000700006067a24 */ /* 0x002fc800078e0220 */
[----:B------:R-:W-:Y:S02]  /*0530*/  IMAD R42, R6, c[0x0][0x224], RZ ;  /* 0x00008900062a7a24 */ /* 0x000fe400078e02ff */
.L_x_658:
        /* <DEDUP_REMOVED lines=54> */
.L_x_660:
[----:B------:R-:W-:Y:S05]  /*08a0*/  BSYNC B0 ;  /* 0x0000000000007941 */ /* 0x000fea0003800000 */
.L_x_659:
        /* <DEDUP_REMOVED lines=38> */
.L_x_662:
[----:B------:R-:W-:Y:S05]  /*0b10*/  BSYNC B0 ;  /* 0x0000000000007941 */ /* 0x000fea0003800000 */
.L_x_661:
        /* <DEDUP_REMOVED lines=95> */
.L_x_663:
        /* <DEDUP_REMOVED lines=15> */
.L_x_689:


//--------------------- .nv.shared._ZN5flash44flash_bwd_dq_dk_dv_loop_seqk_parallel_kernelI23Flash_bwd_kernel_traitsILi96ELi64ELi128ELi8ELi2ELi4ELi4ELb1ELb0EN7cutlass6half_tE19Flash_kernel_traitsILi96ELi64ELi128ELi8ES3_EELb0ELb1ELb0ELb0ELb0ELb0ELb0EEEvNS_16Flash_bwd_paramsE --------------------------
	.section	.nv.shared._ZN5flash44flash_bwd_dq_dk_dv_loop_seqk_parallel_kernelI23Flash_bwd_kernel_traitsILi96ELi64ELi128ELi8ELi2ELi4ELi4ELb1ELb0EN7cutlass6half_tE19Flash_kernel_traitsILi96ELi64ELi128ELi8ES3_EELb0ELb1ELb0ELb0ELb0ELb0ELb0EEEvNS_16Flash_bwd_paramsE,"aw",@nobits
	.sectionflags	@""
	.align	16


//--------------------- .nv.global                --------------------------
	.section	.nv.global,"aw",@nobits
.nv.global:
	.type		_ZN72_INTERNAL_63872949_36_flash_bwd_hdim96_fp16_causal_sm80_cu_21e1f8cb_28784cute1_E,@object
	.size		_ZN72_INTERNAL_63872949_36_flash_bwd_hdim96_fp16_causal_sm80_cu_21e1f8cb_28784cute1_E,(_ZN72_INTERNAL_63872949_36_flash_bwd_hdim96_fp16_causal_sm80_cu_21e1f8cb_28784cuda3std3__45__cpo6cbeginE - _ZN72_INTERNAL_63872949_36_flash_bwd_hdim96_fp16_causal_sm80_cu_21e1f8cb_28784cute1_E)
_ZN72_INTERNAL_63872949_36_flash_bwd_hdim96_fp16_causal_sm80_cu_21e1f8cb_28784cute1_E:
	.zero		1
	.type		_ZN72_INTERNAL_63872949_36_flash_bwd_hdim96_fp16_causal_sm80_cu_21e1f8cb_28784cuda3std3__45__cpo6cbeginE,@object
	.size		_ZN72_INTERNAL_63872949_36_flash_bwd_hdim96_fp16_causal_sm80_cu_21e1f8cb_28784cuda3std3__45__cpo6cbeginE,(_ZN72_INTERNAL_63872949_36_flash_bwd_hdim96_fp16_causal_sm80_cu_21e1f8cb_28784cuda3std3__48in_placeE - _ZN72_INTERNAL_63872949_36_flash_bwd_hdim96_fp16_causal_sm80_cu_21e1f8cb_28784cuda3std3__45__cpo6cbeginE)
_ZN72_INTERNAL_63872949_36_flash_bwd_hdim96_fp16_causal_sm80_cu_21e1f8cb_28784cuda3std3__45__cpo6cbeginE:
	.zero		1
	.type		_ZN72_INTERNAL_63872949_36_flash_bwd_hdim96_fp16_causal_sm80_cu_21e1f8cb_28784cuda3std3__48in_placeE,@object
	.size		_ZN72_INTERNAL_63872949_36_flash_bwd_hdim96_fp16_causal_sm80_cu_21e1f8cb_28784cuda3std3__48in_placeE,(_ZN72_INTERNAL_63872949_36_flash_bwd_hdim96_fp16_causal_sm80_cu_21e1f8cb_28784cuda3std6ranges3__45__cpo9iter_moveE - _ZN72_INTERNAL_63872949_36_flash_bwd_hdim96_fp16_causal_sm80_cu_21e1f8cb_28784cuda3std3__48in_placeE)
_ZN72_INTERNAL_63872949_36_flash_bwd_hdim96_fp16_causal_sm80_cu_21e1f8cb_28784cuda3std3__48in_placeE:
	.zero		1
	.type		_ZN72_INTERNAL_63872949_36_flash_bwd_hdim96_fp16_causal_sm80_cu_21e1f8cb_28784cuda3std6ranges3__45__cpo9iter_moveE,@object
	.size		_ZN72_INTERNAL_63872949_36_flash_bwd_hdim96_fp16_causal_sm80_cu_21e1f8cb_28784cuda3std6ranges3__45__cpo9iter_moveE,(_ZN72_INTERNAL_63872949_36_flash_bwd_hdim96_fp16_causal_sm80_cu_21e1f8cb_28784cuda3std3__45__cpo5beginE - _ZN72_INTERNAL_63872949_36_flash_bwd_hdim96_fp16_causal_sm80_cu_21e1f8cb_28784cuda3std6ranges3__45__cpo9iter_moveE)
_ZN72_INTERNAL_63872949_36_flash_bwd_hdim96_fp16_causal_sm80_cu_21e1f8cb_28784cuda3std6ranges3__45__cpo9iter_moveE:
	.zero		1
	.type		_ZN72_INTERNAL_63872949_36_flash_bwd_hdim96_fp16_causal_sm80_cu_21e1f8cb_28784cuda3std3__45__cpo5beginE,@object
	.size		_ZN72_INTERNAL_63872949_36_flash_bwd_hdim96_fp16_causal_sm80_cu_21e1f8cb_28784cuda3std3__45__cpo5beginE,(_ZN72_INTERNAL_63872949_36_flash_bwd_hdim96_fp16_causal_sm80_cu_21e1f8cb_28784cuda3std3__474_GLOBAL__N__63872949_36_flash_bwd_hdim96_fp16_causal_sm80_cu_21e1f8cb_28786ignoreE - _ZN72_INTERNAL_63872949_36_flash_bwd_hdim96_fp16_causal_sm80_cu_21e1f8cb_28784cuda3std3__45__cpo5beginE)
_ZN72_INTERNAL_63872949_36_flash_bwd_hdim96_fp16_causal_sm80_cu_21e1f8cb_28784cuda3std3__45__cpo5beginE:
	.zero		1
	.type		_ZN72_INTERNAL_63872949_36_flash_bwd_hdim96_fp16_causal_sm80_cu_21e1f8cb_28784cuda3std3__474_GLOBAL__N__63872949_36_flash_bwd_hdim96_fp16_causal_sm80_cu_21e1f8cb_28786ignoreE,@object
	.size		_ZN72_INTERNAL_63872949_36_flash_bwd_hdim96_fp16_causal_sm80_cu_21e1f8cb_28784cuda3std3__474_GLOBAL__N__63872949_36_flash_bwd_hdim96_fp16_causal_sm80_cu_21e1f8cb_28786ignoreE,(_ZN72_INTERNAL_63872949_36_flash_bwd_hdim96_fp16_causal_sm80_cu_21e1f8cb_28784cute7productE - _ZN72_INTERNAL_63872949_36_flash_bwd_hdim96_fp16_causal_sm80_cu_21e1f8cb_28784cuda3std3__474_GLOBAL__N__63872949_36_flash_bwd_hdim96_fp16_causal_sm80_cu_21e1f8cb_28786ignoreE)
_ZN72_INTERNAL_63872949_36_flash_bwd_hdim96_fp16_causal_sm80_cu_21e1f8cb_28784cuda3std3__474_GLOBAL__N__63872949_36_flash_bwd_hdim96_fp16_causal_sm80_cu_21e1f8cb_28786ignoreE:
	.zero		1
	.type		_ZN72_INTERNAL_63872949_36_flash_bwd_hdim96_fp16_causal_sm80_cu_21e1f8cb_28784cute7productE,@object
	.size		_ZN72_INTERNAL_63872949_36_flash_bwd_hdim96_fp16_causal_sm80_cu_21e1f8cb_28784cute7productE,(_ZN72_INTERNAL_63872949_36_flash_bwd_hdim96_fp16_causal_sm80_cu_21e1f8cb_28784cuda3std3__45__cpo3endE - _ZN72_INTERNAL_63872949_36_flash_bwd_hdim96_fp16_causal_sm80_cu_21e1f8cb_28784cute7productE)
_ZN72_INTERNAL_63872949_36_flash_bwd_hdim96_fp16_causal_sm80_cu_21e1f8cb_28784cute7productE:
	.zero		1
	.type		_ZN72_INTERNAL_63872949_36_flash_bwd_hdim96_fp16_causal_sm80_cu_21e1f8cb_28784cuda3std3__45__cpo3endE,@object
	.size		_ZN72_INTERNAL_63872949_36_flash_bwd_hdim96_fp16_causal_sm80_cu_21e1f8cb_28784cuda3std3__45__cpo3endE,(_ZN72_INTERNAL_63872949_36_flash_bwd_hdim96_fp16_causal_sm80_cu_21e1f8cb_28784cuda3std3__419piecewise_constructE - _ZN72_INTERNAL_63872949_36_flash_bwd_hdim96_fp16_causal_sm80_cu_21e1f8cb_28784cuda3std3__45__cpo3endE)
_ZN72_INTERNAL_63872949_36_flash_bwd_hdim96_fp16_causal_sm80_cu_21e1f8cb_28784cuda3std3__45__cpo3endE:
	.zero		1
	.type		_ZN72_INTERNAL_63872949_36_flash_bwd_hdim96_fp16_causal_sm80_cu_21e1f8cb_28784cuda3std3__419piecewise_constructE,@object
	.size		_ZN72_INTERNAL_63872949_36_flash_bwd_hdim96_fp16_causal_sm80_cu_21e1f8cb_28784cuda3std3__419piecewise_constructE,(_ZN72_INTERNAL_63872949_36_flash_bwd_hdim96_fp16_causal_sm80_cu_21e1f8cb_28784cuda3std3__45__cpo4cendE - _ZN72_INTERNAL_63872949_36_flash_bwd_hdim96_fp16_causal_sm80_cu_21e1f8cb_28784cuda3std3__419piecewise_constructE)
_ZN72_INTERNAL_63872949_36_flash_bwd_hdim96_fp16_causal_sm80_cu_21e1f8cb_28784cuda3std3__419piecewise_constructE:
	.zero		1
	.type		_ZN72_INTERNAL_63872949_36_flash_bwd_hdim96_fp16_causal_sm80_cu_21e1f8cb_28784cuda3std3__45__cpo4cendE,@object
	.size		_ZN72_INTERNAL_63872949_36_flash_bwd_hdim96_fp16_causal_sm80_cu_21e1f8cb_28784cuda3std3__45__cpo4cendE,(_ZN72_INTERNAL_63872949_36_flash_bwd_hdim96_fp16_causal_sm80_cu_21e1f8cb_28784cuda3std6ranges3__45__cpo4swapE - _ZN72_INTERNAL_63872949_36_flash_bwd_hdim96_fp16_causal_sm80_cu_21e1f8cb_28784cuda3std3__45__cpo4cendE)
_ZN72_INTERNAL_63872949_36_flash_bwd_hdim96_fp16_causal_sm80_cu_21e1f8cb_28784cuda3std3__45__cpo4cendE:
	.zero		1
	.type		_ZN72_INTERNAL_63872949_36_flash_bwd_hdim96_fp16_causal_sm80_cu_21e1f8cb_28784cuda3std6ranges3__45__cpo4swapE,@object
	.size		_ZN72_INTERNAL_63872949_36_flash_bwd_hdim96_fp16_causal_sm80_cu_21e1f8cb_28784cuda3std6ranges3__45__cpo4swapE,(.L_7 - _ZN72_INTERNAL_63872949_36_flash_bwd_hdim96_fp16_causal_sm80_cu_21e1f8cb_28784cuda3std6ranges3__45__cpo4swapE)
_ZN72_INTERNAL_63872949_36_flash_bwd_hdim96_fp16_causal_sm80_cu_21e1f8cb_28784cuda3std6ranges3__45__cpo4swapE:
	.zero		1
.L_7:


//--------------------- .nv.shared._ZN5flash44flash_bwd_dq_dk_dv_loop_seqk_parallel_kernelI23Flash_bwd_kernel_traitsILi96ELi64ELi128ELi8ELi2ELi4ELi4ELb1ELb0EN7cutlass6half_tE19Flash_kernel_traitsILi96ELi64ELi128ELi8ES3_EELb0ELb1ELb0ELb0ELb1ELb1ELb0EEEvNS_16Flash_bwd_paramsE --------------------------
	.section	.nv.shared._ZN5flash44flash_bwd_dq_dk_dv_loop_seqk_parallel_kernelI23Flash_bwd_kernel_traitsILi96ELi64ELi128ELi8ELi2ELi4ELi4ELb1ELb0EN7cutlass6half_tE19Flash_kernel_traitsILi96ELi64ELi128ELi8ES3_EELb0ELb1ELb0ELb0ELb1ELb1ELb0EEEvNS_16Flash_bwd_paramsE,"aw",@nobits
	.sectionflags	@""
	.align	16


//--------------------- .nv.shared._ZN5flash44flash_bwd_dq_dk_dv_loop_seqk_parallel_kernelI23Flash_bwd_kernel_traitsILi96ELi64ELi128ELi8ELi2ELi4ELi4ELb1ELb0EN7cutlass6half_tE19Flash_kernel_traitsILi96ELi64ELi128ELi8ES3_EELb0ELb1ELb0ELb0ELb0ELb1ELb0EEEvNS_16Flash_bwd_paramsE --------------------------
	.section	.nv.shared._ZN5flash44flash_bwd_dq_dk_dv_loop_seqk_parallel_kernelI23Flash_bwd_kernel_traitsILi96ELi64ELi128ELi8ELi2ELi4ELi4ELb1ELb0EN7cutlass6half_tE19Flash_kernel_traitsILi96ELi64ELi128ELi8ES3_EELb0ELb1ELb0ELb0ELb0ELb1ELb0EEEvNS_16Flash_bwd_paramsE,"aw",@nobits
	.sectionflags	@""
	.align	16


//--------------------- .nv.shared._ZN5flash44flash_bwd_dq_dk_dv_loop_seqk_parallel_kernelI23Flash_bwd_kernel_traitsILi96ELi64ELi128ELi8ELi2ELi4ELi4ELb1ELb0EN7cutlass6half_tE19Flash_kernel_traitsILi96ELi64ELi128ELi8ES3_EELb0ELb1ELb0ELb1ELb0ELb0ELb0EEEvNS_16Flash_bwd_paramsE --------------------------
	.section	.nv.shared._ZN5flash44flash_bwd_dq_dk_dv_loop_seqk_parallel_kernelI23Flash_bwd_kernel_traitsILi96ELi64ELi128ELi8ELi2ELi4ELi4ELb1ELb0EN7cutlass6half_tE19Flash_kernel_traitsILi96ELi64ELi128ELi8ES3_EELb0ELb1ELb0ELb1ELb0ELb0ELb0EEEvNS_16Flash_bwd_paramsE,"aw",@nobits
	.sectionflags	@""
	.align	16


//--------------------- .nv.shared._ZN5flash27flash_bwd_convert_dq_kernelI23Flash_bwd_kernel_traitsILi96ELi64ELi128ELi8ELi2ELi4ELi4ELb1ELb0EN7cutlass6half_tE19Flash_kernel_traitsILi96ELi64ELi128ELi8ES3_EEEEvNS_16Flash_bwd_paramsEi --------------------------
	.section	.nv.shared._ZN5flash27flash_bwd_convert_dq_kernelI23Flash_bwd_kernel_traitsILi96ELi64ELi128ELi8ELi2ELi4ELi4ELb1ELb0EN7cutlass6half_tE19Flash_kernel_traitsILi96ELi64ELi128ELi8ES3_EEEEvNS_16Flash_bwd_paramsEi,"aw",@nobits
	.sectionflags	@""
	.align	16


//--------------------- .nv.shared._ZN5flash44flash_bwd_dq_dk_dv_loop_seqk_parallel_kernelI23Flash_bwd_kernel_traitsILi96ELi64ELi128ELi8ELi2ELi4ELi4ELb1ELb0EN7cutlass6half_tE19Flash_kernel_traitsILi96ELi64ELi128ELi8ES3_EELb1ELb1ELb0ELb0ELb0ELb0ELb0EEEvNS_16Flash_bwd_paramsE --------------------------
	.section	.nv.shared._ZN5flash44flash_bwd_dq_dk_dv_loop_seqk_parallel_kernelI23Flash_bwd_kernel_traitsILi96ELi64ELi128ELi8ELi2ELi4ELi4ELb1ELb0EN7cutlass6half_tE19Flash_kernel_traitsILi96ELi64ELi128ELi8ES3_EELb1ELb1ELb0ELb0ELb0ELb0ELb0EEEvNS_16Flash_bwd_paramsE,"aw",@nobits
	.sectionflags	@""
	.align	16


//--------------------- .nv.shared._ZN5flash44flash_bwd_dq_dk_dv_loop_seqk_parallel_kernelI23Flash_bwd_kernel_traitsILi96ELi64ELi128ELi8ELi2ELi4ELi4ELb1ELb0EN7cutlass6half_tE19Flash_kernel_traitsILi96ELi64ELi128ELi8ES3_EELb0ELb1ELb0ELb0ELb0ELb0ELb1EEEvNS_16Flash_bwd_paramsE --------------------------
	.section	.nv.shared._ZN5flash44flash_bwd_dq_dk_dv_loop_seqk_parallel_kernelI23Flash_bwd_kernel_traitsILi96ELi64ELi128ELi8ELi2ELi4ELi4ELb1ELb0EN7cutlass6half_tE19Flash_kernel_traitsILi96ELi64ELi128ELi8ES3_EELb0ELb1ELb0ELb0ELb0ELb0ELb1EEEvNS_16Flash_bwd_paramsE,"aw",@nobits
	.sectionflags	@""
	.align	16


//--------------------- .nv.shared._ZN5flash44flash_bwd_dq_dk_dv_loop_seqk_parallel_kernelI23Flash_bwd_kernel_traitsILi96ELi64ELi128ELi8ELi2ELi4ELi4ELb1ELb0EN7cutlass6half_tE19Flash_kernel_traitsILi96ELi64ELi128ELi8ES3_EELb1ELb1ELb0ELb0ELb1ELb1ELb0EEEvNS_16Flash_bwd_paramsE --------------------------
	.section	.nv.shared._ZN5flash44flash_bwd_dq_dk_dv_loop_seqk_parallel_kernelI23Flash_bwd_kernel_traitsILi96ELi64ELi128ELi8ELi2ELi4ELi4ELb1ELb0EN7cutlass6half_tE19Flash_kernel_traitsILi96ELi64ELi128ELi8ES3_EELb1ELb1ELb0ELb0ELb1ELb1ELb0EEEvNS_16Flash_bwd_paramsE,"aw",@nobits
	.sectionflags	@""
	.align	16


//--------------------- .nv.shared._ZN5flash44flash_bwd_dq_dk_dv_loop_seqk_parallel_kernelI23Flash_bwd_kernel_traitsILi96ELi64ELi128ELi8ELi2ELi4ELi4ELb1ELb0EN7cutlass6half_tE19Flash_kernel_traitsILi96ELi64ELi128ELi8ES3_EELb0ELb1ELb0ELb0ELb1ELb1ELb1EEEvNS_16Flash_bwd_paramsE --------------------------
	.section	.nv.shared._ZN5flash44flash_bwd_dq_dk_dv_loop_seqk_parallel_kernelI23Flash_bwd_kernel_traitsILi96ELi64ELi128ELi8ELi2ELi4ELi4ELb1ELb0EN7cutlass6half_tE19Flash_kernel_traitsILi96ELi64ELi128ELi8ES3_EELb0ELb1ELb0ELb0ELb1ELb1ELb1EEEvNS_16Flash_bwd_paramsE,"aw",@nobits
	.sectionflags	@""
	.align	16


//--------------------- .nv.shared._ZN5flash44flash_bwd_dq_dk_dv_loop_seqk_parallel_kernelI23Flash_bwd_kernel_traitsILi96ELi64ELi128ELi8ELi2ELi4ELi4ELb1ELb0EN7cutlass6half_tE19Flash_kernel_traitsILi96ELi64ELi128ELi8ES3_EELb1ELb1ELb0ELb0ELb0ELb1ELb0EEEvNS_16Flash_bwd_paramsE --------------------------
	.section	.nv.shared._ZN5flash44flash_bwd_dq_dk_dv_loop_seqk_parallel_kernelI23Flash_bwd_kernel_traitsILi96ELi64ELi128ELi8ELi2ELi4ELi4ELb1ELb0EN7cutlass6half_tE19Flash_kernel_traitsILi96ELi64ELi128ELi8ES3_EELb1ELb1ELb0ELb0ELb0ELb1ELb0EEEvNS_16Flash_bwd_paramsE,"aw",@nobits
	.sectionflags	@""
	.align	16


//--------------------- .nv.shared._ZN5flash44flash_bwd_dq_dk_dv_loop_seqk_parallel_kernelI23Flash_bwd_kernel_traitsILi96ELi64ELi128ELi8ELi2ELi4ELi4ELb1ELb0EN7cutlass6half_tE19Flash_kernel_traitsILi96ELi64ELi128ELi8ES3_EELb0ELb1ELb0ELb0ELb0ELb1ELb1EEEvNS_16Flash_bwd_paramsE --------------------------
	.section	.nv.shared._ZN5flash44flash_bwd_dq_dk_dv_loop_seqk_parallel_kernelI23Flash_bwd_kernel_traitsILi96ELi64ELi128ELi8ELi2ELi4ELi4ELb1ELb0EN7cutlass6half_tE19Flash_kernel_traitsILi96ELi64ELi128ELi8ES3_EELb0ELb1ELb0ELb0ELb0ELb1ELb1EEEvNS_16Flash_bwd_paramsE,"aw",@nobits
	.sectionflags	@""
	.align	16


//--------------------- .nv.shared._ZN5flash44flash_bwd_dq_dk_dv_loop_seqk_parallel_kernelI23Flash_bwd_kernel_traitsILi96ELi64ELi128ELi8ELi2ELi4ELi4ELb1ELb0EN7cutlass6half_tE19Flash_kernel_traitsILi96ELi64ELi128ELi8ES3_EELb1ELb1ELb0ELb1ELb0ELb0ELb0EEEvNS_16Flash_bwd_paramsE --------------------------
	.section	.nv.shared._ZN5flash44flash_bwd_dq_dk_dv_loop_seqk_parallel_kernelI23Flash_bwd_kernel_traitsILi96ELi64ELi128ELi8ELi2ELi4ELi4ELb1ELb0EN7cutlass6half_tE19Flash_kernel_traitsILi96ELi64ELi128ELi8ES3_EELb1ELb1ELb0ELb1ELb0ELb0ELb0EEEvNS_16Flash_bwd_paramsE,"aw",@nobits
	.sectionflags	@""
	.align	16


//--------------------- .nv.shared._ZN5flash44flash_bwd_dq_dk_dv_loop_seqk_parallel_kernelI23Flash_bwd_kernel_traitsILi96ELi64ELi128ELi8ELi2ELi4ELi4ELb1ELb0EN7cutlass6half_tE19Flash_kernel_traitsILi96ELi64ELi128ELi8ES3_EELb0ELb1ELb0ELb1ELb0ELb0ELb1EEEvNS_16Flash_bwd_paramsE --------------------------
	.section	.nv.shared._ZN5flash44flash_bwd_dq_dk_dv_loop_seqk_parallel_kernelI23Flash_bwd_kernel_traitsILi96ELi64ELi128ELi8ELi2ELi4ELi4ELb1ELb0EN7cutlass6half_tE19Flash_kernel_traitsILi96ELi64ELi128ELi8ES3_EELb0ELb1ELb0ELb1ELb0ELb0ELb1EEEvNS_16Flash_bwd_paramsE,"aw",@nobits
	.sectionflags	@""
	.align	16


//--------------------- .nv.shared._ZN5flash25flash_bwd_dot_do_o_kernelILb0E23Flash_bwd_kernel_traitsILi96ELi64ELi128ELi8ELi2ELi4ELi4ELb1ELb0EN7cutlass6half_tE19Flash_kernel_traitsILi96ELi64ELi128ELi8ES3_EEEEvNS_16Flash_bwd_paramsE --------------------------
	.section	.nv.shared._ZN5flash25flash_bwd_dot_do_o_kernelILb0E23Flash_bwd_kernel_traitsILi96ELi64ELi128ELi8ELi2ELi4ELi4ELb1ELb0EN7cutlass6half_tE19Flash_kernel_traitsILi96ELi64ELi128ELi8ES3_EEEEvNS_16Flash_bwd_paramsE,"aw",@nobits
	.sectionflags	@""
	.align	16


//--------------------- .nv.shared._ZN5flash25flash_bwd_dot_do_o_kernelILb1E23Flash_bwd_kernel_traitsILi96ELi64ELi128ELi8ELi2ELi4ELi4ELb1ELb0EN7cutlass6half_tE19Flash_kernel_traitsILi96ELi64ELi128ELi8ES3_EEEEvNS_16Flash_bwd_paramsE --------------------------
	.section	.nv.shared._ZN5flash25flash_bwd_dot_do_o_kernelILb1E23Flash_bwd_kernel_traitsILi96ELi64ELi128ELi8ELi2ELi4ELi4ELb1ELb0EN7cutlass6half_tE19Flash_kernel_traitsILi96ELi64ELi128ELi8ES3_EEEEvNS_16Flash_bwd_paramsE,"aw",@nobits
	.sectionflags	@""
	.align	16


//--------------------- .nv.shared._ZN5flash27flash_bwd_convert_dq_kernelI23Flash_bwd_kernel_traitsILi96ELi64ELi128ELi8ELi2ELi4ELi4ELb0ELb0EN7cutlass6half_tE19Flash_kernel_traitsILi96ELi64ELi128ELi8ES3_EEEEvNS_16Flash_bwd_paramsEi --------------------------
	.section	.nv.shared._ZN5flash27flash_bwd_convert_dq_kernelI23Flash_bwd_kernel_traitsILi96ELi64ELi128ELi8ELi2ELi4ELi4ELb0ELb0EN7cutlass6half_tE19Flash_kernel_traitsILi96ELi64ELi128ELi8ES3_EEEEvNS_16Flash_bwd_paramsEi,"aw",@nobits
	.sectionflags	@""
	.align	16


//--------------------- .nv.shared._ZN5flash44flash_bwd_dq_dk_dv_loop_seqk_parallel_kernelI23Flash_bwd_kernel_traitsILi96ELi64ELi128ELi8ELi2ELi4ELi4ELb0ELb0EN7cutlass6half_tE19Flash_kernel_traitsILi96ELi64ELi128ELi8ES3_EELb1ELb1ELb0ELb0ELb0ELb0ELb0EEEvNS_16Flash_bwd_paramsE --------------------------
	.section	.nv.shared._ZN5flash44flash_bwd_dq_dk_dv_loop_seqk_parallel_kernelI23Flash_bwd_kernel_traitsILi96ELi64ELi128ELi8ELi2ELi4ELi4ELb0ELb0EN7cutlass6half_tE19Flash_kernel_traitsILi96ELi64ELi128ELi8ES3_EELb1ELb1ELb0ELb0ELb0ELb0ELb0EEEvNS_16Flash_bwd_paramsE,"aw",@nobits
	.sectionflags	@""
	.align	16


//--------------------- .nv.shared._ZN5flash44flash_bwd_dq_dk_dv_loop_seqk_parallel_kernelI23Flash_bwd_kernel_traitsILi96ELi64ELi128ELi8ELi2ELi4ELi4ELb0ELb0EN7cutlass6half_tE19Flash_kernel_traitsILi96ELi64ELi128ELi8ES3_EELb0ELb1ELb0ELb0ELb0ELb0ELb1EEEvNS_16Flash_bwd_paramsE --------------------------
	.section	.nv.shared._ZN5flash44flash_bwd_dq_dk_dv_loop_seqk_parallel_kernelI23Flash_bwd_kernel_traitsILi96ELi64ELi128ELi8ELi2ELi4ELi4ELb0ELb0EN7cutlass6half_tE19Flash_kernel_traitsILi96ELi64ELi128ELi8ES3_EELb0ELb1ELb0ELb0ELb0ELb0ELb1EEEvNS_16Flash_bwd_paramsE,"aw",@nobits
	.sectionflags	@""
	.align	16


//--------------------- .nv.shared._ZN5flash44flash_bwd_dq_dk_dv_loop_seqk_parallel_kernelI23Flash_bwd_kernel_traitsILi96ELi64ELi128ELi8ELi2ELi4ELi4ELb0ELb0EN7cutlass6half_tE19Flash_kernel_traitsILi96ELi64ELi128ELi8ES3_EELb1ELb1ELb0ELb0ELb1ELb1ELb0EEEvNS_16Flash_bwd_paramsE --------------------------
	.section	.nv.shared._ZN5flash44flash_bwd_dq_dk_dv_loop_seqk_parallel_kernelI23Flash_bwd_kernel_traitsILi96ELi64ELi128ELi8ELi2ELi4ELi4ELb0ELb0EN7cutlass6half_tE19Flash_kernel_traitsILi96ELi64ELi128ELi8ES3_EELb1ELb1ELb0ELb0ELb1ELb1ELb0EEEvNS_16Flash_bwd_paramsE,"aw",@nobits
	.sectionflags	@""
	.align	16


//--------------------- .nv.shared._ZN5flash44flash_bwd_dq_dk_dv_loop_seqk_parallel_kernelI23Flash_bwd_kernel_traitsILi96ELi64ELi128ELi8ELi2ELi4ELi4ELb0ELb0EN7cutlass6half_tE19Flash_kernel_traitsILi96ELi64ELi128ELi8ES3_EELb0ELb1ELb0ELb0ELb1ELb1ELb1EEEvNS_16Flash_bwd_paramsE --------------------------
	.section	.nv.shared._ZN5flash44flash_bwd_dq_dk_dv_loop_seqk_parallel_kernelI23Flash_bwd_kernel_traitsILi96ELi64ELi128ELi8ELi2ELi4ELi4ELb0ELb0EN7cutlass6half_tE19Flash_kernel_traitsILi96ELi64ELi128ELi8ES3_EELb0ELb1ELb0ELb0ELb1ELb1ELb1EEEvNS_16Flash_bwd_paramsE,"aw",@nobits
	.sectionflags	@""
	.align	16


//--------------------- .nv.shared._ZN5flash44flash_bwd_dq_dk_dv_loop_seqk_parallel_kernelI23Flash_bwd_kernel_traitsILi96ELi64ELi128ELi8ELi2ELi4ELi4ELb0ELb0EN7cutlass6half_tE19Flash_kernel_traitsILi96ELi64ELi128ELi8ES3_EELb1ELb1ELb0ELb0ELb0ELb1ELb0EEEvNS_16Flash_bwd_paramsE --------------------------
	.section	.nv.shared._ZN5flash44flash_bwd_dq_dk_dv_loop_seqk_parallel_kernelI23Flash_bwd_kernel_traitsILi96ELi64ELi128ELi8ELi2ELi4ELi4ELb0ELb0EN7cutlass6half_tE19Flash_kernel_traitsILi96ELi64ELi128ELi8ES3_EELb1ELb1ELb0ELb0ELb0ELb1ELb0EEEvNS_16Flash_bwd_paramsE,"aw",@nobits
	.sectionflags	@""
	.align	16


//--------------------- .nv.shared._ZN5flash44flash_bwd_dq_dk_dv_loop_seqk_parallel_kernelI23Flash_bwd_kernel_traitsILi96ELi64ELi128ELi8ELi2ELi4ELi4ELb0ELb0EN7cutlass6half_tE19Flash_kernel_traitsILi96ELi64ELi128ELi8ES3_EELb0ELb1ELb0ELb0ELb0ELb1ELb1EEEvNS_16Flash_bwd_paramsE --------------------------
	.section	.nv.shared._ZN5flash44flash_bwd_dq_dk_dv_loop_seqk_parallel_kernelI23Flash_bwd_kernel_traitsILi96ELi64ELi128ELi8ELi2ELi4ELi4ELb0ELb0EN7cutlass6half_tE19Flash_kernel_traitsILi96ELi64ELi128ELi8ES3_EELb0ELb1ELb0ELb0ELb0ELb1ELb1EEEvNS_16Flash_bwd_paramsE,"aw",@nobits
	.sectionflags	@""
	.align	16


//--------------------- .nv.shared._ZN5flash44flash_bwd_dq_dk_dv_loop_seqk_parallel_kernelI23Flash_bwd_kernel_traitsILi96ELi64ELi128ELi8ELi2ELi4ELi4ELb0ELb0EN7cutlass6half_tE19Flash_kernel_traitsILi96ELi64ELi128ELi8ES3_EELb1ELb1ELb0ELb1ELb0ELb0ELb0EEEvNS_16Flash_bwd_paramsE --------------------------
	.section	.nv.shared._ZN5flash44flash_bwd_dq_dk_dv_loop_seqk_parallel_kernelI23Flash_bwd_kernel_traitsILi96ELi64ELi128ELi8ELi2ELi4ELi4ELb0ELb0EN7cutlass6half_tE19Flash_kernel_traitsILi96ELi64ELi128ELi8ES3_EELb1ELb1ELb0ELb1ELb0ELb0ELb0EEEvNS_16Flash_bwd_paramsE,"aw",@nobits
	.sectionflags	@""
	.align	16


//--------------------- .nv.shared._ZN5flash44flash_bwd_dq_dk_dv_loop_seqk_parallel_kernelI23Flash_bwd_kernel_traitsILi96ELi64ELi128ELi8ELi2ELi4ELi4ELb0ELb0EN7cutlass6half_tE19Flash_kernel_traitsILi96ELi64ELi128ELi8ES3_EELb0ELb1ELb0ELb1ELb0ELb0ELb1EEEvNS_16Flash_bwd_paramsE --------------------------
	.section	.nv.shared._ZN5flash44flash_bwd_dq_dk_dv_loop_seqk_parallel_kernelI23Flash_bwd_kernel_traitsILi96ELi64ELi128ELi8ELi2ELi4ELi4ELb0ELb0EN7cutlass6half_tE19Flash_kernel_traitsILi96ELi64ELi128ELi8ES3_EELb0ELb1ELb0ELb1ELb0ELb0ELb1EEEvNS_16Flash_bwd_paramsE,"aw",@nobits
	.sectionflags	@""
	.align	16


//--------------------- .nv.shared._ZN5flash25flash_bwd_dot_do_o_kernelILb0E23Flash_bwd_kernel_traitsILi96ELi64ELi128ELi8ELi2ELi4ELi4ELb0ELb0EN7cutlass6half_tE19Flash_kernel_traitsILi96ELi64ELi128ELi8ES3_EEEEvNS_16Flash_bwd_paramsE --------------------------
	.section	.nv.shared._ZN5flash25flash_bwd_dot_do_o_kernelILb0E23Flash_bwd_kernel_traitsILi96ELi64ELi128ELi8ELi2ELi4ELi4ELb0ELb0EN7cutlass6half_tE19Flash_kernel_traitsILi96ELi64ELi128ELi8ES3_EEEEvNS_16Flash_bwd_paramsE,"aw",@nobits
	.sectionflags	@""
	.align	16


//--------------------- .nv.shared._ZN5flash25flash_bwd_dot_do_o_kernelILb1E23Flash_bwd_kernel_traitsILi96ELi64ELi128ELi8ELi2ELi4ELi4ELb0ELb0EN7cutlass6half_tE19Flash_kernel_traitsILi96ELi64ELi128ELi8ES3_EEEEvNS_16Flash_bwd_paramsE --------------------------
	.section	.nv.shared._ZN5flash25flash_bwd_dot_do_o_kernelILb1E23Flash_bwd_kernel_traitsILi96ELi64ELi128ELi8ELi2ELi4ELi4ELb0ELb0EN7cutlass6half_tE19Flash_kernel_traitsILi96ELi64ELi128ELi8ES3_EEEEvNS_16Flash_bwd_paramsE,"aw",@nobits
	.sectionflags	@""
	.align	16
